// auto-generated by cutlass_sweep.conv — config: {"arch": "sm_100", "cluster_m": 2, "cluster_n": 1, "conv_kind": "dgrad", "dtype": "tf32", "ndim": 3, "tile_k": 32, "tile_m": 256, "tile_n": 128}
#include "cutlass/cutlass.h"
#include "cute/tensor.hpp"
#include "cutlass/kernel_hardware_info.hpp"
#include "cutlass/conv/convolution.h"
#include "cutlass/conv/dispatch_policy.hpp"
#include "cutlass/conv/collective/collective_builder.hpp"
#include "cutlass/conv/kernel/conv_universal.hpp"
#include "cutlass/conv/device/conv_universal_adapter.hpp"
#include "cutlass/epilogue/collective/collective_builder.hpp"

using namespace cute;
using Elem = cutlass::tfloat32_t;
using Acc  = float;
using LayoutAB = cutlass::layout::TensorNDHWC;
using LayoutC  = cutlass::layout::TensorNDHWC;
constexpr auto ConvOp = cutlass::conv::Operator::kDgrad;
using TileShape    = Shape<_256, _128, Shape<_32>>;
using ClusterShape = Shape<_2, _1, _1>;

using CollectiveEpilogue = typename cutlass::epilogue::collective::CollectiveBuilder<
    cutlass::arch::Sm100, cutlass::arch::OpClassTensorOp,
    TileShape, ClusterShape,
    cutlass::epilogue::collective::EpilogueTileAuto,
    Acc, Acc,
    Elem, LayoutC, 128 / cutlass::sizeof_bits<Elem>::value,
    Elem, LayoutC, 128 / cutlass::sizeof_bits<Elem>::value,
    cutlass::epilogue::collective::EpilogueScheduleAuto
  >::CollectiveOp;

using CollectiveMainloop = typename cutlass::conv::collective::CollectiveBuilder<
    cutlass::arch::Sm100, cutlass::arch::OpClassTensorOp, ConvOp,
    Elem, LayoutAB, 128 / cutlass::sizeof_bits<Elem>::value,
    Elem, LayoutAB, 128 / cutlass::sizeof_bits<Elem>::value,
    Acc,
    TileShape, ClusterShape,
    cutlass::conv::collective::StageCountAutoCarveout<
        static_cast<int>(sizeof(typename CollectiveEpilogue::SharedStorage))>,
    cutlass::conv::collective::KernelScheduleAuto
  >::CollectiveOp;

using ProblemShape = cutlass::conv::ConvProblemShape<
    ConvOp, CollectiveMainloop::DispatchPolicy::NumSpatialDimensions>;
using ConvKernel = cutlass::conv::kernel::ConvUniversal<
    ProblemShape, CollectiveMainloop, CollectiveEpilogue>;
using Conv = cutlass::conv::device::ConvUniversalAdapter<ConvKernel>;

auto* _anchor = &cutlass::device_kernel<ConvKernel>;


// ===== COMPILED SASS (sm_100a) =====

	.target	sm_100a

	.elftype	@"ET_EXEC"


//--------------------- .note.nv.tkinfo           --------------------------
	.section	.note.nv.tkinfo,"",@"SHT_NOTE"
	.sectionflags	@"SHF_NOTE_NV_TKINFO"
	.tkinfo
        /*0018*/ 	.word	0x00000002
        /*0030*/ 	.string	""
        /*0030*/ 	.string	"ptxas"
        /*0030*/ 	.string	"Cuda compilation tools, release 13.0, V13.0.88"
        /*0030*/ 	.string	"Build cuda_13.0.r13.0/compiler.36424714_0"
        /*0030*/ 	.string	"-arch sm_100a -m 64 "



//--------------------- .note.nv.cuinfo           --------------------------
	.section	.note.nv.cuinfo,"",@"SHT_NOTE"
	.sectionflags	@"SHF_NOTE_NV_CUINFO"
        /*0018*/ 	.short	0x0002
        /*001a*/ 	.short	0x0064
        /*001c*/ 	.short	0x0082
	.zero		2


//--------------------- .nv.info                  --------------------------
	.section	.nv.info,"",@"SHT_CUDA_INFO"
	.align	4


	//----- nvinfo : EIATTR_REGCOUNT
	.align		4
        /*0000*/ 	.byte	0x04, 0x2f
        /*0002*/ 	.short	(.L_19 - .L_18)
	.align		4
.L_18:
        /*0004*/ 	.word	index@(_ZN7cutlass13device_kernelINS_4conv6kernel13ConvUniversalINS1_16ConvProblemShapeILNS1_8OperatorE1ELi3EEENS1_10collective14CollectiveConvINS1_47MainloopSm100TmaUmmaWarpSpecializedImplicitGemmILS5_1ELi8ELi3ELi1ELi2EN4cute5tupleIJNSA_1CILi2EEENSC_ILi1EEESE_EEEEENSB_IJNSC_ILi256EEENSC_ILi128EEENSB_IJNSC_ILi32EEEEEEEEENS_10tfloat32_tESM_NSA_8TiledMMAINSA_8MMA_AtomIJNSA_23SM100_MMA_TF32_2x1SM_SSISM_SM_fLi256ELi128ELNSA_4UMMA5MajorE0ELSR_1ELNSQ_7ScaleInE0ELSS_0EEEEEENSA_6LayoutINSB_IJSE_SE_SE_EEENSB_IJNSC_ILi0EEESX_SX_EEEEENSB_IJNSA_10UnderscoreES10_S10_EEEEENS7_6detail27Sm100ImplicitGemmTileTraitsINSA_25SM100_TMA_2SM_LOAD_IM2COLENSA_14ComposedLayoutINSA_7SwizzleILi3ELi4ELi3EEENSA_18smem_ptr_flag_bitsILi32EEENSV_INSB_IJNSC_ILi8EEESJ_EEENSB_IJSJ_SE_EEEEEEEvEENS14_INSA_18SM100_TMA_2SM_LOADENS16_INS17_ILi2ELi5ELi2EEES1A_NSV_INSB_IJSJ_NSC_ILi4EEEEEENSB_IJSE_SJ_EEEEEEEvEEEENS_8epilogue10collective18CollectiveEpilogueINS1Q_23Sm100TmaWarpSpecializedILi4ELi2ELi16ELb1ELb0EEEJNSB_IJSI_SI_SK_EEENSB_IJNSV_ISI_SE_EENSV_INSC_ILi16EEESE_EEEEESM_NSB_IJNSB_IJllllEEESE_SX_EEESM_S21_NS1Q_6fusion15FusionCallbacksIS1U_NS22_17LinearCombinationISM_fSM_fLNS_15FloatRoundStyleE2EEES1V_S1Z_JEEENSA_5SM1004TMEM4LOAD26SM100_TMEM_LOAD_32dp32b16xENSA_20SM90_TMA_LOAD_IM2COLENS16_INS17_ILi2ELi4ELi3EEES1A_NSV_INSB_IJS1B_S1X_EEENSB_IJS1X_SE_EEEEEEENSA_39AutoVectorizingCopyWithAssumedAlignmentILi128EEENSA_21SM90_TMA_STORE_IM2COLES2H_S2J_S2J_EEEvvEEEEvNT_6ParamsE)
        /*0008*/ 	.word	0x00000059


	//----- nvinfo : EIATTR_FRAME_SIZE
	.align		4
.L_19:
        /*000c*/ 	.byte	0x04, 0x11
        /*000e*/ 	.short	(.L_21 - .L_20)
	.align		4
.L_20:
        /*0010*/ 	.word	index@($__internal_2_$__cuda_sm10x_tcgen05_guardrail_trap_unallocated_columns_being_dealloced)
        /*0014*/ 	.word	0x00000008


	//----- nvinfo : EIATTR_FRAME_SIZE
	.align		4
.L_21:
        /*0018*/ 	.byte	0x04, 0x11
        /*001a*/ 	.short	(.L_23 - .L_22)
	.align		4
.L_22:
        /*001c*/ 	.word	index@($__internal_1_$__cuda_sm10x_tcgen05_guardrail_trap_phase_invalid_during_alloc)
        /*0020*/ 	.word	0x00000008


	//----- nvinfo : EIATTR_FRAME_SIZE
	.align		4
.L_23:
        /*0024*/ 	.byte	0x04, 0x11
        /*0026*/ 	.short	(.L_25 - .L_24)
	.align		4
.L_24:
        /*0028*/ 	.word	index@($__internal_0_$__cuda_sm10x_tcgen05_guardrail_trap_col_being_dealloced_not_returned_by_alloc)
        /*002c*/ 	.word	0x00000008


	//----- nvinfo : EIATTR_FRAME_SIZE
	.align		4
.L_25:
        /*0030*/ 	.byte	0x04, 0x11
        /*0032*/ 	.short	(.L_27 - .L_26)
	.align		4
.L_26:
        /*0034*/ 	.word	index@(_ZN7cutlass13device_kernelINS_4conv6kernel13ConvUniversalINS1_16ConvProblemShapeILNS1_8OperatorE1ELi3EEENS1_10collective14CollectiveConvINS1_47MainloopSm100TmaUmmaWarpSpecializedImplicitGemmILS5_1ELi8ELi3ELi1ELi2EN4cute5tupleIJNSA_1CILi2EEENSC_ILi1EEESE_EEEEENSB_IJNSC_ILi256EEENSC_ILi128EEENSB_IJNSC_ILi32EEEEEEEEENS_10tfloat32_tESM_NSA_8TiledMMAINSA_8MMA_AtomIJNSA_23SM100_MMA_TF32_2x1SM_SSISM_SM_fLi256ELi128ELNSA_4UMMA5MajorE0ELSR_1ELNSQ_7ScaleInE0ELSS_0EEEEEENSA_6LayoutINSB_IJSE_SE_SE_EEENSB_IJNSC_ILi0EEESX_SX_EEEEENSB_IJNSA_10UnderscoreES10_S10_EEEEENS7_6detail27Sm100ImplicitGemmTileTraitsINSA_25SM100_TMA_2SM_LOAD_IM2COLENSA_14ComposedLayoutINSA_7SwizzleILi3ELi4ELi3EEENSA_18smem_ptr_flag_bitsILi32EEENSV_INSB_IJNSC_ILi8EEESJ_EEENSB_IJSJ_SE_EEEEEEEvEENS14_INSA_18SM100_TMA_2SM_LOADENS16_INS17_ILi2ELi5ELi2EEES1A_NSV_INSB_IJSJ_NSC_ILi4EEEEEENSB_IJSE_SJ_EEEEEEEvEEEENS_8epilogue10collective18CollectiveEpilogueINS1Q_23Sm100TmaWarpSpecializedILi4ELi2ELi16ELb1ELb0EEEJNSB_IJSI_SI_SK_EEENSB_IJNSV_ISI_SE_EENSV_INSC_ILi16EEESE_EEEEESM_NSB_IJNSB_IJllllEEESE_SX_EEESM_S21_NS1Q_6fusion15FusionCallbacksIS1U_NS22_17LinearCombinationISM_fSM_fLNS_15FloatRoundStyleE2EEES1V_S1Z_JEEENSA_5SM1004TMEM4LOAD26SM100_TMEM_LOAD_32dp32b16xENSA_20SM90_TMA_LOAD_IM2COLENS16_INS17_ILi2ELi4ELi3EEES1A_NSV_INSB_IJS1B_S1X_EEENSB_IJS1X_SE_EEEEEEENSA_39AutoVectorizingCopyWithAssumedAlignmentILi128EEENSA_21SM90_TMA_STORE_IM2COLES2H_S2J_S2J_EEEvvEEEEvNT_6ParamsE)
        /*0038*/ 	.word	0x00000008


	//----- nvinfo : EIATTR_MIN_STACK_SIZE
	.align		4
.L_27:
        /*003c*/ 	.byte	0x04, 0x12
        /*003e*/ 	.short	(.L_29 - .L_28)
	.align		4
.L_28:
        /*0040*/ 	.word	index@(_ZN7cutlass13device_kernelINS_4conv6kernel13ConvUniversalINS1_16ConvProblemShapeILNS1_8OperatorE1ELi3EEENS1_10collective14CollectiveConvINS1_47MainloopSm100TmaUmmaWarpSpecializedImplicitGemmILS5_1ELi8ELi3ELi1ELi2EN4cute5tupleIJNSA_1CILi2EEENSC_ILi1EEESE_EEEEENSB_IJNSC_ILi256EEENSC_ILi128EEENSB_IJNSC_ILi32EEEEEEEEENS_10tfloat32_tESM_NSA_8TiledMMAINSA_8MMA_AtomIJNSA_23SM100_MMA_TF32_2x1SM_SSISM_SM_fLi256ELi128ELNSA_4UMMA5MajorE0ELSR_1ELNSQ_7ScaleInE0ELSS_0EEEEEENSA_6LayoutINSB_IJSE_SE_SE_EEENSB_IJNSC_ILi0EEESX_SX_EEEEENSB_IJNSA_10UnderscoreES10_S10_EEEEENS7_6detail27Sm100ImplicitGemmTileTraitsINSA_25SM100_TMA_2SM_LOAD_IM2COLENSA_14ComposedLayoutINSA_7SwizzleILi3ELi4ELi3EEENSA_18smem_ptr_flag_bitsILi32EEENSV_INSB_IJNSC_ILi8EEESJ_EEENSB_IJSJ_SE_EEEEEEEvEENS14_INSA_18SM100_TMA_2SM_LOADENS16_INS17_ILi2ELi5ELi2EEES1A_NSV_INSB_IJSJ_NSC_ILi4EEEEEENSB_IJSE_SJ_EEEEEEEvEEEENS_8epilogue10collective18CollectiveEpilogueINS1Q_23Sm100TmaWarpSpecializedILi4ELi2ELi16ELb1ELb0EEEJNSB_IJSI_SI_SK_EEENSB_IJNSV_ISI_SE_EENSV_INSC_ILi16EEESE_EEEEESM_NSB_IJNSB_IJllllEEESE_SX_EEESM_S21_NS1Q_6fusion15FusionCallbacksIS1U_NS22_17LinearCombinationISM_fSM_fLNS_15FloatRoundStyleE2EEES1V_S1Z_JEEENSA_5SM1004TMEM4LOAD26SM100_TMEM_LOAD_32dp32b16xENSA_20SM90_TMA_LOAD_IM2COLENS16_INS17_ILi2ELi4ELi3EEES1A_NSV_INSB_IJS1B_S1X_EEENSB_IJS1X_SE_EEEEEEENSA_39AutoVectorizingCopyWithAssumedAlignmentILi128EEENSA_21SM90_TMA_STORE_IM2COLES2H_S2J_S2J_EEEvvEEEEvNT_6ParamsE)
        /*0044*/ 	.word	0x00000008
.L_29:


//--------------------- .nv.compat                --------------------------
	.section	.nv.compat,"",@"SHT_CUDA_COMPAT_INFO"
	.align	4
        /*0000*/ 	.byte	0x02, 0x09, 0x01, 0x00, 0x02, 0x02, 0x02, 0x00, 0x02, 0x05, 0x05, 0x00, 0x03, 0x07, 0x01, 0x01
        /*0010*/ 	.byte	0x02, 0x03, 0x01, 0x00, 0x02, 0x06, 0x01, 0x00, 0x04, 0x0b, 0x08, 0x00, 0x09, 0x00, 0x00, 0x00
        /*0020*/ 	.byte	0x00, 0x00, 0x00, 0x00


//--------------------- .nv.info._ZN7cutlass13device_kernelINS_4conv6kernel13ConvUniversalINS1_16ConvProblemShapeILNS1_8OperatorE1ELi3EEENS1_10collective14CollectiveConvINS1_47MainloopSm100TmaUmmaWarpSpecializedImplicitGemmILS5_1ELi8ELi3ELi1ELi2EN4cute5tupleIJNSA_1CILi2EEENSC_ILi1EEESE_EEEEENSB_IJNSC_ILi256EEENSC_ILi128EEENSB_IJNSC_ILi32EEEEEEEEENS_10tfloat32_tESM_NSA_8TiledMMAINSA_8MMA_AtomIJNSA_23SM100_MMA_TF32_2x1SM_SSISM_SM_fLi256ELi128ELNSA_4UMMA5MajorE0ELSR_1ELNSQ_7ScaleInE0ELSS_0EEEEEENSA_6LayoutINSB_IJSE_SE_SE_EEENSB_IJNSC_ILi0EEESX_SX_EEEEENSB_IJNSA_10UnderscoreES10_S10_EEEEENS7_6detail27Sm100ImplicitGemmTileTraitsINSA_25SM100_TMA_2SM_LOAD_IM2COLENSA_14ComposedLayoutINSA_7SwizzleILi3ELi4ELi3EEENSA_18smem_ptr_flag_bitsILi32EEENSV_INSB_IJNSC_ILi8EEESJ_EEENSB_IJSJ_SE_EEEEEEEvEENS14_INSA_18SM100_TMA_2SM_LOADENS16_INS17_ILi2ELi5ELi2EEES1A_NSV_INSB_IJSJ_NSC_ILi4EEEEEENSB_IJSE_SJ_EEEEEEEvEEEENS_8epilogue10collective18CollectiveEpilogueINS1Q_23Sm100TmaWarpSpecializedILi4ELi2ELi16ELb1ELb0EEEJNSB_IJSI_SI_SK_EEENSB_IJNSV_ISI_SE_EENSV_INSC_ILi16EEESE_EEEEESM_NSB_IJNSB_IJllllEEESE_SX_EEESM_S21_NS1Q_6fusion15FusionCallbacksIS1U_NS22_17LinearCombinationISM_fSM_fLNS_15FloatRoundStyleE2EEES1V_S1Z_JEEENSA_5SM1004TMEM4LOAD26SM100_TMEM_LOAD_32dp32b16xENSA_20SM90_TMA_LOAD_IM2COLENS16_INS17_ILi2ELi4ELi3EEES1A_NSV_INSB_IJS1B_S1X_EEENSB_IJS1X_SE_EEEEEEENSA_39AutoVectorizingCopyWithAssumedAlignmentILi128EEENSA_21SM90_TMA_STORE_IM2COLES2H_S2J_S2J_EEEvvEEEEvNT_6ParamsE --------------------------
	.section	.nv.info._ZN7cutlass13device_kernelINS_4conv6kernel13ConvUniversalINS1_16ConvProblemShapeILNS1_8OperatorE1ELi3EEENS1_10collective14CollectiveConvINS1_47MainloopSm100TmaUmmaWarpSpecializedImplicitGemmILS5_1ELi8ELi3ELi1ELi2EN4cute5tupleIJNSA_1CILi2EEENSC_ILi1EEESE_EEEEENSB_IJNSC_ILi256EEENSC_ILi128EEENSB_IJNSC_ILi32EEEEEEEEENS_10tfloat32_tESM_NSA_8TiledMMAINSA_8MMA_AtomIJNSA_23SM100_MMA_TF32_2x1SM_SSISM_SM_fLi256ELi128ELNSA_4UMMA5MajorE0ELSR_1ELNSQ_7ScaleInE0ELSS_0EEEEEENSA_6LayoutINSB_IJSE_SE_SE_EEENSB_IJNSC_ILi0EEESX_SX_EEEEENSB_IJNSA_10UnderscoreES10_S10_EEEEENS7_6detail27Sm100ImplicitGemmTileTraitsINSA_25SM100_TMA_2SM_LOAD_IM2COLENSA_14ComposedLayoutINSA_7SwizzleILi3ELi4ELi3EEENSA_18smem_ptr_flag_bitsILi32EEENSV_INSB_IJNSC_ILi8EEESJ_EEENSB_IJSJ_SE_EEEEEEEvEENS14_INSA_18SM100_TMA_2SM_LOADENS16_INS17_ILi2ELi5ELi2EEES1A_NSV_INSB_IJSJ_NSC_ILi4EEEEEENSB_IJSE_SJ_EEEEEEEvEEEENS_8epilogue10collective18CollectiveEpilogueINS1Q_23Sm100TmaWarpSpecializedILi4ELi2ELi16ELb1ELb0EEEJNSB_IJSI_SI_SK_EEENSB_IJNSV_ISI_SE_EENSV_INSC_ILi16EEESE_EEEEESM_NSB_IJNSB_IJllllEEESE_SX_EEESM_S21_NS1Q_6fusion15FusionCallbacksIS1U_NS22_17LinearCombinationISM_fSM_fLNS_15FloatRoundStyleE2EEES1V_S1Z_JEEENSA_5SM1004TMEM4LOAD26SM100_TMEM_LOAD_32dp32b16xENSA_20SM90_TMA_LOAD_IM2COLENS16_INS17_ILi2ELi4ELi3EEES1A_NSV_INSB_IJS1B_S1X_EEENSB_IJS1X_SE_EEEEEEENSA_39AutoVectorizingCopyWithAssumedAlignmentILi128EEENSA_21SM90_TMA_STORE_IM2COLES2H_S2J_S2J_EEEvvEEEEvNT_6ParamsE,"",@"SHT_CUDA_INFO"
	.sectionflags	@""
	.align	4


	//----- nvinfo : EIATTR_CUDA_API_VERSION
	.align		4
        /*0000*/ 	.byte	0x04, 0x37
        /*0002*/ 	.short	(.L_31 - .L_30)
.L_30:
        /*0004*/ 	.word	0x00000082


	//----- nvinfo : EIATTR_KPARAM_INFO
	.align		4
.L_31:
        /*0008*/ 	.byte	0x04, 0x17
        /*000a*/ 	.short	(.L_33 - .L_32)
.L_32:
        /*000c*/ 	.word	0x00000000
        /*0010*/ 	.short	0x0000
        /*0012*/ 	.short	0x0000
        /*0014*/ 	.byte	0x00, 0xf0, 0x01, 0x24


	//----- nvinfo : EIATTR_AT_ENTRY_FRAGMENTS
	.align		4
.L_33:
        /*0018*/ 	.byte	0x04, 0x4f
        /*001a*/ 	.short	(.L_35 - .L_34)


	//   ....[0]....
.L_34:
        /*001c*/ 	.word	0x00000007


	//----- nvinfo : EIATTR_RESERVED_SMEM_USED
	.align		4
.L_35:
        /*0020*/ 	.byte	0x01, 0x41
	.zero		2


	//----- nvinfo : EIATTR_SPARSE_MMA_MASK
	.align		4
        /*0024*/ 	.byte	0x03, 0x50
        /*0026*/ 	.short	0x0000


	//----- nvinfo : EIATTR_TCGEN05_2CTA_USED
	.align		4
        /*0028*/ 	.byte	0x01, 0x52
	.zero		2


	//----- nvinfo : EIATTR_MAXREG_COUNT
	.align		4
        /*002c*/ 	.byte	0x03, 0x1b
        /*002e*/ 	.short	0x00ff


	//----- nvinfo : EIATTR_NUM_BARRIERS
	.align		4
        /*0030*/ 	.byte	0x02, 0x4c
        /*0032*/ 	.byte	0x07
	.zero		1


	//----- nvinfo : EIATTR_EXTERNS
	.align		4
        /*0034*/ 	.byte	0x04, 0x0f
        /*0036*/ 	.short	(.L_37 - .L_36)


	//   ....[0]....
	.align		4
.L_36:
        /*0038*/ 	.word	index@(__assertfail)


	//----- nvinfo : EIATTR_MERCURY_ISA_VERSION
	.align		4
.L_37:
        /*003c*/ 	.byte	0x03, 0x5f
        /*003e*/ 	.short	0x0101


	//----- nvinfo : EIATTR_INT_WARP_WIDE_INSTR_OFFSETS
	.align		4
        /*0040*/ 	.byte	0x04, 0x31
        /*0042*/ 	.short	(.L_39 - .L_38)


	//   ....[0]....
.L_38:
        /*0044*/ 	.word	0x00000cd0


	//   ....[1]....
        /*0048*/ 	.word	0x00000d80


	//   ....[2]....
        /*004c*/ 	.word	0x00004870


	//   ....[3]....
        /*0050*/ 	.word	0x00004890


	//   ....[4]....
        /*0054*/ 	.word	0x000048c0


	//   ....[5]....
        /*0058*/ 	.word	0x00005620


	//   ....[6]....
        /*005c*/ 	.word	0x00005690


	//   ....[7]....
        /*0060*/ 	.word	0x000057a0


	//   ....[8]....
        /*0064*/ 	.word	0x00005860


	//   ....[9]....
        /*0068*/ 	.word	0x00005950


	//   ....[10]....
        /*006c*/ 	.word	0x00005a10


	//   ....[11]....
        /*0070*/ 	.word	0x00005b00


	//   ....[12]....
        /*0074*/ 	.word	0x00005bd0


	//   ....[13]....
        /*0078*/ 	.word	0x00005cc0


	//   ....[14]....
        /*007c*/ 	.word	0x00005d40


	//   ....[15]....
        /*0080*/ 	.word	0x00005e40


	//   ....[16]....
        /*0084*/ 	.word	0x00005ed0


	//   ....[17]....
        /*0088*/ 	.word	0x00005fc0


	//   ....[18]....
        /*008c*/ 	.word	0x00006070


	//   ....[19]....
        /*0090*/ 	.word	0x00006150


	//   ....[20]....
        /*0094*/ 	.word	0x00006250


	//----- nvinfo : EIATTR_COOP_GROUP_MASK_REGIDS
	.align		4
.L_39:
        /*0098*/ 	.byte	0x04, 0x29
        /*009a*/ 	.short	(.L_41 - .L_40)


	//   ....[0]....
.L_40:
        /*009c*/ 	.word	0xffffffff


	//   ....[1]....
        /*00a0*/ 	.word	0xffffffff


	//   ....[2]....
        /*00a4*/ 	.word	0xffffffff


	//   ....[3]....
        /*00a8*/ 	.word	0xffffffff


	//   ....[4]....
        /*00ac*/ 	.word	0xffffffff


	//   ....[5]....
        /*00b0*/ 	.word	0xffffffff


	//   ....[6]....
        /*00b4*/ 	.word	0xffffffff


	//   ....[7]....
        /*00b8*/ 	.word	0xffffffff


	//   ....[8]....
        /*00bc*/ 	.word	0xffffffff


	//   ....[9]....
        /*00c0*/ 	.word	0xffffffff


	//   ....[10]....
        /*00c4*/ 	.word	0xffffffff


	//   ....[11]....
        /*00c8*/ 	.word	0xffffffff


	//   ....[12]....
        /*00cc*/ 	.word	0xffffffff


	//----- nvinfo : EIATTR_COOP_GROUP_INSTR_OFFSETS
	.align		4
.L_41:
        /*00d0*/ 	.byte	0x04, 0x28
        /*00d2*/ 	.short	(.L_43 - .L_42)


	//   ....[0]....
.L_42:
        /*00d4*/ 	.word	0x000000d0


	//   ....[1]....
        /*00d8*/ 	.word	0x00000540


	//   ....[2]....
        /*00dc*/ 	.word	0x00000760


	//   ....[3]....
        /*00e0*/ 	.word	0x00000900


	//   ....[4]....
        /*00e4*/ 	.word	0x00000a00


	//   ....[5]....
        /*00e8*/ 	.word	0x00000b50


	//   ....[6]....
        /*00ec*/ 	.word	0x00000df0


	//   ....[7]....
        /*00f0*/ 	.word	0x00002860


	//   ....[8]....
        /*00f4*/ 	.word	0x00003730


	//   ....[9]....
        /*00f8*/ 	.word	0x00003c00


	//   ....[10]....
        /*00fc*/ 	.word	0x00003c30


	//   ....[11]....
        /*0100*/ 	.word	0x00004780


	//   ....[12]....
        /*0104*/ 	.word	0x00004990


	//----- nvinfo : EIATTR_VRC_CTA_INIT_COUNT
	.align		4
.L_43:
        /*0108*/ 	.byte	0x02, 0x4a
        /*010a*/ 	.byte	0x80
	.zero		1


	//----- nvinfo : EIATTR_SYSCALL_OFFSETS
	.align		4
        /*010c*/ 	.byte	0x04, 0x46
        /*010e*/ 	.short	(.L_45 - .L_44)


	//   ....[0]....
.L_44:
        /*0110*/ 	.word	0x00006ea0


	//   ....[1]....
        /*0114*/ 	.word	0x00006f90


	//   ....[2]....
        /*0118*/ 	.word	0x00007950


	//   ....[3]....
        /*011c*/ 	.word	0x00008300


	//   ....[4]....
        /*0120*/ 	.word	0x00008c80


	//   ....[5]....
        /*0124*/ 	.word	0x00009640


	//   ....[6]....
        /*0128*/ 	.word	0x0000a000


	//   ....[7]....
        /*012c*/ 	.word	0x0000a9e0


	//   ....[8]....
        /*0130*/ 	.word	0x0000b3a0


	//   ....[9]....
        /*0134*/ 	.word	0x0000bd10


	//----- nvinfo : EIATTR_MBARRIER_INSTR_OFFSETS
	.align		4
.L_45:
        /*0138*/ 	.byte	0x04, 0x39
        /*013a*/ 	.short	(.L_47 - .L_46)


	//   ....[0]....
.L_46:
        /*013c*/ 	.word	0x00000650
        /*0140*/ 	.word	0x000000ff
        /*0144*/ 	.word	0x00000000
        /*0148*/ 	.short	0x0100
        /*014a*/ 	.byte	0x04
	.zero		1


	//   ....[1]....
        /*014c*/ 	.word	0x00000660
        /*0150*/ 	.word	0x000000ff
        /*0154*/ 	.word	0x00000040
        /*0158*/ 	.short	0x0100
        /*015a*/ 	.byte	0x04
	.zero		1


	//   ....[2]....
        /*015c*/ 	.word	0x00000670
        /*0160*/ 	.word	0x000000ff
        /*0164*/ 	.word	0x00000008
        /*0168*/ 	.short	0x0100
        /*016a*/ 	.byte	0x04
	.zero		1


	//   ....[3]....
        /*016c*/ 	.word	0x00000680
        /*0170*/ 	.word	0x000000ff
        /*0174*/ 	.word	0x00000048
        /*0178*/ 	.short	0x0100
        /*017a*/ 	.byte	0x04
	.zero		1


	//   ....[4]....
        /*017c*/ 	.word	0x00000690
        /*0180*/ 	.word	0x000000ff
        /*0184*/ 	.word	0x00000010
        /*0188*/ 	.short	0x0100
        /*018a*/ 	.byte	0x04
	.zero		1


	//   ....[5]....
        /*018c*/ 	.word	0x000006a0
        /*0190*/ 	.word	0x000000ff
        /*0194*/ 	.word	0x00000050
        /*0198*/ 	.short	0x0100
        /*019a*/ 	.byte	0x04
	.zero		1


	//   ....[6]....
        /*019c*/ 	.word	0x000006b0
        /*01a0*/ 	.word	0x000000ff
        /*01a4*/ 	.word	0x00000018
        /*01a8*/ 	.short	0x0100
        /*01aa*/ 	.byte	0x04
	.zero		1


	//   ....[7]....
        /*01ac*/ 	.word	0x000006c0
        /*01b0*/ 	.word	0x000000ff
        /*01b4*/ 	.word	0x00000058
        /*01b8*/ 	.short	0x0100
        /*01ba*/ 	.byte	0x04
	.zero		1


	//   ....[8]....
        /*01bc*/ 	.word	0x000006d0
        /*01c0*/ 	.word	0x000000ff
        /*01c4*/ 	.word	0x00000020
        /*01c8*/ 	.short	0x0100
        /*01ca*/ 	.byte	0x04
	.zero		1


	//   ....[9]....
        /*01cc*/ 	.word	0x000006e0
        /*01d0*/ 	.word	0x000000ff
        /*01d4*/ 	.word	0x00000060
        /*01d8*/ 	.short	0x0100
        /*01da*/ 	.byte	0x04
	.zero		1


	//   ....[10]....
        /*01dc*/ 	.word	0x000006f0
        /*01e0*/ 	.word	0x000000ff
        /*01e4*/ 	.word	0x00000028
        /*01e8*/ 	.short	0x0100
        /*01ea*/ 	.byte	0x04
	.zero		1


	//   ....[11]....
        /*01ec*/ 	.word	0x00000700
        /*01f0*/ 	.word	0x000000ff
        /*01f4*/ 	.word	0x00000068
        /*01f8*/ 	.short	0x0100
        /*01fa*/ 	.byte	0x04
	.zero		1


	//   ....[12]....
        /*01fc*/ 	.word	0x00000710
        /*0200*/ 	.word	0x000000ff
        /*0204*/ 	.word	0x00000030
        /*0208*/ 	.short	0x0100
        /*020a*/ 	.byte	0x04
	.zero		1


	//   ....[13]....
        /*020c*/ 	.word	0x00000720
        /*0210*/ 	.word	0x000000ff
        /*0214*/ 	.word	0x00000070
        /*0218*/ 	.short	0x0100
        /*021a*/ 	.byte	0x04
	.zero		1


	//   ....[14]....
        /*021c*/ 	.word	0x00000730
        /*0220*/ 	.word	0x000000ff
        /*0224*/ 	.word	0x00000038
        /*0228*/ 	.short	0x0100
        /*022a*/ 	.byte	0x04
	.zero		1


	//   ....[15]....
        /*022c*/ 	.word	0x00000740
        /*0230*/ 	.word	0x000000ff
        /*0234*/ 	.word	0x00000078
        /*0238*/ 	.short	0x0100
        /*023a*/ 	.byte	0x04
	.zero		1


	//   ....[16]....
        /*023c*/ 	.word	0x00000870
        /*0240*/ 	.word	0x000000ff
        /*0244*/ 	.word	0x00000080
        /*0248*/ 	.short	0x0100
        /*024a*/ 	.byte	0x04
	.zero		1


	//   ....[17]....
        /*024c*/ 	.word	0x00000880
        /*0250*/ 	.word	0x000000ff
        /*0254*/ 	.word	0x000000a0
        /*0258*/ 	.short	0x0100
        /*025a*/ 	.byte	0x04
	.zero		1


	//   ....[18]....
        /*025c*/ 	.word	0x00000890
        /*0260*/ 	.word	0x000000ff
        /*0264*/ 	.word	0x00000088
        /*0268*/ 	.short	0x0100
        /*026a*/ 	.byte	0x04
	.zero		1


	//   ....[19]....
        /*026c*/ 	.word	0x000008a0
        /*0270*/ 	.word	0x000000ff
        /*0274*/ 	.word	0x000000a8
        /*0278*/ 	.short	0x0100
        /*027a*/ 	.byte	0x04
	.zero		1


	//   ....[20]....
        /*027c*/ 	.word	0x000008b0
        /*0280*/ 	.word	0x000000ff
        /*0284*/ 	.word	0x00000090
        /*0288*/ 	.short	0x0100
        /*028a*/ 	.byte	0x04
	.zero		1


	//   ....[21]....
        /*028c*/ 	.word	0x000008c0
        /*0290*/ 	.word	0x000000ff
        /*0294*/ 	.word	0x000000b0
        /*0298*/ 	.short	0x0100
        /*029a*/ 	.byte	0x04
	.zero		1


	//   ....[22]....
        /*029c*/ 	.word	0x000008d0
        /*02a0*/ 	.word	0x000000ff
        /*02a4*/ 	.word	0x00000098
        /*02a8*/ 	.short	0x0100
        /*02aa*/ 	.byte	0x04
	.zero		1


	//   ....[23]....
        /*02ac*/ 	.word	0x000008e0
        /*02b0*/ 	.word	0x000000ff
        /*02b4*/ 	.word	0x000000b8
        /*02b8*/ 	.short	0x0100
        /*02ba*/ 	.byte	0x04
	.zero		1


	//   ....[24]....
        /*02bc*/ 	.word	0x000009d0
        /*02c0*/ 	.word	0x000000ff
        /*02c4*/ 	.word	0x000000c0
        /*02c8*/ 	.short	0x0100
        /*02ca*/ 	.byte	0x04
	.zero		1


	//   ....[25]....
        /*02cc*/ 	.word	0x000009e0
        /*02d0*/ 	.word	0x000000ff
        /*02d4*/ 	.word	0x000000c8
        /*02d8*/ 	.short	0x0100
        /*02da*/ 	.byte	0x04
	.zero		1


	//   ....[26]....
        /*02dc*/ 	.word	0x00000b20
        /*02e0*/ 	.word	0x000000ff
        /*02e4*/ 	.word	0x000000d0
        /*02e8*/ 	.short	0x0100
        /*02ea*/ 	.byte	0x06
	.zero		1


	//   ....[27]....
        /*02ec*/ 	.word	0x00000b30
        /*02f0*/ 	.word	0x000000ff
        /*02f4*/ 	.word	0x000000d8
        /*02f8*/ 	.short	0x0100
        /*02fa*/ 	.byte	0x06
	.zero		1


	//   ....[28]....
        /*02fc*/ 	.word	0x00000c70
        /*0300*/ 	.word	0x000000ff
        /*0304*/ 	.word	0x000000e0
        /*0308*/ 	.short	0x0100
        /*030a*/ 	.byte	0x04
	.zero		1


	//   ....[29]....
        /*030c*/ 	.word	0x00000c80
        /*0310*/ 	.word	0x000000ff
        /*0314*/ 	.word	0x000000f0
        /*0318*/ 	.short	0x0100
        /*031a*/ 	.byte	0x04
	.zero		1


	//   ....[30]....
        /*031c*/ 	.word	0x00000c90
        /*0320*/ 	.word	0x000000ff
        /*0324*/ 	.word	0x000000e8
        /*0328*/ 	.short	0x0100
        /*032a*/ 	.byte	0x04
	.zero		1


	//   ....[31]....
        /*032c*/ 	.word	0x00000ca0
        /*0330*/ 	.word	0x000000ff
        /*0334*/ 	.word	0x000000f8
        /*0338*/ 	.short	0x0100
        /*033a*/ 	.byte	0x04
	.zero		1


	//   ....[32]....
        /*033c*/ 	.word	0x00000da0
        /*0340*/ 	.word	0x000000ff
        /*0344*/ 	.word	0x00000100
        /*0348*/ 	.short	0x0100
        /*034a*/ 	.byte	0x06
	.zero		1


	//   ....[33]....
        /*034c*/ 	.word	0x00001900
        /*0350*/ 	.word	0x000000ff
        /*0354*/ 	.word	0x00000040
        /*0358*/ 	.short	0x010a
        /*035a*/ 	.byte	0x04
	.zero		1


	//   ....[34]....
        /*035c*/ 	.word	0x00001c60
        /*0360*/ 	.word	0x000000ff
        /*0364*/ 	.word	0x00000040
        /*0368*/ 	.short	0x010a
        /*036a*/ 	.byte	0x11
	.zero		1


	//   ....[35]....
        /*036c*/ 	.word	0x00001e10
        /*0370*/ 	.word	0x000000ff
        /*0374*/ 	.word	0x00000040
        /*0378*/ 	.short	0x010a
        /*037a*/ 	.byte	0x08
	.zero		1


	//   ....[36]....
        /*037c*/ 	.word	0x000020b0
        /*0380*/ 	.word	0x000000ff
        /*0384*/ 	.word	0x000000c8
        /*0388*/ 	.short	0x0101
        /*038a*/ 	.byte	0x29
	.zero		1


	//   ....[37]....
        /*038c*/ 	.word	0x000020e0
        /*0390*/ 	.word	0x000000ff
        /*0394*/ 	.word	0x00000040
        /*0398*/ 	.short	0x010a
        /*039a*/ 	.byte	0x04
	.zero		1


	//   ....[38]....
        /*039c*/ 	.word	0x000023d0
        /*03a0*/ 	.word	0x000000ff
        /*03a4*/ 	.word	0x00000040
        /*03a8*/ 	.short	0x010a
        /*03aa*/ 	.byte	0x09
	.zero		1


	//   ....[39]....
        /*03ac*/ 	.word	0x00002580
        /*03b0*/ 	.word	0x000000ff
        /*03b4*/ 	.word	0x00000040
        /*03b8*/ 	.short	0x010a
        /*03ba*/ 	.byte	0x08
	.zero		1


	//   ....[40]....
        /*03bc*/ 	.word	0x00002870
        /*03c0*/ 	.word	0x000000ff
        /*03c4*/ 	.word	0x000000d0
        /*03c8*/ 	.short	0x010a
        /*03ca*/ 	.byte	0x29
	.zero		1


	//   ....[41]....
        /*03cc*/ 	.word	0x00002930
        /*03d0*/ 	.word	0x000000ff
        /*03d4*/ 	.word	0x00000000
        /*03d8*/ 	.short	0x0101
        /*03da*/ 	.byte	0x04
	.zero		1


	//   ....[42]....
        /*03dc*/ 	.word	0x00002f30
        /*03e0*/ 	.word	0x000000ff
        /*03e4*/ 	.word	0x00000000
        /*03e8*/ 	.short	0x010a
        /*03ea*/ 	.byte	0x04
	.zero		1


	//   ....[43]....
        /*03ec*/ 	.word	0x00002fd0
        /*03f0*/ 	.word	0x000000ff
        /*03f4*/ 	.word	0x00000000
        /*03f8*/ 	.short	0x010a
        /*03fa*/ 	.byte	0x05
	.zero		1


	//   ....[44]....
        /*03fc*/ 	.word	0x00003070
        /*0400*/ 	.word	0x000000ff
        /*0404*/ 	.word	0x00000000
        /*0408*/ 	.short	0x010a
        /*040a*/ 	.byte	0x05
	.zero		1


	//   ....[45]....
        /*040c*/ 	.word	0x00003110
        /*0410*/ 	.word	0x000000ff
        /*0414*/ 	.word	0x00000000
        /*0418*/ 	.short	0x010a
        /*041a*/ 	.byte	0x05
	.zero		1


	//   ....[46]....
        /*041c*/ 	.word	0x000031b0
        /*0420*/ 	.word	0x000000ff
        /*0424*/ 	.word	0x00000000
        /*0428*/ 	.short	0x010a
        /*042a*/ 	.byte	0x05
	.zero		1


	//   ....[47]....
        /*042c*/ 	.word	0x00003250
        /*0430*/ 	.word	0x000000ff
        /*0434*/ 	.word	0x00000000
        /*0438*/ 	.short	0x010a
        /*043a*/ 	.byte	0x05
	.zero		1


	//   ....[48]....
        /*043c*/ 	.word	0x000032f0
        /*0440*/ 	.word	0x000000ff
        /*0444*/ 	.word	0x00000000
        /*0448*/ 	.short	0x010a
        /*044a*/ 	.byte	0x05
	.zero		1


	//   ....[49]....
        /*044c*/ 	.word	0x000033a0
        /*0450*/ 	.word	0x00000000
        /*0454*/ 	.word	0x00000000
        /*0458*/ 	.short	0x010a
        /*045a*/ 	.byte	0xff
	.zero		1


	//   ....[50]....
        /*045c*/ 	.word	0x000034f0
        /*0460*/ 	.word	0x000000ff
        /*0464*/ 	.word	0x000000d8
        /*0468*/ 	.short	0x010a
        /*046a*/ 	.byte	0x04
	.zero		1


	//   ....[51]....
        /*046c*/ 	.word	0x00003590
        /*0470*/ 	.word	0x000000ff
        /*0474*/ 	.word	0x000000d0
        /*0478*/ 	.short	0x010a
        /*047a*/ 	.byte	0x04
	.zero		1


	//   ....[52]....
        /*047c*/ 	.word	0x00003630
        /*0480*/ 	.word	0x000000ff
        /*0484*/ 	.word	0x00000000
        /*0488*/ 	.short	0x0101
        /*048a*/ 	.byte	0x05
	.zero		1


	//   ....[53]....
        /*048c*/ 	.word	0x00003670
        /*0490*/ 	.word	0x000000ff
        /*0494*/ 	.word	0x000000d8
        /*0498*/ 	.short	0x0106
        /*049a*/ 	.byte	0x04
	.zero		1


	//   ....[54]....
        /*049c*/ 	.word	0x000036b0
        /*04a0*/ 	.word	0x00000000
        /*04a4*/ 	.word	0x000000d8
        /*04a8*/ 	.short	0x010a
        /*04aa*/ 	.byte	0xff
	.zero		1


	//   ....[55]....
        /*04ac*/ 	.word	0x00003900
        /*04b0*/ 	.word	0x000000ff
        /*04b4*/ 	.word	0x00000008
        /*04b8*/ 	.short	0x010a
        /*04ba*/ 	.byte	0x05
	.zero		1


	//   ....[56]....
        /*04bc*/ 	.word	0x00003920
        /*04c0*/ 	.word	0x000000ff
        /*04c4*/ 	.word	0x00000008
        /*04c8*/ 	.short	0x010a
        /*04ca*/ 	.byte	0x05
	.zero		1


	//   ....[57]....
        /*04cc*/ 	.word	0x00003ab0
        /*04d0*/ 	.word	0x000000ff
        /*04d4*/ 	.word	0x00000008
        /*04d8*/ 	.short	0x010a
        /*04da*/ 	.byte	0x05
	.zero		1


	//   ....[58]....
        /*04dc*/ 	.word	0x00003ad0
        /*04e0*/ 	.word	0x000000ff
        /*04e4*/ 	.word	0x00000008
        /*04e8*/ 	.short	0x010a
        /*04ea*/ 	.byte	0x05
	.zero		1


	//   ....[59]....
        /*04ec*/ 	.word	0x00003b90
        /*04f0*/ 	.word	0x000000ff
        /*04f4*/ 	.word	0x00000000
        /*04f8*/ 	.short	0x0101
        /*04fa*/ 	.byte	0x04
	.zero		1


	//   ....[60]....
        /*04fc*/ 	.word	0x00003f30
        /*0500*/ 	.word	0x000000ff
        /*0504*/ 	.word	0x000000d0
        /*0508*/ 	.short	0x010a
        /*050a*/ 	.byte	0x14
	.zero		1


	//   ....[61]....
        /*050c*/ 	.word	0x00003fd0
        /*0510*/ 	.word	0x000000ff
        /*0514*/ 	.word	0x00000000
        /*0518*/ 	.short	0x0101
        /*051a*/ 	.byte	0x22
	.zero		1


	//   ....[62]....
        /*051c*/ 	.word	0x00004010
        /*0520*/ 	.word	0x000000ff
        /*0524*/ 	.word	0x000000f0
        /*0528*/ 	.short	0x010a
        /*052a*/ 	.byte	0x19
	.zero		1


	//   ....[63]....
        /*052c*/ 	.word	0x000040b0
        /*0530*/ 	.word	0x000000ff
        /*0534*/ 	.word	0x00000000
        /*0538*/ 	.short	0x010a
        /*053a*/ 	.byte	0x04
	.zero		1


	//   ....[64]....
        /*053c*/ 	.word	0x00004100
        /*0540*/ 	.word	0x000000ff
        /*0544*/ 	.word	0x00000000
        /*0548*/ 	.short	0x010a
        /*054a*/ 	.byte	0x12
	.zero		1


	//   ....[65]....
        /*054c*/ 	.word	0x00004250
        /*0550*/ 	.word	0x000000ff
        /*0554*/ 	.word	0x00000000
        /*0558*/ 	.short	0x010a
        /*055a*/ 	.byte	0x05
	.zero		1


	//   ....[66]....
        /*055c*/ 	.word	0x00004580
        /*0560*/ 	.word	0x000000ff
        /*0564*/ 	.word	0x00000000
        /*0568*/ 	.short	0x010a
        /*056a*/ 	.byte	0x04
	.zero		1


	//   ....[67]....
        /*056c*/ 	.word	0x00004620
        /*0570*/ 	.word	0x00000000
        /*0574*/ 	.word	0x00000000
        /*0578*/ 	.short	0x010a
        /*057a*/ 	.byte	0xff
	.zero		1


	//   ....[68]....
        /*057c*/ 	.word	0x00004660
        /*0580*/ 	.word	0x00000000
        /*0584*/ 	.word	0x00000000
        /*0588*/ 	.short	0x010a
        /*058a*/ 	.byte	0xff
	.zero		1


	//   ....[69]....
        /*058c*/ 	.word	0x000046d0
        /*0590*/ 	.word	0x000000ff
        /*0594*/ 	.word	0x00000000
        /*0598*/ 	.short	0x0101
        /*059a*/ 	.byte	0x04
	.zero		1


	//   ....[70]....
        /*059c*/ 	.word	0x00004710
        /*05a0*/ 	.word	0x000000ff
        /*05a4*/ 	.word	0x00000100
        /*05a8*/ 	.short	0x010a
        /*05aa*/ 	.byte	0x14
	.zero		1


	//   ....[71]....
        /*05ac*/ 	.word	0x00004770
        /*05b0*/ 	.word	0x000000ff
        /*05b4*/ 	.word	0x00000000
        /*05b8*/ 	.short	0x0101
        /*05ba*/ 	.byte	0x04
	.zero		1


	//   ....[72]....
        /*05bc*/ 	.word	0x00004cd0
        /*05c0*/ 	.word	0x000000ff
        /*05c4*/ 	.word	0x000000d0
        /*05c8*/ 	.short	0x010a
        /*05ca*/ 	.byte	0x2a
	.zero		1


	//   ....[73]....
        /*05cc*/ 	.word	0x00004d70
        /*05d0*/ 	.word	0x000000ff
        /*05d4*/ 	.word	0x00000000
        /*05d8*/ 	.short	0x0101
        /*05da*/ 	.byte	0x37
	.zero		1


	//   ....[74]....
        /*05dc*/ 	.word	0x000052c0
        /*05e0*/ 	.word	0x000000ff
        /*05e4*/ 	.word	0x000000c8
        /*05e8*/ 	.short	0x010a
        /*05ea*/ 	.byte	0x2a
	.zero		1


	//   ....[75]....
        /*05ec*/ 	.word	0x00005460
        /*05f0*/ 	.word	0x000000ff
        /*05f4*/ 	.word	0x000000a0
        /*05f8*/ 	.short	0x010a
        /*05fa*/ 	.byte	0x2a
	.zero		1


	//   ....[76]....
        /*05fc*/ 	.word	0x00005730
        /*0600*/ 	.word	0x000000ff
        /*0604*/ 	.word	0x00000080
        /*0608*/ 	.short	0x010b
        /*060a*/ 	.byte	0x2a
	.zero		1


	//   ....[77]....
        /*060c*/ 	.word	0x00005740
        /*0610*/ 	.word	0x000000ff
        /*0614*/ 	.word	0x00000000
        /*0618*/ 	.short	0x0101
        /*061a*/ 	.byte	0x30
	.zero		1


	//   ....[78]....
        /*061c*/ 	.word	0x00005760
        /*0620*/ 	.word	0x000000ff
        /*0624*/ 	.word	0x000000a8
        /*0628*/ 	.short	0x010a
        /*062a*/ 	.byte	0x2a
	.zero		1


	//   ....[79]....
        /*062c*/ 	.word	0x000058e0
        /*0630*/ 	.word	0x000000ff
        /*0634*/ 	.word	0x00000088
        /*0638*/ 	.short	0x010b
        /*063a*/ 	.byte	0x2a
	.zero		1


	//   ....[80]....
        /*063c*/ 	.word	0x000058f0
        /*0640*/ 	.word	0x000000ff
        /*0644*/ 	.word	0x00000000
        /*0648*/ 	.short	0x0101
        /*064a*/ 	.byte	0x2f
	.zero		1


	//   ....[81]....
        /*064c*/ 	.word	0x00005910
        /*0650*/ 	.word	0x000000ff
        /*0654*/ 	.word	0x000000b0
        /*0658*/ 	.short	0x010a
        /*065a*/ 	.byte	0x2a
	.zero		1


	//   ....[82]....
        /*065c*/ 	.word	0x00005a90
        /*0660*/ 	.word	0x000000ff
        /*0664*/ 	.word	0x00000090
        /*0668*/ 	.short	0x010b
        /*066a*/ 	.byte	0x2a
	.zero		1


	//   ....[83]....
        /*066c*/ 	.word	0x00005aa0
        /*0670*/ 	.word	0x000000ff
        /*0674*/ 	.word	0x00000000
        /*0678*/ 	.short	0x0101
        /*067a*/ 	.byte	0x2e
	.zero		1


	//   ....[84]....
        /*067c*/ 	.word	0x00005ac0
        /*0680*/ 	.word	0x000000ff
        /*0684*/ 	.word	0x000000b8
        /*0688*/ 	.short	0x010a
        /*068a*/ 	.byte	0x2a
	.zero		1


	//   ....[85]....
        /*068c*/ 	.word	0x00005c50
        /*0690*/ 	.word	0x000000ff
        /*0694*/ 	.word	0x00000098
        /*0698*/ 	.short	0x010b
        /*069a*/ 	.byte	0x2a
	.zero		1


	//   ....[86]....
        /*069c*/ 	.word	0x00005c60
        /*06a0*/ 	.word	0x000000ff
        /*06a4*/ 	.word	0x00000000
        /*06a8*/ 	.short	0x0101
        /*06aa*/ 	.byte	0x2d
	.zero		1


	//   ....[87]....
        /*06ac*/ 	.word	0x00005c80
        /*06b0*/ 	.word	0x000000ff
        /*06b4*/ 	.word	0x000000a0
        /*06b8*/ 	.short	0x010a
        /*06ba*/ 	.byte	0x2a
	.zero		1


	//   ....[88]....
        /*06bc*/ 	.word	0x00005dd0
        /*06c0*/ 	.word	0x000000ff
        /*06c4*/ 	.word	0x00000080
        /*06c8*/ 	.short	0x010b
        /*06ca*/ 	.byte	0x2a
	.zero		1


	//   ....[89]....
        /*06cc*/ 	.word	0x00005de0
        /*06d0*/ 	.word	0x000000ff
        /*06d4*/ 	.word	0x00000000
        /*06d8*/ 	.short	0x0101
        /*06da*/ 	.byte	0x30
	.zero		1


	//   ....[90]....
        /*06dc*/ 	.word	0x00005e00
        /*06e0*/ 	.word	0x000000ff
        /*06e4*/ 	.word	0x000000a8
        /*06e8*/ 	.short	0x010a
        /*06ea*/ 	.byte	0x2a
	.zero		1


	//   ....[91]....
        /*06ec*/ 	.word	0x00005f50
        /*06f0*/ 	.word	0x000000ff
        /*06f4*/ 	.word	0x00000088
        /*06f8*/ 	.short	0x010b
        /*06fa*/ 	.byte	0x2a
	.zero		1


	//   ....[92]....
        /*06fc*/ 	.word	0x00005f60
        /*0700*/ 	.word	0x000000ff
        /*0704*/ 	.word	0x00000000
        /*0708*/ 	.short	0x0101
        /*070a*/ 	.byte	0x2f
	.zero		1


	//   ....[93]....
        /*070c*/ 	.word	0x00005f80
        /*0710*/ 	.word	0x000000ff
        /*0714*/ 	.word	0x000000b0
        /*0718*/ 	.short	0x010a
        /*071a*/ 	.byte	0x2a
	.zero		1


	//   ....[94]....
        /*071c*/ 	.word	0x000060f0
        /*0720*/ 	.word	0x000000ff
        /*0724*/ 	.word	0x00000090
        /*0728*/ 	.short	0x010b
        /*072a*/ 	.byte	0x2a
	.zero		1


	//   ....[95]....
        /*072c*/ 	.word	0x00006100
        /*0730*/ 	.word	0x000000ff
        /*0734*/ 	.word	0x00000000
        /*0738*/ 	.short	0x0101
        /*073a*/ 	.byte	0x2e
	.zero		1


	//   ....[96]....
        /*073c*/ 	.word	0x00006110
        /*0740*/ 	.word	0x000000ff
        /*0744*/ 	.word	0x000000b8
        /*0748*/ 	.short	0x010a
        /*074a*/ 	.byte	0x2a
	.zero		1


	//   ....[97]....
        /*074c*/ 	.word	0x000062c0
        /*0750*/ 	.word	0x000000ff
        /*0754*/ 	.word	0x00000098
        /*0758*/ 	.short	0x010b
        /*075a*/ 	.byte	0x2a
	.zero		1


	//   ....[98]....
        /*075c*/ 	.word	0x000062d0
        /*0760*/ 	.word	0x000000ff
        /*0764*/ 	.word	0x00000000
        /*0768*/ 	.short	0x0101
        /*076a*/ 	.byte	0x2d
	.zero		1


	//   ....[99]....
        /*076c*/ 	.word	0x000062f0
        /*0770*/ 	.word	0x000000ff
        /*0774*/ 	.word	0x000000a0
        /*0778*/ 	.short	0x010a
        /*077a*/ 	.byte	0x2a
	.zero		1


	//   ....[100]....
        /*077c*/ 	.word	0x00006310
        /*0780*/ 	.word	0x000000ff
        /*0784*/ 	.word	0x000000a8
        /*0788*/ 	.short	0x010a
        /*078a*/ 	.byte	0x2a
	.zero		1


	//   ....[101]....
        /*078c*/ 	.word	0x00006330
        /*0790*/ 	.word	0x000000ff
        /*0794*/ 	.word	0x000000b0
        /*0798*/ 	.short	0x010a
        /*079a*/ 	.byte	0x2a
	.zero		1


	//   ....[102]....
        /*079c*/ 	.word	0x00006380
        /*07a0*/ 	.word	0x00000002
        /*07a4*/ 	.word	0x000000b8
        /*07a8*/ 	.short	0x010a
        /*07aa*/ 	.byte	0xff
	.zero		1


	//   ....[103]....
        /*07ac*/ 	.word	0x00006710
        /*07b0*/ 	.word	0x000000ff
        /*07b4*/ 	.word	0x000000d0
        /*07b8*/ 	.short	0x010a
        /*07ba*/ 	.byte	0x32
	.zero		1


	//   ....[104]....
        /*07bc*/ 	.word	0x000067e0
        /*07c0*/ 	.word	0x000000ff
        /*07c4*/ 	.word	0x00000000
        /*07c8*/ 	.short	0x0101
        /*07ca*/ 	.byte	0x04
	.zero		1


	//   ....[105]....
        /*07cc*/ 	.word	0x00007490
        /*07d0*/ 	.word	0x000000ff
        /*07d4*/ 	.word	0x00000080
        /*07d8*/ 	.short	0x010a
        /*07da*/ 	.byte	0x32
	.zero		1


	//   ....[106]....
        /*07dc*/ 	.word	0x00007530
        /*07e0*/ 	.word	0x00000051
        /*07e4*/ 	.word	0x000000e0
        /*07e8*/ 	.short	0x010a
        /*07ea*/ 	.byte	0xff
	.zero		1


	//   ....[107]....
        /*07ec*/ 	.word	0x00007740
        /*07f0*/ 	.word	0x000000ff
        /*07f4*/ 	.word	0x00000080
        /*07f8*/ 	.short	0x010a
        /*07fa*/ 	.byte	0x32
	.zero		1


	//   ....[108]....
        /*07fc*/ 	.word	0x00007830
        /*0800*/ 	.word	0x00000051
        /*0804*/ 	.word	0x000000e0
        /*0808*/ 	.short	0x010a
        /*080a*/ 	.byte	0xff
	.zero		1


	//   ....[109]....
        /*080c*/ 	.word	0x00008030
        /*0810*/ 	.word	0x00000000
        /*0814*/ 	.word	0x00000000
        /*0818*/ 	.short	0x0101
        /*081a*/ 	.byte	0xff
	.zero		1


	//   ....[110]....
        /*081c*/ 	.word	0x00008040
        /*0820*/ 	.word	0x00000002
        /*0824*/ 	.word	0x00000080
        /*0828*/ 	.short	0x010a
        /*082a*/ 	.byte	0xff
	.zero		1


	//   ....[111]....
        /*082c*/ 	.word	0x00008120
        /*0830*/ 	.word	0x00000002
        /*0834*/ 	.word	0x00000080
        /*0838*/ 	.short	0x010a
        /*083a*/ 	.byte	0xff
	.zero		1


	//   ....[112]....
        /*083c*/ 	.word	0x000089b0
        /*0840*/ 	.word	0x00000000
        /*0844*/ 	.word	0x00000000
        /*0848*/ 	.short	0x0101
        /*084a*/ 	.byte	0xff
	.zero		1


	//   ....[113]....
        /*084c*/ 	.word	0x000089d0
        /*0850*/ 	.word	0x00000006
        /*0854*/ 	.word	0x00000080
        /*0858*/ 	.short	0x010a
        /*085a*/ 	.byte	0xff
	.zero		1


	//   ....[114]....
        /*085c*/ 	.word	0x00008aa0
        /*0860*/ 	.word	0x00000006
        /*0864*/ 	.word	0x00000080
        /*0868*/ 	.short	0x010a
        /*086a*/ 	.byte	0xff
	.zero		1


	//   ....[115]....
        /*086c*/ 	.word	0x00009330
        /*0870*/ 	.word	0x0000000e
        /*0874*/ 	.word	0x00000000
        /*0878*/ 	.short	0x0101
        /*087a*/ 	.byte	0xff
	.zero		1


	//   ....[116]....
        /*087c*/ 	.word	0x00009350
        /*0880*/ 	.word	0x00000000
        /*0884*/ 	.word	0x00000080
        /*0888*/ 	.short	0x010a
        /*088a*/ 	.byte	0xff
	.zero		1


	//   ....[117]....
        /*088c*/ 	.word	0x00009420
        /*0890*/ 	.word	0x00000000
        /*0894*/ 	.word	0x00000080
        /*0898*/ 	.short	0x010a
        /*089a*/ 	.byte	0xff
	.zero		1


	//   ....[118]....
        /*089c*/ 	.word	0x00009ce0
        /*08a0*/ 	.word	0x0000000e
        /*08a4*/ 	.word	0x00000000
        /*08a8*/ 	.short	0x0101
        /*08aa*/ 	.byte	0xff
	.zero		1


	//   ....[119]....
        /*08ac*/ 	.word	0x00009d00
        /*08b0*/ 	.word	0x00000006
        /*08b4*/ 	.word	0x00000080
        /*08b8*/ 	.short	0x010a
        /*08ba*/ 	.byte	0xff
	.zero		1


	//   ....[120]....
        /*08bc*/ 	.word	0x00009dd0
        /*08c0*/ 	.word	0x00000006
        /*08c4*/ 	.word	0x00000080
        /*08c8*/ 	.short	0x010a
        /*08ca*/ 	.byte	0xff
	.zero		1


	//   ....[121]....
        /*08cc*/ 	.word	0x0000a6c0
        /*08d0*/ 	.word	0x0000000e
        /*08d4*/ 	.word	0x00000000
        /*08d8*/ 	.short	0x0101
        /*08da*/ 	.byte	0xff
	.zero		1


	//   ....[122]....
        /*08dc*/ 	.word	0x0000a6e0
        /*08e0*/ 	.word	0x00000006
        /*08e4*/ 	.word	0x00000080
        /*08e8*/ 	.short	0x010a
        /*08ea*/ 	.byte	0xff
	.zero		1


	//   ....[123]....
        /*08ec*/ 	.word	0x0000a7b0
        /*08f0*/ 	.word	0x00000006
        /*08f4*/ 	.word	0x00000080
        /*08f8*/ 	.short	0x010a
        /*08fa*/ 	.byte	0xff
	.zero		1


	//   ....[124]....
        /*08fc*/ 	.word	0x0000b080
        /*0900*/ 	.word	0x0000000e
        /*0904*/ 	.word	0x00000000
        /*0908*/ 	.short	0x0101
        /*090a*/ 	.byte	0xff
	.zero		1


	//   ....[125]....
        /*090c*/ 	.word	0x0000b0a0
        /*0910*/ 	.word	0x00000006
        /*0914*/ 	.word	0x00000080
        /*0918*/ 	.short	0x010a
        /*091a*/ 	.byte	0xff
	.zero		1


	//   ....[126]....
        /*091c*/ 	.word	0x0000b170
        /*0920*/ 	.word	0x00000006
        /*0924*/ 	.word	0x00000080
        /*0928*/ 	.short	0x010a
        /*092a*/ 	.byte	0xff
	.zero		1


	//   ....[127]....
        /*092c*/ 	.word	0x0000ba40
        /*0930*/ 	.word	0x0000000e
        /*0934*/ 	.word	0x00000000
        /*0938*/ 	.short	0x0101
        /*093a*/ 	.byte	0xff
	.zero		1


	//   ....[128]....
        /*093c*/ 	.word	0x0000ba60
        /*0940*/ 	.word	0x00000000
        /*0944*/ 	.word	0x00000080
        /*0948*/ 	.short	0x010a
        /*094a*/ 	.byte	0xff
	.zero		1


	//   ....[129]....
        /*094c*/ 	.word	0x0000bb30
        /*0950*/ 	.word	0x00000000
        /*0954*/ 	.word	0x00000080
        /*0958*/ 	.short	0x010a
        /*095a*/ 	.byte	0xff
	.zero		1


	//   ....[130]....
        /*095c*/ 	.word	0x0000be40
        /*0960*/ 	.word	0x00000051
        /*0964*/ 	.word	0x00000000
        /*0968*/ 	.short	0x0101
        /*096a*/ 	.byte	0xff
	.zero		1


	//   ....[131]....
        /*096c*/ 	.word	0x0000c400
        /*0970*/ 	.word	0x00000000
        /*0974*/ 	.word	0x00000000
        /*0978*/ 	.short	0x0101
        /*097a*/ 	.byte	0xff
	.zero		1


	//   ....[132]....
        /*097c*/ 	.word	0x0000c690
        /*0980*/ 	.word	0x000000ff
        /*0984*/ 	.word	0x00000000
        /*0988*/ 	.short	0x0101
        /*098a*/ 	.byte	0x04
	.zero		1


	//   ....[133]....
        /*098c*/ 	.word	0x0000c6c0
        /*0990*/ 	.word	0x00000000
        /*0994*/ 	.word	0x00000040
        /*0998*/ 	.short	0x010a
        /*099a*/ 	.byte	0xff
	.zero		1


	//   ....[134]....
        /*099c*/ 	.word	0x0000c720
        /*09a0*/ 	.word	0x00000000
        /*09a4*/ 	.word	0x00000040
        /*09a8*/ 	.short	0x010a
        /*09aa*/ 	.byte	0xff
	.zero		1


	//   ....[135]....
        /*09ac*/ 	.word	0x0000c780
        /*09b0*/ 	.word	0x00000000
        /*09b4*/ 	.word	0x000000d0
        /*09b8*/ 	.short	0x010a
        /*09ba*/ 	.byte	0xff
	.zero		1


	//   ....[136]....
        /*09bc*/ 	.word	0x0000c7e0
        /*09c0*/ 	.word	0x00000000
        /*09c4*/ 	.word	0x00000000
        /*09c8*/ 	.short	0x010a
        /*09ca*/ 	.byte	0xff
	.zero		1


	//   ....[137]....
        /*09cc*/ 	.word	0x0000c840
        /*09d0*/ 	.word	0x00000000
        /*09d4*/ 	.word	0x00000000
        /*09d8*/ 	.short	0x010a
        /*09da*/ 	.byte	0xff
	.zero		1


	//   ....[138]....
        /*09dc*/ 	.word	0x0000c8a0
        /*09e0*/ 	.word	0x00000000
        /*09e4*/ 	.word	0x00000000
        /*09e8*/ 	.short	0x010a
        /*09ea*/ 	.byte	0xff
	.zero		1


	//   ....[139]....
        /*09ec*/ 	.word	0x0000c900
        /*09f0*/ 	.word	0x00000000
        /*09f4*/ 	.word	0x00000000
        /*09f8*/ 	.short	0x010a
        /*09fa*/ 	.byte	0xff
	.zero		1


	//   ....[140]....
        /*09fc*/ 	.word	0x0000c960
        /*0a00*/ 	.word	0x00000000
        /*0a04*/ 	.word	0x00000000
        /*0a08*/ 	.short	0x010a
        /*0a0a*/ 	.byte	0xff
	.zero		1


	//   ....[141]....
        /*0a0c*/ 	.word	0x0000c9c0
        /*0a10*/ 	.word	0x00000000
        /*0a14*/ 	.word	0x00000000
        /*0a18*/ 	.short	0x010a
        /*0a1a*/ 	.byte	0xff
	.zero		1


	//   ....[142]....
        /*0a1c*/ 	.word	0x0000ca20
        /*0a20*/ 	.word	0x00000000
        /*0a24*/ 	.word	0x00000000
        /*0a28*/ 	.short	0x010a
        /*0a2a*/ 	.byte	0xff
	.zero		1


	//   ....[143]....
        /*0a2c*/ 	.word	0x0000ca80
        /*0a30*/ 	.word	0x00000004
        /*0a34*/ 	.word	0x000000d8
        /*0a38*/ 	.short	0x010a
        /*0a3a*/ 	.byte	0xff
	.zero		1


	//   ....[144]....
        /*0a3c*/ 	.word	0x0000cae0
        /*0a40*/ 	.word	0x00000004
        /*0a44*/ 	.word	0x000000d0
        /*0a48*/ 	.short	0x010a
        /*0a4a*/ 	.byte	0xff
	.zero		1


	//   ....[145]....
        /*0a4c*/ 	.word	0x0000cb40
        /*0a50*/ 	.word	0x00000005
        /*0a54*/ 	.word	0x00000008
        /*0a58*/ 	.short	0x010a
        /*0a5a*/ 	.byte	0xff
	.zero		1


	//   ....[146]....
        /*0a5c*/ 	.word	0x0000cc30
        /*0a60*/ 	.word	0x00000003
        /*0a64*/ 	.word	0x00000008
        /*0a68*/ 	.short	0x010a
        /*0a6a*/ 	.byte	0xff
	.zero		1


	//   ....[147]....
        /*0a6c*/ 	.word	0x0000cc90
        /*0a70*/ 	.word	0x00000004
        /*0a74*/ 	.word	0x000000d0
        /*0a78*/ 	.short	0x010a
        /*0a7a*/ 	.byte	0xff
	.zero		1


	//   ....[148]....
        /*0a7c*/ 	.word	0x0000ccf0
        /*0a80*/ 	.word	0x00000004
        /*0a84*/ 	.word	0x000000f0
        /*0a88*/ 	.short	0x010a
        /*0a8a*/ 	.byte	0xff
	.zero		1


	//   ....[149]....
        /*0a8c*/ 	.word	0x0000cd50
        /*0a90*/ 	.word	0x00000004
        /*0a94*/ 	.word	0x00000000
        /*0a98*/ 	.short	0x010a
        /*0a9a*/ 	.byte	0xff
	.zero		1


	//   ....[150]....
        /*0a9c*/ 	.word	0x0000cdb0
        /*0aa0*/ 	.word	0x00000000
        /*0aa4*/ 	.word	0x00000000
        /*0aa8*/ 	.short	0x010a
        /*0aaa*/ 	.byte	0xff
	.zero		1


	//   ....[151]....
        /*0aac*/ 	.word	0x0000ce10
        /*0ab0*/ 	.word	0x00000000
        /*0ab4*/ 	.word	0x00000100
        /*0ab8*/ 	.short	0x010a
        /*0aba*/ 	.byte	0xff
	.zero		1


	//   ....[152]....
        /*0abc*/ 	.word	0x0000ce70
        /*0ac0*/ 	.word	0x00000000
        /*0ac4*/ 	.word	0x000000d0
        /*0ac8*/ 	.short	0x010a
        /*0aca*/ 	.byte	0xff
	.zero		1


	//   ....[153]....
        /*0acc*/ 	.word	0x0000ced0
        /*0ad0*/ 	.word	0x00000000
        /*0ad4*/ 	.word	0x000000c8
        /*0ad8*/ 	.short	0x010a
        /*0ada*/ 	.byte	0xff
	.zero		1


	//   ....[154]....
        /*0adc*/ 	.word	0x0000cf30
        /*0ae0*/ 	.word	0x00000002
        /*0ae4*/ 	.word	0x000000a0
        /*0ae8*/ 	.short	0x010a
        /*0aea*/ 	.byte	0xff
	.zero		1


	//   ....[155]....
        /*0aec*/ 	.word	0x0000cf90
        /*0af0*/ 	.word	0x00000002
        /*0af4*/ 	.word	0x000000a8
        /*0af8*/ 	.short	0x010a
        /*0afa*/ 	.byte	0xff
	.zero		1


	//   ....[156]....
        /*0afc*/ 	.word	0x0000cff0
        /*0b00*/ 	.word	0x00000002
        /*0b04*/ 	.word	0x000000b0
        /*0b08*/ 	.short	0x010a
        /*0b0a*/ 	.byte	0xff
	.zero		1


	//   ....[157]....
        /*0b0c*/ 	.word	0x0000d050
        /*0b10*/ 	.word	0x00000002
        /*0b14*/ 	.word	0x000000b8
        /*0b18*/ 	.short	0x010a
        /*0b1a*/ 	.byte	0xff
	.zero		1


	//   ....[158]....
        /*0b1c*/ 	.word	0x0000d0b0
        /*0b20*/ 	.word	0x00000002
        /*0b24*/ 	.word	0x000000a0
        /*0b28*/ 	.short	0x010a
        /*0b2a*/ 	.byte	0xff
	.zero		1


	//   ....[159]....
        /*0b2c*/ 	.word	0x0000d110
        /*0b30*/ 	.word	0x00000002
        /*0b34*/ 	.word	0x000000a8
        /*0b38*/ 	.short	0x010a
        /*0b3a*/ 	.byte	0xff
	.zero		1


	//   ....[160]....
        /*0b3c*/ 	.word	0x0000d170
        /*0b40*/ 	.word	0x00000002
        /*0b44*/ 	.word	0x000000b0
        /*0b48*/ 	.short	0x010a
        /*0b4a*/ 	.byte	0xff
	.zero		1


	//   ....[161]....
        /*0b4c*/ 	.word	0x0000d1d0
        /*0b50*/ 	.word	0x00000000
        /*0b54*/ 	.word	0x000000b8
        /*0b58*/ 	.short	0x010a
        /*0b5a*/ 	.byte	0xff
	.zero		1


	//   ....[162]....
        /*0b5c*/ 	.word	0x0000d230
        /*0b60*/ 	.word	0x00000000
        /*0b64*/ 	.word	0x000000a0
        /*0b68*/ 	.short	0x010a
        /*0b6a*/ 	.byte	0xff
	.zero		1


	//   ....[163]....
        /*0b6c*/ 	.word	0x0000d290
        /*0b70*/ 	.word	0x00000000
        /*0b74*/ 	.word	0x000000a8
        /*0b78*/ 	.short	0x010a
        /*0b7a*/ 	.byte	0xff
	.zero		1


	//   ....[164]....
        /*0b7c*/ 	.word	0x0000d2f0
        /*0b80*/ 	.word	0x00000002
        /*0b84*/ 	.word	0x000000b0
        /*0b88*/ 	.short	0x010a
        /*0b8a*/ 	.byte	0xff
	.zero		1


	//   ....[165]....
        /*0b8c*/ 	.word	0x0000d350
        /*0b90*/ 	.word	0x00000000
        /*0b94*/ 	.word	0x000000d0
        /*0b98*/ 	.short	0x010a
        /*0b9a*/ 	.byte	0xff
	.zero		1


	//   ....[166]....
        /*0b9c*/ 	.word	0x0000d3b0
        /*0ba0*/ 	.word	0x00000002
        /*0ba4*/ 	.word	0x00000080
        /*0ba8*/ 	.short	0x010a
        /*0baa*/ 	.byte	0xff
	.zero		1


	//   ....[167]....
        /*0bac*/ 	.word	0x0000d400
        /*0bb0*/ 	.word	0x00000051
        /*0bb4*/ 	.word	0x000000e0
        /*0bb8*/ 	.short	0x010a
        /*0bba*/ 	.byte	0xff
	.zero		1


	//   ....[168]....
        /*0bbc*/ 	.word	0x0000d450
        /*0bc0*/ 	.word	0x00000002
        /*0bc4*/ 	.word	0x00000080
        /*0bc8*/ 	.short	0x010a
        /*0bca*/ 	.byte	0xff
	.zero		1


	//   ....[169]....
        /*0bcc*/ 	.word	0x0000d4a0
        /*0bd0*/ 	.word	0x00000006
        /*0bd4*/ 	.word	0x00000080
        /*0bd8*/ 	.short	0x010a
        /*0bda*/ 	.byte	0xff
	.zero		1


	//   ....[170]....
        /*0bdc*/ 	.word	0x0000d4f0
        /*0be0*/ 	.word	0x00000000
        /*0be4*/ 	.word	0x00000080
        /*0be8*/ 	.short	0x010a
        /*0bea*/ 	.byte	0xff
	.zero		1


	//   ....[171]....
        /*0bec*/ 	.word	0x0000d540
        /*0bf0*/ 	.word	0x00000006
        /*0bf4*/ 	.word	0x00000080
        /*0bf8*/ 	.short	0x010a
        /*0bfa*/ 	.byte	0xff
	.zero		1


	//   ....[172]....
        /*0bfc*/ 	.word	0x0000d590
        /*0c00*/ 	.word	0x00000006
        /*0c04*/ 	.word	0x00000080
        /*0c08*/ 	.short	0x010a
        /*0c0a*/ 	.byte	0xff
	.zero		1


	//   ....[173]....
        /*0c0c*/ 	.word	0x0000d5e0
        /*0c10*/ 	.word	0x00000006
        /*0c14*/ 	.word	0x00000080
        /*0c18*/ 	.short	0x010a
        /*0c1a*/ 	.byte	0xff
	.zero		1


	//   ....[174]....
        /*0c1c*/ 	.word	0x0000d630
        /*0c20*/ 	.word	0x00000000
        /*0c24*/ 	.word	0x00000080
        /*0c28*/ 	.short	0x010a
        /*0c2a*/ 	.byte	0xff
	.zero		1


	//----- nvinfo : EIATTR_NUM_MBARRIERS
	.align		4
.L_47:
        /*0c2c*/ 	.byte	0x03, 0x38
        /*0c2e*/ 	.short	0x0021


	//----- nvinfo : EIATTR_EXIT_INSTR_OFFSETS
	.align		4
        /*0c30*/ 	.byte	0x04, 0x1c
        /*0c32*/ 	.short	(.L_49 - .L_48)


	//   ....[0]....
.L_48:
        /*0c34*/ 	.word	0x000033d0


	//   ....[1]....
        /*0c38*/ 	.word	0x00003680


	//   ....[2]....
        /*0c3c*/ 	.word	0x000036e0


	//   ....[3]....
        /*0c40*/ 	.word	0x000049a0


	//   ....[4]....
        /*0c44*/ 	.word	0x000063b0


	//   ....[5]....
        /*0c48*/ 	.word	0x000063f0


	//   ....[6]....
        /*0c4c*/ 	.word	0x0000c570


	//   ....[7]....
        /*0c50*/ 	.word	0x0000c5f0


	//   ....[8]....
        /*0c54*/ 	.word	0x0000c620


	//   ....[9]....
        /*0c58*/ 	.word	0x0000c6a0


	//----- nvinfo : EIATTR_MAX_THREADS
	.align		4
.L_49:
        /*0c5c*/ 	.byte	0x04, 0x05
        /*0c5e*/ 	.short	(.L_51 - .L_50)
.L_50:
        /*0c60*/ 	.word	0x00000100
        /*0c64*/ 	.word	0x00000001
        /*0c68*/ 	.word	0x00000001


	//----- nvinfo : EIATTR_CRS_STACK_SIZE
	.align		4
.L_51:
        /*0c6c*/ 	.byte	0x04, 0x1e
        /*0c6e*/ 	.short	(.L_53 - .L_52)
.L_52:
        /*0c70*/ 	.word	0x00000000


	//----- nvinfo : EIATTR_CBANK_PARAM_SIZE
	.align		4
.L_53:
        /*0c74*/ 	.byte	0x03, 0x19
        /*0c76*/ 	.short	0x0900


	//----- nvinfo : EIATTR_PARAM_CBANK
	.align		4
        /*0c78*/ 	.byte	0x04, 0x0a
        /*0c7a*/ 	.short	(.L_55 - .L_54)
	.align		4
.L_54:
        /*0c7c*/ 	.word	index@(.nv.constant0._ZN7cutlass13device_kernelINS_4conv6kernel13ConvUniversalINS1_16ConvProblemShapeILNS1_8OperatorE1ELi3EEENS1_10collective14CollectiveConvINS1_47MainloopSm100TmaUmmaWarpSpecializedImplicitGemmILS5_1ELi8ELi3ELi1ELi2EN4cute5tupleIJNSA_1CILi2EEENSC_ILi1EEESE_EEEEENSB_IJNSC_ILi256EEENSC_ILi128EEENSB_IJNSC_ILi32EEEEEEEEENS_10tfloat32_tESM_NSA_8TiledMMAINSA_8MMA_AtomIJNSA_23SM100_MMA_TF32_2x1SM_SSISM_SM_fLi256ELi128ELNSA_4UMMA5MajorE0ELSR_1ELNSQ_7ScaleInE0ELSS_0EEEEEENSA_6LayoutINSB_IJSE_SE_SE_EEENSB_IJNSC_ILi0EEESX_SX_EEEEENSB_IJNSA_10UnderscoreES10_S10_EEEEENS7_6detail27Sm100ImplicitGemmTileTraitsINSA_25SM100_TMA_2SM_LOAD_IM2COLENSA_14ComposedLayoutINSA_7SwizzleILi3ELi4ELi3EEENSA_18smem_ptr_flag_bitsILi32EEENSV_INSB_IJNSC_ILi8EEESJ_EEENSB_IJSJ_SE_EEEEEEEvEENS14_INSA_18SM100_TMA_2SM_LOADENS16_INS17_ILi2ELi5ELi2EEES1A_NSV_INSB_IJSJ_NSC_ILi4EEEEEENSB_IJSE_SJ_EEEEEEEvEEEENS_8epilogue10collective18CollectiveEpilogueINS1Q_23Sm100TmaWarpSpecializedILi4ELi2ELi16ELb1ELb0EEEJNSB_IJSI_SI_SK_EEENSB_IJNSV_ISI_SE_EENSV_INSC_ILi16EEESE_EEEEESM_NSB_IJNSB_IJllllEEESE_SX_EEESM_S21_NS1Q_6fusion15FusionCallbacksIS1U_NS22_17LinearCombinationISM_fSM_fLNS_15FloatRoundStyleE2EEES1V_S1Z_JEEENSA_5SM1004TMEM4LOAD26SM100_TMEM_LOAD_32dp32b16xENSA_20SM90_TMA_LOAD_IM2COLENS16_INS17_ILi2ELi4ELi3EEES1A_NSV_INSB_IJS1B_S1X_EEENSB_IJS1X_SE_EEEEEEENSA_39AutoVectorizingCopyWithAssumedAlignmentILi128EEENSA_21SM90_TMA_STORE_IM2COLES2H_S2J_S2J_EEEvvEEEEvNT_6ParamsE)
        /*0c80*/ 	.short	0x0380
        /*0c82*/ 	.short	0x0900


	//----- nvinfo : EIATTR_SW_WAR
	.align		4
.L_55:
        /*0c84*/ 	.byte	0x04, 0x36
        /*0c86*/ 	.short	(.L_57 - .L_56)
.L_56:
        /*0c88*/ 	.word	0x00000008
.L_57:


//--------------------- .nv.callgraph             --------------------------
	.section	.nv.callgraph,"",@"SHT_CUDA_CALLGRAPH"
	.align	4
	.sectionentsize	8
	.align		4
        /*0000*/ 	.word	0x00000000
	.align		4
        /*0004*/ 	.word	0xffffffff
	.align		4
        /*0008*/ 	.word	index@(_ZN7cutlass13device_kernelINS_4conv6kernel13ConvUniversalINS1_16ConvProblemShapeILNS1_8OperatorE1ELi3EEENS1_10collective14CollectiveConvINS1_47MainloopSm100TmaUmmaWarpSpecializedImplicitGemmILS5_1ELi8ELi3ELi1ELi2EN4cute5tupleIJNSA_1CILi2EEENSC_ILi1EEESE_EEEEENSB_IJNSC_ILi256EEENSC_ILi128EEENSB_IJNSC_ILi32EEEEEEEEENS_10tfloat32_tESM_NSA_8TiledMMAINSA_8MMA_AtomIJNSA_23SM100_MMA_TF32_2x1SM_SSISM_SM_fLi256ELi128ELNSA_4UMMA5MajorE0ELSR_1ELNSQ_7ScaleInE0ELSS_0EEEEEENSA_6LayoutINSB_IJSE_SE_SE_EEENSB_IJNSC_ILi0EEESX_SX_EEEEENSB_IJNSA_10UnderscoreES10_S10_EEEEENS7_6detail27Sm100ImplicitGemmTileTraitsINSA_25SM100_TMA_2SM_LOAD_IM2COLENSA_14ComposedLayoutINSA_7SwizzleILi3ELi4ELi3EEENSA_18smem_ptr_flag_bitsILi32EEENSV_INSB_IJNSC_ILi8EEESJ_EEENSB_IJSJ_SE_EEEEEEEvEENS14_INSA_18SM100_TMA_2SM_LOADENS16_INS17_ILi2ELi5ELi2EEES1A_NSV_INSB_IJSJ_NSC_ILi4EEEEEENSB_IJSE_SJ_EEEEEEEvEEEENS_8epilogue10collective18CollectiveEpilogueINS1Q_23Sm100TmaWarpSpecializedILi4ELi2ELi16ELb1ELb0EEEJNSB_IJSI_SI_SK_EEENSB_IJNSV_ISI_SE_EENSV_INSC_ILi16EEESE_EEEEESM_NSB_IJNSB_IJllllEEESE_SX_EEESM_S21_NS1Q_6fusion15FusionCallbacksIS1U_NS22_17LinearCombinationISM_fSM_fLNS_15FloatRoundStyleE2EEES1V_S1Z_JEEENSA_5SM1004TMEM4LOAD26SM100_TMEM_LOAD_32dp32b16xENSA_20SM90_TMA_LOAD_IM2COLENS16_INS17_ILi2ELi4ELi3EEES1A_NSV_INSB_IJS1B_S1X_EEENSB_IJS1X_SE_EEEEEEENSA_39AutoVectorizingCopyWithAssumedAlignmentILi128EEENSA_21SM90_TMA_STORE_IM2COLES2H_S2J_S2J_EEEvvEEEEvNT_6ParamsE)
	.align		4
        /*000c*/ 	.word	index@(__assertfail)
	.align		4
        /*0010*/ 	.word	0x00000000
	.align		4
        /*0014*/ 	.word	0xfffffffe
	.align		4
        /*0018*/ 	.word	0x00000000
	.align		4
        /*001c*/ 	.word	0xfffffffd
	.align		4
        /*0020*/ 	.word	0x00000000
	.align		4
        /*0024*/ 	.word	0xfffffffc


//--------------------- .nv.constant4             --------------------------
	.section	.nv.constant4,"a",@progbits
	.align	8
	.align		8
.nv.constant4:
        /*0000*/ 	.dword	__assertfail
	.align		8
        /*0008*/ 	.dword	__unnamed_1
	.align		8
        /*0010*/ 	.dword	__unnamed_2
	.align		8
        /*0018*/ 	.dword	_ZN39_INTERNAL_ffb265c7_4_k_cu_bb852941_32134cuda3std3__45__cpo5beginE
	.align		8
        /*0020*/ 	.dword	_ZN39_INTERNAL_ffb265c7_4_k_cu_bb852941_32134cuda3std3__45__cpo3endE
	.align		8
        /*0028*/ 	.dword	_ZN39_INTERNAL_ffb265c7_4_k_cu_bb852941_32134cuda3std3__45__cpo6cbeginE
	.align		8
        /*0030*/ 	.dword	_ZN39_INTERNAL_ffb265c7_4_k_cu_bb852941_32134cuda3std3__45__cpo4cendE
	.align		8
        /*0038*/ 	.dword	_ZN39_INTERNAL_ffb265c7_4_k_cu_bb852941_32134cuda3std3__441_GLOBAL__N__ffb265c7_4_k_cu_bb852941_32136ignoreE
	.align		8
        /*0040*/ 	.dword	_ZN39_INTERNAL_ffb265c7_4_k_cu_bb852941_32134cuda3std3__419piecewise_constructE
	.align		8
        /*0048*/ 	.dword	_ZN39_INTERNAL_ffb265c7_4_k_cu_bb852941_32134cuda3std3__48in_placeE
	.align		8
        /*0050*/ 	.dword	_ZN39_INTERNAL_ffb265c7_4_k_cu_bb852941_32134cuda3std6ranges3__45__cpo4swapE
	.align		8
        /*0058*/ 	.dword	_ZN39_INTERNAL_ffb265c7_4_k_cu_bb852941_32134cuda3std6ranges3__45__cpo9iter_moveE
	.align		8
        /*0060*/ 	.dword	_ZN39_INTERNAL_ffb265c7_4_k_cu_bb852941_32134cute7productE
	.align		8
        /*0068*/ 	.dword	_ZN39_INTERNAL_ffb265c7_4_k_cu_bb852941_32134cute1_E
	.align		8
        /*0070*/ 	.dword	$str$27
	.align		8
        /*0078*/ 	.dword	$str$28
	.align		8
        /*0080*/ 	.dword	$str$29
	.align		8
        /*0088*/ 	.dword	$str$30


//--------------------- .text._ZN7cutlass13device_kernelINS_4conv6kernel13ConvUniversalINS1_16ConvProblemShapeILNS1_8OperatorE1ELi3EEENS1_10collective14CollectiveConvINS1_47MainloopSm100TmaUmmaWarpSpecializedImplicitGemmILS5_1ELi8ELi3ELi1ELi2EN4cute5tupleIJNSA_1CILi2EEENSC_ILi1EEESE_EEEEENSB_IJNSC_ILi256EEENSC_ILi128EEENSB_IJNSC_ILi32EEEEEEEEENS_10tfloat32_tESM_NSA_8TiledMMAINSA_8MMA_AtomIJNSA_23SM100_MMA_TF32_2x1SM_SSISM_SM_fLi256ELi128ELNSA_4UMMA5MajorE0ELSR_1ELNSQ_7ScaleInE0ELSS_0EEEEEENSA_6LayoutINSB_IJSE_SE_SE_EEENSB_IJNSC_ILi0EEESX_SX_EEEEENSB_IJNSA_10UnderscoreES10_S10_EEEEENS7_6detail27Sm100ImplicitGemmTileTraitsINSA_25SM100_TMA_2SM_LOAD_IM2COLENSA_14ComposedLayoutINSA_7SwizzleILi3ELi4ELi3EEENSA_18smem_ptr_flag_bitsILi32EEENSV_INSB_IJNSC_ILi8EEESJ_EEENSB_IJSJ_SE_EEEEEEEvEENS14_INSA_18SM100_TMA_2SM_LOADENS16_INS17_ILi2ELi5ELi2EEES1A_NSV_INSB_IJSJ_NSC_ILi4EEEEEENSB_IJSE_SJ_EEEEEEEvEEEENS_8epilogue10collective18CollectiveEpilogueINS1Q_23Sm100TmaWarpSpecializedILi4ELi2ELi16ELb1ELb0EEEJNSB_IJSI_SI_SK_EEENSB_IJNSV_ISI_SE_EENSV_INSC_ILi16EEESE_EEEEESM_NSB_IJNSB_IJllllEEESE_SX_EEESM_S21_NS1Q_6fusion15FusionCallbacksIS1U_NS22_17LinearCombinationISM_fSM_fLNS_15FloatRoundStyleE2EEES1V_S1Z_JEEENSA_5SM1004TMEM4LOAD26SM100_TMEM_LOAD_32dp32b16xENSA_20SM90_TMA_LOAD_IM2COLENS16_INS17_ILi2ELi4ELi3EEES1A_NSV_INSB_IJS1B_S1X_EEENSB_IJS1X_SE_EEEEEEENSA_39AutoVectorizingCopyWithAssumedAlignmentILi128EEENSA_21SM90_TMA_STORE_IM2COLES2H_S2J_S2J_EEEvvEEEEvNT_6ParamsE --------------------------
	.section	.text._ZN7cutlass13device_kernelINS_4conv6kernel13ConvUniversalINS1_16ConvProblemShapeILNS1_8OperatorE1ELi3EEENS1_10collective14CollectiveConvINS1_47MainloopSm100TmaUmmaWarpSpecializedImplicitGemmILS5_1ELi8ELi3ELi1ELi2EN4cute5tupleIJNSA_1CILi2EEENSC_ILi1EEESE_EEEEENSB_IJNSC_ILi256EEENSC_ILi128EEENSB_IJNSC_ILi32EEEEEEEEENS_10tfloat32_tESM_NSA_8TiledMMAINSA_8MMA_AtomIJNSA_23SM100_MMA_TF32_2x1SM_SSISM_SM_fLi256ELi128ELNSA_4UMMA5MajorE0ELSR_1ELNSQ_7ScaleInE0ELSS_0EEEEEENSA_6LayoutINSB_IJSE_SE_SE_EEENSB_IJNSC_ILi0EEESX_SX_EEEEENSB_IJNSA_10UnderscoreES10_S10_EEEEENS7_6detail27Sm100ImplicitGemmTileTraitsINSA_25SM100_TMA_2SM_LOAD_IM2COLENSA_14ComposedLayoutINSA_7SwizzleILi3ELi4ELi3EEENSA_18smem_ptr_flag_bitsILi32EEENSV_INSB_IJNSC_ILi8EEESJ_EEENSB_IJSJ_SE_EEEEEEEvEENS14_INSA_18SM100_TMA_2SM_LOADENS16_INS17_ILi2ELi5ELi2EEES1A_NSV_INSB_IJSJ_NSC_ILi4EEEEEENSB_IJSE_SJ_EEEEEEEvEEEENS_8epilogue10collective18CollectiveEpilogueINS1Q_23Sm100TmaWarpSpecializedILi4ELi2ELi16ELb1ELb0EEEJNSB_IJSI_SI_SK_EEENSB_IJNSV_ISI_SE_EENSV_INSC_ILi16EEESE_EEEEESM_NSB_IJNSB_IJllllEEESE_SX_EEESM_S21_NS1Q_6fusion15FusionCallbacksIS1U_NS22_17LinearCombinationISM_fSM_fLNS_15FloatRoundStyleE2EEES1V_S1Z_JEEENSA_5SM1004TMEM4LOAD26SM100_TMEM_LOAD_32dp32b16xENSA_20SM90_TMA_LOAD_IM2COLENS16_INS17_ILi2ELi4ELi3EEES1A_NSV_INSB_IJS1B_S1X_EEENSB_IJS1X_SE_EEEEEEENSA_39AutoVectorizingCopyWithAssumedAlignmentILi128EEENSA_21SM90_TMA_STORE_IM2COLES2H_S2J_S2J_EEEvvEEEEvNT_6ParamsE,"ax",@progbits
	.align	128
.text._ZN7cutlass13device_kernelINS_4conv6kernel13ConvUniversalINS1_16ConvProblemShapeILNS1_8OperatorE1ELi3EEENS1_10collective14CollectiveConvINS1_47MainloopSm100TmaUmmaWarpSpecializedImplicitGemmILS5_1ELi8ELi3ELi1ELi2EN4cute5tupleIJNSA_1CILi2EEENSC_ILi1EEESE_EEEEENSB_IJNSC_ILi256EEENSC_ILi128EEENSB_IJNSC_ILi32EEEEEEEEENS_10tfloat32_tESM_NSA_8TiledMMAINSA_8MMA_AtomIJNSA_23SM100_MMA_TF32_2x1SM_SSISM_SM_fLi256ELi128ELNSA_4UMMA5MajorE0ELSR_1ELNSQ_7ScaleInE0ELSS_0EEEEEENSA_6LayoutINSB_IJSE_SE_SE_EEENSB_IJNSC_ILi0EEESX_SX_EEEEENSB_IJNSA_10UnderscoreES10_S10_EEEEENS7_6detail27Sm100ImplicitGemmTileTraitsINSA_25SM100_TMA_2SM_LOAD_IM2COLENSA_14ComposedLayoutINSA_7SwizzleILi3ELi4ELi3EEENSA_18smem_ptr_flag_bitsILi32EEENSV_INSB_IJNSC_ILi8EEESJ_EEENSB_IJSJ_SE_EEEEEEEvEENS14_INSA_18SM100_TMA_2SM_LOADENS16_INS17_ILi2ELi5ELi2EEES1A_NSV_INSB_IJSJ_NSC_ILi4EEEEEENSB_IJSE_SJ_EEEEEEEvEEEENS_8epilogue10collective18CollectiveEpilogueINS1Q_23Sm100TmaWarpSpecializedILi4ELi2ELi16ELb1ELb0EEEJNSB_IJSI_SI_SK_EEENSB_IJNSV_ISI_SE_EENSV_INSC_ILi16EEESE_EEEEESM_NSB_IJNSB_IJllllEEESE_SX_EEESM_S21_NS1Q_6fusion15FusionCallbacksIS1U_NS22_17LinearCombinationISM_fSM_fLNS_15FloatRoundStyleE2EEES1V_S1Z_JEEENSA_5SM1004TMEM4LOAD26SM100_TMEM_LOAD_32dp32b16xENSA_20SM90_TMA_LOAD_IM2COLENS16_INS17_ILi2ELi4ELi3EEES1A_NSV_INSB_IJS1B_S1X_EEENSB_IJS1X_SE_EEEEEEENSA_39AutoVectorizingCopyWithAssumedAlignmentILi128EEENSA_21SM90_TMA_STORE_IM2COLES2H_S2J_S2J_EEEvvEEEEvNT_6ParamsE:
        .type           _ZN7cutlass13device_kernelINS_4conv6kernel13ConvUniversalINS1_16ConvProblemShapeILNS1_8OperatorE1ELi3EEENS1_10collective14CollectiveConvINS1_47MainloopSm100TmaUmmaWarpSpecializedImplicitGemmILS5_1ELi8ELi3ELi1ELi2EN4cute5tupleIJNSA_1CILi2EEENSC_ILi1EEESE_EEEEENSB_IJNSC_ILi256EEENSC_ILi128EEENSB_IJNSC_ILi32EEEEEEEEENS_10tfloat32_tESM_NSA_8TiledMMAINSA_8MMA_AtomIJNSA_23SM100_MMA_TF32_2x1SM_SSISM_SM_fLi256ELi128ELNSA_4UMMA5MajorE0ELSR_1ELNSQ_7ScaleInE0ELSS_0EEEEEENSA_6LayoutINSB_IJSE_SE_SE_EEENSB_IJNSC_ILi0EEESX_SX_EEEEENSB_IJNSA_10UnderscoreES10_S10_EEEEENS7_6detail27Sm100ImplicitGemmTileTraitsINSA_25SM100_TMA_2SM_LOAD_IM2COLENSA_14ComposedLayoutINSA_7SwizzleILi3ELi4ELi3EEENSA_18smem_ptr_flag_bitsILi32EEENSV_INSB_IJNSC_ILi8EEESJ_EEENSB_IJSJ_SE_EEEEEEEvEENS14_INSA_18SM100_TMA_2SM_LOADENS16_INS17_ILi2ELi5ELi2EEES1A_NSV_INSB_IJSJ_NSC_ILi4EEEEEENSB_IJSE_SJ_EEEEEEEvEEEENS_8epilogue10collective18CollectiveEpilogueINS1Q_23Sm100TmaWarpSpecializedILi4ELi2ELi16ELb1ELb0EEEJNSB_IJSI_SI_SK_EEENSB_IJNSV_ISI_SE_EENSV_INSC_ILi16EEESE_EEEEESM_NSB_IJNSB_IJllllEEESE_SX_EEESM_S21_NS1Q_6fusion15FusionCallbacksIS1U_NS22_17LinearCombinationISM_fSM_fLNS_15FloatRoundStyleE2EEES1V_S1Z_JEEENSA_5SM1004TMEM4LOAD26SM100_TMEM_LOAD_32dp32b16xENSA_20SM90_TMA_LOAD_IM2COLENS16_INS17_ILi2ELi4ELi3EEES1A_NSV_INSB_IJS1B_S1X_EEENSB_IJS1X_SE_EEEEEEENSA_39AutoVectorizingCopyWithAssumedAlignmentILi128EEENSA_21SM90_TMA_STORE_IM2COLES2H_S2J_S2J_EEEvvEEEEvNT_6ParamsE,@function
        .size           _ZN7cutlass13device_kernelINS_4conv6kernel13ConvUniversalINS1_16ConvProblemShapeILNS1_8OperatorE1ELi3EEENS1_10collective14CollectiveConvINS1_47MainloopSm100TmaUmmaWarpSpecializedImplicitGemmILS5_1ELi8ELi3ELi1ELi2EN4cute5tupleIJNSA_1CILi2EEENSC_ILi1EEESE_EEEEENSB_IJNSC_ILi256EEENSC_ILi128EEENSB_IJNSC_ILi32EEEEEEEEENS_10tfloat32_tESM_NSA_8TiledMMAINSA_8MMA_AtomIJNSA_23SM100_MMA_TF32_2x1SM_SSISM_SM_fLi256ELi128ELNSA_4UMMA5MajorE0ELSR_1ELNSQ_7ScaleInE0ELSS_0EEEEEENSA_6LayoutINSB_IJSE_SE_SE_EEENSB_IJNSC_ILi0EEESX_SX_EEEEENSB_IJNSA_10UnderscoreES10_S10_EEEEENS7_6detail27Sm100ImplicitGemmTileTraitsINSA_25SM100_TMA_2SM_LOAD_IM2COLENSA_14ComposedLayoutINSA_7SwizzleILi3ELi4ELi3EEENSA_18smem_ptr_flag_bitsILi32EEENSV_INSB_IJNSC_ILi8EEESJ_EEENSB_IJSJ_SE_EEEEEEEvEENS14_INSA_18SM100_TMA_2SM_LOADENS16_INS17_ILi2ELi5ELi2EEES1A_NSV_INSB_IJSJ_NSC_ILi4EEEEEENSB_IJSE_SJ_EEEEEEEvEEEENS_8epilogue10collective18CollectiveEpilogueINS1Q_23Sm100TmaWarpSpecializedILi4ELi2ELi16ELb1ELb0EEEJNSB_IJSI_SI_SK_EEENSB_IJNSV_ISI_SE_EENSV_INSC_ILi16EEESE_EEEEESM_NSB_IJNSB_IJllllEEESE_SX_EEESM_S21_NS1Q_6fusion15FusionCallbacksIS1U_NS22_17LinearCombinationISM_fSM_fLNS_15FloatRoundStyleE2EEES1V_S1Z_JEEENSA_5SM1004TMEM4LOAD26SM100_TMEM_LOAD_32dp32b16xENSA_20SM90_TMA_LOAD_IM2COLENS16_INS17_ILi2ELi4ELi3EEES1A_NSV_INSB_IJS1B_S1X_EEENSB_IJS1X_SE_EEEEEEENSA_39AutoVectorizingCopyWithAssumedAlignmentILi128EEENSA_21SM90_TMA_STORE_IM2COLES2H_S2J_S2J_EEEvvEEEEvNT_6ParamsE,(.L_x_243 - _ZN7cutlass13device_kernelINS_4conv6kernel13ConvUniversalINS1_16ConvProblemShapeILNS1_8OperatorE1ELi3EEENS1_10collective14CollectiveConvINS1_47MainloopSm100TmaUmmaWarpSpecializedImplicitGemmILS5_1ELi8ELi3ELi1ELi2EN4cute5tupleIJNSA_1CILi2EEENSC_ILi1EEESE_EEEEENSB_IJNSC_ILi256EEENSC_ILi128EEENSB_IJNSC_ILi32EEEEEEEEENS_10tfloat32_tESM_NSA_8TiledMMAINSA_8MMA_AtomIJNSA_23SM100_MMA_TF32_2x1SM_SSISM_SM_fLi256ELi128ELNSA_4UMMA5MajorE0ELSR_1ELNSQ_7ScaleInE0ELSS_0EEEEEENSA_6LayoutINSB_IJSE_SE_SE_EEENSB_IJNSC_ILi0EEESX_SX_EEEEENSB_IJNSA_10UnderscoreES10_S10_EEEEENS7_6detail27Sm100ImplicitGemmTileTraitsINSA_25SM100_TMA_2SM_LOAD_IM2COLENSA_14ComposedLayoutINSA_7SwizzleILi3ELi4ELi3EEENSA_18smem_ptr_flag_bitsILi32EEENSV_INSB_IJNSC_ILi8EEESJ_EEENSB_IJSJ_SE_EEEEEEEvEENS14_INSA_18SM100_TMA_2SM_LOADENS16_INS17_ILi2ELi5ELi2EEES1A_NSV_INSB_IJSJ_NSC_ILi4EEEEEENSB_IJSE_SJ_EEEEEEEvEEEENS_8epilogue10collective18CollectiveEpilogueINS1Q_23Sm100TmaWarpSpecializedILi4ELi2ELi16ELb1ELb0EEEJNSB_IJSI_SI_SK_EEENSB_IJNSV_ISI_SE_EENSV_INSC_ILi16EEESE_EEEEESM_NSB_IJNSB_IJllllEEESE_SX_EEESM_S21_NS1Q_6fusion15FusionCallbacksIS1U_NS22_17LinearCombinationISM_fSM_fLNS_15FloatRoundStyleE2EEES1V_S1Z_JEEENSA_5SM1004TMEM4LOAD26SM100_TMEM_LOAD_32dp32b16xENSA_20SM90_TMA_LOAD_IM2COLENS16_INS17_ILi2ELi4ELi3EEES1A_NSV_INSB_IJS1B_S1X_EEENSB_IJS1X_SE_EEEEEEENSA_39AutoVectorizingCopyWithAssumedAlignmentILi128EEENSA_21SM90_TMA_STORE_IM2COLES2H_S2J_S2J_EEEvvEEEEvNT_6ParamsE)
        .other          _ZN7cutlass13device_kernelINS_4conv6kernel13ConvUniversalINS1_16ConvProblemShapeILNS1_8OperatorE1ELi3EEENS1_10collective14CollectiveConvINS1_47MainloopSm100TmaUmmaWarpSpecializedImplicitGemmILS5_1ELi8ELi3ELi1ELi2EN4cute5tupleIJNSA_1CILi2EEENSC_ILi1EEESE_EEEEENSB_IJNSC_ILi256EEENSC_ILi128EEENSB_IJNSC_ILi32EEEEEEEEENS_10tfloat32_tESM_NSA_8TiledMMAINSA_8MMA_AtomIJNSA_23SM100_MMA_TF32_2x1SM_SSISM_SM_fLi256ELi128ELNSA_4UMMA5MajorE0ELSR_1ELNSQ_7ScaleInE0ELSS_0EEEEEENSA_6LayoutINSB_IJSE_SE_SE_EEENSB_IJNSC_ILi0EEESX_SX_EEEEENSB_IJNSA_10UnderscoreES10_S10_EEEEENS7_6detail27Sm100ImplicitGemmTileTraitsINSA_25SM100_TMA_2SM_LOAD_IM2COLENSA_14ComposedLayoutINSA_7SwizzleILi3ELi4ELi3EEENSA_18smem_ptr_flag_bitsILi32EEENSV_INSB_IJNSC_ILi8EEESJ_EEENSB_IJSJ_SE_EEEEEEEvEENS14_INSA_18SM100_TMA_2SM_LOADENS16_INS17_ILi2ELi5ELi2EEES1A_NSV_INSB_IJSJ_NSC_ILi4EEEEEENSB_IJSE_SJ_EEEEEEEvEEEENS_8epilogue10collective18CollectiveEpilogueINS1Q_23Sm100TmaWarpSpecializedILi4ELi2ELi16ELb1ELb0EEEJNSB_IJSI_SI_SK_EEENSB_IJNSV_ISI_SE_EENSV_INSC_ILi16EEESE_EEEEESM_NSB_IJNSB_IJllllEEESE_SX_EEESM_S21_NS1Q_6fusion15FusionCallbacksIS1U_NS22_17LinearCombinationISM_fSM_fLNS_15FloatRoundStyleE2EEES1V_S1Z_JEEENSA_5SM1004TMEM4LOAD26SM100_TMEM_LOAD_32dp32b16xENSA_20SM90_TMA_LOAD_IM2COLENS16_INS17_ILi2ELi4ELi3EEES1A_NSV_INSB_IJS1B_S1X_EEENSB_IJS1X_SE_EEEEEEENSA_39AutoVectorizingCopyWithAssumedAlignmentILi128EEENSA_21SM90_TMA_STORE_IM2COLES2H_S2J_S2J_EEEvvEEEEvNT_6ParamsE,@"STO_CUDA_ENTRY STV_DEFAULT"
_ZN7cutlass13device_kernelINS_4conv6kernel13ConvUniversalINS1_16ConvProblemShapeILNS1_8OperatorE1ELi3EEENS1_10collective14CollectiveConvINS1_47MainloopSm100TmaUmmaWarpSpecializedImplicitGemmILS5_1ELi8ELi3ELi1ELi2EN4cute5tupleIJNSA_1CILi2EEENSC_ILi1EEESE_EEEEENSB_IJNSC_ILi256EEENSC_ILi128EEENSB_IJNSC_ILi32EEEEEEEEENS_10tfloat32_tESM_NSA_8TiledMMAINSA_8MMA_AtomIJNSA_23SM100_MMA_TF32_2x1SM_SSISM_SM_fLi256ELi128ELNSA_4UMMA5MajorE0ELSR_1ELNSQ_7ScaleInE0ELSS_0EEEEEENSA_6LayoutINSB_IJSE_SE_SE_EEENSB_IJNSC_ILi0EEESX_SX_EEEEENSB_IJNSA_10UnderscoreES10_S10_EEEEENS7_6detail27Sm100ImplicitGemmTileTraitsINSA_25SM100_TMA_2SM_LOAD_IM2COLENSA_14ComposedLayoutINSA_7SwizzleILi3ELi4ELi3EEENSA_18smem_ptr_flag_bitsILi32EEENSV_INSB_IJNSC_ILi8EEESJ_EEENSB_IJSJ_SE_EEEEEEEvEENS14_INSA_18SM100_TMA_2SM_LOADENS16_INS17_ILi2ELi5ELi2EEES1A_NSV_INSB_IJSJ_NSC_ILi4EEEEEENSB_IJSE_SJ_EEEEEEEvEEEENS_8epilogue10collective18CollectiveEpilogueINS1Q_23Sm100TmaWarpSpecializedILi4ELi2ELi16ELb1ELb0EEEJNSB_IJSI_SI_SK_EEENSB_IJNSV_ISI_SE_EENSV_INSC_ILi16EEESE_EEEEESM_NSB_IJNSB_IJllllEEESE_SX_EEESM_S21_NS1Q_6fusion15FusionCallbacksIS1U_NS22_17LinearCombinationISM_fSM_fLNS_15FloatRoundStyleE2EEES1V_S1Z_JEEENSA_5SM1004TMEM4LOAD26SM100_TMEM_LOAD_32dp32b16xENSA_20SM90_TMA_LOAD_IM2COLENS16_INS17_ILi2ELi4ELi3EEES1A_NSV_INSB_IJS1B_S1X_EEENSB_IJS1X_SE_EEEEEEENSA_39AutoVectorizingCopyWithAssumedAlignmentILi128EEENSA_21SM90_TMA_STORE_IM2COLES2H_S2J_S2J_EEEvvEEEEvNT_6ParamsE:
[----:B------:R-:W1:Y:S01]  /*0000*/  LDC R1, c[0x0][0x37c] ;  /* 0x0000df00ff017b82 */ /* 0x000e620000000800 */
[----:B------:R-:W2:Y:S01]  /*0010*/  S2R R56, SR_TID.X ;  /* 0x0000000000387919 */ /* 0x000ea20000002100 */
[----:B------:R-:W3:Y:S06]  /*0020*/  LDCU.64 UR8, c[0x0][0x990] ;  /* 0x00013200ff0877ac */ /* 0x000eec0008000a00 */
[----:B------:R-:W4:Y:S01]  /*0030*/  S2UR UR4, SR_CgaCtaId ;  /* 0x00000000000479c3 */ /* 0x000f220000008800 */
[----:B-1----:R-:W-:Y:S01]  /*0040*/  VIADD R1, R1, 0xfffffff8 ;  /* 0xfffffff801017836 */ /* 0x002fe20000000000 */
[----:B------:R-:W-:-:S02]  /*0050*/  PRMT R58, RZ, 0x7610, R58 ;  /* 0x00007610ff3a7816 */ /* 0x000fc4000000003a */
[----:B------:R-:W-:Y:S02]  /*0060*/  ELECT P1, URZ, PT ;  /* 0x0000000000ff782f */ /* 0x000fe40003820000 */
[----:B------:R-:W-:Y:S01]  /*0070*/  R2UR UR49, R1 ;  /* 0x00000000013172ca */ /* 0x000fe200000e0000 */
[----:B---3--:R-:W-:-:S04]  /*0080*/  UISETP.NE.U32.AND UP0, UPT, UR8, URZ, UPT ;  /* 0x000000ff0800728c */ /* 0x008fc8000bf05070 */
[----:B------:R-:W-:Y:S02]  /*0090*/  UISETP.NE.AND.EX UP0, UPT, UR9, URZ, UPT, UP0 ;  /* 0x000000ff0900728c */ /* 0x000fe4000bf05300 */
[----:B----4-:R-:W-:Y:S02]  /*00a0*/  ULOP3.LUT UR38, UR4, 0x1, URZ, 0xc0, !UPT ;  /* 0x0000000104267892 */ /* 0x010fe4000f8ec0ff */
[----:B------:R-:W-:Y:S01]  /*00b0*/  ULOP3.LUT UR37, UR4, 0x1, URZ, 0x3c, !UPT ;  /* 0x0000000104257892 */ /* 0x000fe2000f8e3cff */
[----:B--2---:R-:W-:-:S05]  /*00c0*/  SHF.R.U32.HI R59, RZ, 0x5, R56 ;  /* 0x00000005ff3b7819 */ /* 0x004fca0000011638 */
[----:B------:R-:W1:Y:S02]  /*00d0*/  SHFL.IDX PT, R0, R59, RZ, 0x1f ;  /* 0x00001fff3b007589 */ /* 0x000e6400000e0000 */
[----:B-1----:R-:W-:Y:S01]  /*00e0*/  R2UR UR18, R0 ;  /* 0x00000000001272ca */ /* 0x002fe200000e0000 */
[----:B------:R-:W-:-:S14]  /*00f0*/  BRA.U UP0, `(.L_x_0) ;  /* 0x0000000100307547 */ /* 0x000fdc000b800000 */
[----:B------:R-:W1:Y:S02]  /*0100*/  LDCU.64 UR4, c[0x0][0x988] ;  /* 0x00013100ff0477ac */ /* 0x000e640008000a00 */
[----:B-1----:R-:W-:-:S04]  /*0110*/  UISETP.NE.U32.AND UP0, UPT, UR4, URZ, UPT ;  /* 0x000000ff0400728c */ /* 0x002fc8000bf05070 */
[----:B------:R-:W-:-:S09]  /*0120*/  UISETP.NE.AND.EX UP0, UPT, UR5, URZ, UPT, UP0 ;  /* 0x000000ff0500728c */ /* 0x000fd2000bf05300 */
[----:B------:R-:W-:Y:S05]  /*0130*/  BRA.U !UP0, `(.L_x_1) ;  /* 0x0000000108147547 */ /* 0x000fea000b800000 */
[----:B------:R-:W1:Y:S01]  /*0140*/  LDC.64 R2, c[0x0][0x988] ;  /* 0x00026200ff027b82 */ /* 0x000e620000000a00 */
[----:B------:R-:W1:Y:S02]  /*0150*/  LDCU.64 UR4, c[0x0][0x358] ;  /* 0x00006b00ff0477ac */ /* 0x000e640008000a00 */
[----:B-1----:R1:W5:Y:S01]  /*0160*/  LDG.E R27, desc[UR4][R2.64] ;  /* 0x00000004021b7981 */ /* 0x002362000c1e1900 */
[----:B------:R-:W-:Y:S01]  /*0170*/  HFMA2 R58, -RZ, RZ, 0, 5.9604644775390625e-08 ;  /* 0x00000001ff3a7431 */ /* 0x000fe200000001ff */
[----:B------:R-:W-:Y:S05]  /*0180*/  BRA `(.L_x_0) ;  /* 0x00000000000c7947 */ /* 0x000fea0003800000 */
.L_x_1:
[----:B------:R-:W1:Y:S01]  /*0190*/  LDCU UR4, c[0x0][0x980] ;  /* 0x00013000ff0477ac */ /* 0x000e620008000800 */
[----:B------:R-:W-:Y:S01]  /*01a0*/  HFMA2 R58, -RZ, RZ, 0, 5.9604644775390625e-08 ;  /* 0x00000001ff3a7431 */ /* 0x000fe200000001ff */
[----:B-1----:R-:W-:-:S07]  /*01b0*/  MOV R27, UR4 ;  /* 0x00000004001b7c02 */ /* 0x002fce0008000f00 */
.L_x_0:
[----:B------:R-:W2:Y:S02]  /*01c0*/  LDCU.64 UR4, c[0x0][0x9b0] ;  /* 0x00013600ff0477ac */ /* 0x000ea40008000a00 */
[----:B--2---:R-:W-:-:S04]  /*01d0*/  UISETP.NE.U32.AND UP0, UPT, UR4, URZ, UPT ;  /* 0x000000ff0400728c */ /* 0x004fc8000bf05070 */
[----:B------:R-:W-:-:S09]  /*01e0*/  UISETP.NE.AND.EX UP0, UPT, UR5, URZ, UPT, UP0 ;  /* 0x000000ff0500728c */ /* 0x000fd2000bf05300 */
[----:B------:R-:W-:Y:S05]  /*01f0*/  BRA.U UP0, `(.L_x_2) ;  /* 0x0000000100287547 */ /* 0x000fea000b800000 */
[----:B------:R-:W2:Y:S02]  /*0200*/  LDCU.64 UR4, c[0x0][0x9a8] ;  /* 0x00013500ff0477ac */ /* 0x000ea40008000a00 */
[----:B--2---:R-:W-:-:S04]  /*0210*/  UISETP.NE.U32.AND UP0, UPT, UR4, URZ, UPT ;  /* 0x000000ff0400728c */ /* 0x004fc8000bf05070 */
[----:B------:R-:W-:-:S09]  /*0220*/  UISETP.NE.AND.EX UP0, UPT, UR5, URZ, UPT, UP0 ;  /* 0x000000ff0500728c */ /* 0x000fd2000bf05300 */
[----:B------:R-:W-:Y:S05]  /*0230*/  BRA.U !UP0, `(.L_x_3) ;  /* 0x0000000108107547 */ /* 0x000fea000b800000 */
[----:B------:R-:W2:Y:S01]  /*0240*/  LDC.64 R24, c[0x0][0x9a8] ;  /* 0x00026a00ff187b82 */ /* 0x000ea20000000a00 */
[----:B------:R-:W2:Y:S02]  /*0250*/  LDCU.64 UR4, c[0x0][0x358] ;  /* 0x00006b00ff0477ac */ /* 0x000ea40008000a00 */
[----:B--2---:R2:W5:Y:S01]  /*0260*/  LDG.E R24, desc[UR4][R24.64] ;  /* 0x0000000418187981 */ /* 0x004562000c1e1900 */
[----:B------:R-:W-:Y:S05]  /*0270*/  BRA `(.L_x_2) ;  /* 0x0000000000087947 */ /* 0x000fea0003800000 */
.L_x_3:
[----:B------:R-:W2:Y:S02]  /*0280*/  LDCU UR4, c[0x0][0x9a0] ;  /* 0x00013400ff0477ac */ /* 0x000ea40008000800 */
[----:B--2---:R-:W-:Y:S02]  /*0290*/  MOV R24, UR4 ;  /* 0x0000000400187c02 */ /* 0x004fe40008000f00 */
.L_x_2:
[----:B------:R-:W-:Y:S01]  /*02a0*/  IMAD.U32 R0, RZ, RZ, UR18 ;  /* 0x00000012ff007e24 */ /* 0x000fe2000f8e00ff */
[----:B------:R-:W-:Y:S04]  /*02b0*/  BSSY.RECONVERGENT B0, `(.L_x_4) ;  /* 0x000000c000007945 */ /* 0x000fe80003800200 */
[C---:B------:R-:W-:Y:S02]  /*02c0*/  ISETP.NE.OR P2, PT, R0.reuse, 0x1, !P1 ;  /* 0x000000010000780c */ /* 0x040fe40004f45670 */
[----:B------:R-:W-:-:S11]  /*02d0*/  ISETP.NE.OR P0, PT, R0, 0x3, !P1 ;  /* 0x000000030000780c */ /* 0x000fd60004f05670 */
[----:B------:R-:W-:Y:S05]  /*02e0*/  @P2 BRA `(.L_x_5) ;  /* 0x0000000000202947 */ /* 0x000fea0003800000 */
[----:B------:R-:W3:Y:S02]  /*02f0*/  LDCU.64 UR4, c[0x0][0x348] ;  /* 0x00006900ff0477ac */ /* 0x000ee40008000a00 */
[----:B---3--:R-:W-:Y:S02]  /*0300*/  UIADD3 UR6, UP1, UPT, UR4, 0x80, URZ ;  /* 0x0000008004067890 */ /* 0x008fe4000ff3e0ff */
[----:B------:R-:W-:Y:S02]  /*0310*/  UIADD3 UR4, UP0, UPT, UR4, 0x200, URZ ;  /* 0x0000020004047890 */ /* 0x000fe4000ff1e0ff */
[----:B------:R-:W-:Y:S02]  /*0320*/  UIADD3.X UR7, UPT, UPT, URZ, UR5, URZ, UP1, !UPT ;  /* 0x00000005ff077290 */ /* 0x000fe40008ffe4ff */
[----:B------:R-:W-:-:S07]  /*0330*/  UIADD3.X UR5, UPT, UPT, URZ, UR5, URZ, UP0, !UPT ;  /* 0x00000005ff057290 */ /* 0x000fce00087fe4ff */
[----:B------:R3:W-:Y:S02]  /*0340*/  UTMACCTL.PF [UR6] ;  /* 0x00000000060079b9 */ /* 0x0007e40008040000 */
[----:B------:R3:W-:Y:S02]  /*0350*/  UTMACCTL.PF [UR4] ;  /* 0x00000000040079b9 */ /* 0x0007e40008040000 */
[----:B---3--:R-:W-:Y:S01]  /*0360*/  NOP ;  /* 0x0000000000007918 */ /* 0x008fe20000000000 */
.L_x_5:
[----:B------:R-:W-:Y:S05]  /*0370*/  BSYNC.RECONVERGENT B0 ;  /* 0x0000000000007941 */ /* 0x000fea0003800200 */
.L_x_4:
[----:B------:R-:W-:Y:S04]  /*0380*/  BSSY.RECONVERGENT B0, `(.L_x_6) ;  /* 0x000000a000007945 */ /* 0x000fe80003800200 */
        /* <DEDUP_REMOVED lines=9> */
.L_x_7:
[----:B------:R-:W-:Y:S05]  /*0420*/  BSYNC.RECONVERGENT B0 ;  /* 0x0000000000007941 */ /* 0x000fea0003800200 */
.L_x_6:
[----:B------:R-:W3:Y:S01]  /*0430*/  LDCU.64 UR4, c[0x0][0x988] ;  /* 0x00013100ff0477ac */ /* 0x000ee20008000a00 */
[----:B------:R-:W-:Y:S02]  /*0440*/  UISETP.EQ.U32.AND UP2, UPT, UR8, URZ, UPT ;  /* 0x000000ff0800728c */ /* 0x000fe4000bf42070 */
[----:B------:R-:W-:Y:S02]  /*0450*/  UPLOP3.LUT UP3, UPT, UPT, UPT, UPT, 0x80, 0x8 ;  /* 0x000000000008789c */ /* 0x000fe40003f6f070 */
[----:B---3--:R-:W-:-:S04]  /*0460*/  UISETP.NE.U32.AND UP0, UPT, UR4, URZ, UPT ;  /* 0x000000ff0400728c */ /* 0x008fc8000bf05070 */
[----:B------:R-:W-:-:S04]  /*0470*/  UISETP.NE.AND.EX UP1, UPT, UR5, URZ, UPT, UP0 ;  /* 0x000000ff0500728c */ /* 0x000fc8000bf25300 */
[----:B------:R-:W-:-:S04]  /*0480*/  UISETP.EQ.OR.EX UP4, UPT, UR9, URZ, !UP1, UP2 ;  /* 0x000000ff0900728c */ /* 0x000fc8000cf82720 */
[----:B------:R-:W-:-:S06]  /*0490*/  UP2UR UR4, UPR, URZ, 0x10 ;  /* 0x00000010ff047883 */ /* 0x000fcc0008000000 */
[----:B------:R-:W-:Y:S01]  /*04a0*/  MOV R69, UR4 ;  /* 0x0000000400457c02 */ /* 0x000fe20008000f00 */
[----:B------:R-:W-:Y:S06]  /*04b0*/  BRA.U !UP4, `(.L_x_8) ;  /* 0x000000010c207547 */ /* 0x000fec000b800000 */
[----:B------:R-:W-:Y:S01]  /*04c0*/  UISETP.NE.U32.AND UP0, UPT, UR8, URZ, UPT ;  /* 0x000000ff0800728c */ /* 0x000fe2000bf05070 */
[----:B-----5:R-:W-:Y:S01]  /*04d0*/  FSETP.NEU.AND P0, PT, R27, RZ, PT ;  /* 0x000000ff1b00720b */ /* 0x020fe20003f0d000 */
[----:B------:R-:W-:Y:S02]  /*04e0*/  USEL UR4, URZ, 0xffffffff, UP1 ;  /* 0xffffffffff047887 */ /* 0x000fe40008800000 */
[----:B------:R-:W-:-:S10]  /*04f0*/  UISETP.NE.AND.EX UP2, UPT, UR9, URZ, UPT, UP0 ;  /* 0x000000ff0900728c */ /* 0x000fd4000bf45300 */
[----:B------:R-:W-:Y:S01]  /*0500*/  VOTEU.ANY UP0, P0 ;  /* 0x0000000000ff7886 */ /* 0x000fe20000000100 */
[----:B------:R-:W-:-:S04]  /*0510*/  @!UP2 USEL UR4, URZ, 0xffffffff, UP0 ;  /* 0xffffffffff04a887 */ /* 0x000fc80008000000 */
[----:B------:R-:W-:-:S04]  /*0520*/  ULOP3.LUT UR4, UR4, 0x1, URZ, 0xc0, !UPT ;  /* 0x0000000104047892 */ /* 0x000fc8000f8ec0ff */
[----:B------:R-:W-:-:S11]  /*0530*/  UISETP.NE.U32.AND UP3, UPT, UR4, 0x1, UPT ;  /* 0x000000010400788c */ /* 0x000fd6000bf65070 */
.L_x_8:
[----:B------:R-:W3:Y:S01]  /*0540*/  SHFL.IDX PT, R0, R59, RZ, 0x1f ;  /* 0x00001fff3b007589 */ /* 0x000ee200000e0000 */
[----:B------:R-:W-:Y:S02]  /*0550*/  UISETP.NE.AND UP5, UPT, UR18, 0x2, UPT ;  /* 0x000000021200788c */ /* 0x000fe4000bfa5270 */
[----:B------:R-:W-:Y:S02]  /*0560*/  UISETP.NE.AND UP0, UPT, UR18, 0x2, UPT ;  /* 0x000000021200788c */ /* 0x000fe4000bf05270 */
[----:B------:R-:W-:Y:S02]  /*0570*/  UISETP.NE.OR UP2, UPT, UR38, URZ, UP5 ;  /* 0x000000ff2600728c */ /* 0x000fe4000af45670 */
[----:B------:R-:W-:-:S04]  /*0580*/  USEL UR70, URZ, 0x1, UP0 ;  /* 0x00000001ff467887 */ /* 0x000fc80008000000 */
[----:B------:R-:W-:Y:S02]  /*0590*/  PLOP3.LUT P3, PT, P1, PT, UP2, 0xae, 0xea ;  /* 0x0000000000ea781c */ /* 0x000fe40000f6f52e */
[----:B---3--:R-:W-:-:S13]  /*05a0*/  ISETP.NE.AND P0, PT, R0, RZ, PT ;  /* 0x000000ff0000720c */ /* 0x008fda0003f05270 */
[----:B------:R-:W-:Y:S05]  /*05b0*/  @P0 BRA `(.L_x_9) ;  /* 0x0000000000680947 */ /* 0x000fea0003800000 */
[----:B------:R-:W3:Y:S01]  /*05c0*/  S2UR UR5, SR_CgaCtaId ;  /* 0x00000000000579c3 */ /* 0x000ee20000008800 */
[----:B------:R-:W-:Y:S01]  /*05d0*/  UMOV UR4, 0x400 ;  /* 0x0000040000047882 */ /* 0x000fe20000000000 */
[----:B------:R-:W-:Y:S01]  /*05e0*/  UMOV UR6, 0x1 ;  /* 0x0000000100067882 */ /* 0x000fe20000000000 */
[----:B------:R-:W-:Y:S01]  /*05f0*/  ELECT P0, URZ, PT ;  /* 0x0000000000ff782f */ /* 0x000fe20003800000 */
[----:B------:R-:W-:-:S04]  /*0600*/  UIADD3 UR6, UPT, UPT, -UR6, 0x100000, URZ ;  /* 0x0010000006067890 */ /* 0x000fc8000fffe1ff */
[----:B------:R-:W-:Y:S02]  /*0610*/  USHF.L.U32 UR7, UR6, 0xb, URZ ;  /* 0x0000000b06077899 */ /* 0x000fe400080006ff */
[----:B------:R-:W-:Y:S02]  /*0620*/  USHF.L.U32 UR6, UR6, 0x1, URZ ;  /* 0x0000000106067899 */ /* 0x000fe400080006ff */
[----:B---3--:R-:W-:Y:S01]  /*0630*/  ULEA UR4, UR5, UR4, 0x18 ;  /* 0x0000000405047291 */ /* 0x008fe2000f8ec0ff */
[----:B------:R-:W3:Y:S11]  /*0640*/  FENCE.VIEW.ASYNC.S ;  /* 0x00000000000073c6 */ /* 0x000ef60000000000 */
[----:B---3--:R3:W4:Y:S01]  /*0650*/  SYNCS.EXCH.64 URZ, [UR4], UR6 ;  /* 0x0000000604ff75b2 */ /* 0x0087220008000100 */
[----:B------:R3:W1:Y:S01]  /*0660*/  SYNCS.EXCH.64 URZ, [UR4+0x40], UR6 ;  /* 0x0000400604ff75b2 */ /* 0x0006620008000100 */
        /* <DEDUP_REMOVED lines=13> */
[----:B------:R3:W1:Y:S02]  /*0740*/  SYNCS.EXCH.64 URZ, [UR4+0x78], UR6 ;  /* 0x0000780604ff75b2 */ /* 0x0006640008000100 */
[----:B---3--:R-:W-:Y:S01]  /*0750*/  NOP ;  /* 0x0000000000007918 */ /* 0x008fe20000000000 */
.L_x_9:
[----:B------:R-:W3:Y:S01]  /*0760*/  SHFL.IDX PT, R0, R59, RZ, 0x1f ;  /* 0x00001fff3b007589 */ /* 0x000ee200000e0000 */
[----:B------:R-:W-:Y:S01]  /*0770*/  NOP ;  /* 0x0000000000007918 */ /* 0x000fe20000000000 */
[----:B---3--:R-:W-:-:S13]  /*0780*/  ISETP.NE.AND P0, PT, R0, 0x1, PT ;  /* 0x000000010000780c */ /* 0x008fda0003f05270 */
[----:B------:R-:W-:Y:S05]  /*0790*/  @P0 BRA `(.L_x_10) ;  /* 0x0000000000580947 */ /* 0x000fea0003800000 */
[----:B------:R-:W3:Y:S01]  /*07a0*/  S2UR UR5, SR_CgaCtaId ;  /* 0x00000000000579c3 */ /* 0x000ee20000008800 */
[----:B------:R-:W-:Y:S01]  /*07b0*/  UMOV UR4, 0x400 ;  /* 0x0000040000047882 */ /* 0x000fe20000000000 */
[----:B------:R-:W-:Y:S01]  /*07c0*/  UMOV UR8, 0x20 ;  /* 0x0000002000087882 */ /* 0x000fe20000000000 */
[----:B------:R-:W-:Y:S01]  /*07d0*/  UMOV UR6, 0x80 ;  /* 0x0000008000067882 */ /* 0x000fe20000000000 */
[----:B------:R-:W-:-:S04]  /*07e0*/  UIADD3 UR8, UPT, UPT, -UR8, 0x100000, URZ ;  /* 0x0010000008087890 */ /* 0x000fc8000fffe1ff */
[----:B------:R-:W-:Y:S02]  /*07f0*/  USHF.L.U32 UR9, UR8, 0xb, URZ ;  /* 0x0000000b08097899 */ /* 0x000fe400080006ff */
[----:B------:R-:W-:Y:S02]  /*0800*/  USHF.L.U32 UR8, UR8, 0x1, URZ ;  /* 0x0000000108087899 */ /* 0x000fe400080006ff */
[----:B------:R-:W-:-:S04]  /*0810*/  UIADD3 UR6, UPT, UPT, -UR6, 0x100000, URZ ;  /* 0x0010000006067890 */ /* 0x000fc8000fffe1ff */
[----:B------:R-:W-:Y:S02]  /*0820*/  USHF.L.U32 UR7, UR6, 0xb, URZ ;  /* 0x0000000b06077899 */ /* 0x000fe400080006ff */
[----:B------:R-:W-:Y:S01]  /*0830*/  USHF.L.U32 UR6, UR6, 0x1, URZ ;  /* 0x0000000106067899 */ /* 0x000fe200080006ff */
[----:B------:R-:W-:Y:S01]  /*0840*/  ELECT P0, URZ, PT ;  /* 0x0000000000ff782f */ /* 0x000fe20003800000 */
[----:B---3--:R-:W-:Y:S01]  /*0850*/  ULEA UR4, UR5, UR4, 0x18 ;  /* 0x0000000405047291 */ /* 0x008fe2000f8ec0ff */
[----:B------:R-:W3:Y:S11]  /*0860*/  FENCE.VIEW.ASYNC.S ;  /* 0x00000000000073c6 */ /* 0x000ef60000000000 */
[----:B---3--:R3:W1:Y:S01]  /*0870*/  SYNCS.EXCH.64 URZ, [UR4+0x80], UR8 ;  /* 0x0000800804ff75b2 */ /* 0x0086620008000100 */
[----:B------:R3:W1:Y:S01]  /*0880*/  SYNCS.EXCH.64 URZ, [UR4+0xa0], UR6 ;  /* 0x0000a00604ff75b2 */ /* 0x0006620008000100 */
[----:B------:R3:W1:Y:S01]  /*0890*/  SYNCS.EXCH.64 URZ, [UR4+0x88], UR8 ;  /* 0x0000880804ff75b2 */ /* 0x0006620008000100 */
[----:B------:R3:W1:Y:S01]  /*08a0*/  SYNCS.EXCH.64 URZ, [UR4+0xa8], UR6 ;  /* 0x0000a80604ff75b2 */ /* 0x0006620008000100 */
[----:B------:R3:W1:Y:S01]  /*08b0*/  SYNCS.EXCH.64 URZ, [UR4+0x90], UR8 ;  /* 0x0000900804ff75b2 */ /* 0x0006620008000100 */
[----:B------:R3:W1:Y:S01]  /*08c0*/  SYNCS.EXCH.64 URZ, [UR4+0xb0], UR6 ;  /* 0x0000b00604ff75b2 */ /* 0x0006620008000100 */
[----:B------:R3:W1:Y:S01]  /*08d0*/  SYNCS.EXCH.64 URZ, [UR4+0x98], UR8 ;  /* 0x0000980804ff75b2 */ /* 0x0006620008000100 */
[----:B------:R3:W1:Y:S01]  /*08e0*/  SYNCS.EXCH.64 URZ, [UR4+0xb8], UR6 ;  /* 0x0000b80604ff75b2 */ /* 0x0006620008000100 */
[----:B------:R-:W-:Y:S01]  /*08f0*/  NOP ;  /* 0x0000000000007918 */ /* 0x000fe20000000000 */
.L_x_10:
[----:B------:R-:W2:Y:S01]  /*0900*/  SHFL.IDX PT, R0, R59, RZ, 0x1f ;  /* 0x00001fff3b007589 */ /* 0x000ea200000e0000 */
[----:B------:R-:W-:Y:S01]  /*0910*/  NOP ;  /* 0x0000000000007918 */ /* 0x000fe20000000000 */
[----:B--2---:R-:W-:-:S13]  /*0920*/  ISETP.NE.AND P0, PT, R0, 0x3, PT ;  /* 0x000000030000780c */ /* 0x004fda0003f05270 */
[----:B------:R-:W-:Y:S05]  /*0930*/  @P0 BRA `(.L_x_11) ;  /* 0x0000000000300947 */ /* 0x000fea0003800000 */
[----:B------:R-:W2:Y:S01]  /*0940*/  S2UR UR5, SR_CgaCtaId ;  /* 0x00000000000579c3 */ /* 0x000ea20000008800 */
[----:B---3--:R-:W-:Y:S01]  /*0950*/  UMOV UR4, 0x400 ;  /* 0x0000040000047882 */ /* 0x008fe20000000000 */
[----:B------:R-:W-:Y:S01]  /*0960*/  UMOV UR6, 0x20 ;  /* 0x0000002000067882 */ /* 0x000fe20000000000 */
[----:B------:R-:W-:Y:S01]  /*0970*/  ELECT P0, URZ, PT ;  /* 0x0000000000ff782f */ /* 0x000fe20003800000 */
[----:B------:R-:W-:-:S04]  /*0980*/  UIADD3 UR6, UPT, UPT, -UR6, 0x100000, URZ ;  /* 0x0010000006067890 */ /* 0x000fc8000fffe1ff */
[----:B------:R-:W-:Y:S02]  /*0990*/  USHF.L.U32 UR7, UR6, 0xb, URZ ;  /* 0x0000000b06077899 */ /* 0x000fe400080006ff */
[----:B------:R-:W-:Y:S02]  /*09a0*/  USHF.L.U32 UR6, UR6, 0x1, URZ ;  /* 0x0000000106067899 */ /* 0x000fe400080006ff */
[----:B--2---:R-:W-:Y:S01]  /*09b0*/  ULEA UR4, UR5, UR4, 0x18 ;  /* 0x0000000405047291 */ /* 0x004fe2000f8ec0ff */
[----:B------:R-:W2:Y:S11]  /*09c0*/  FENCE.VIEW.ASYNC.S ;  /* 0x00000000000073c6 */ /* 0x000eb60000000000 */
[----:B--2---:R2:W3:Y:S01]  /*09d0*/  SYNCS.EXCH.64 URZ, [UR4+0xc0], UR6 ;  /* 0x0000c00604ff75b2 */ /* 0x0044e20008000100 */
[----:B------:R2:W1:Y:S01]  /*09e0*/  SYNCS.EXCH.64 URZ, [UR4+0xc8], UR6 ;  /* 0x0000c80604ff75b2 */ /* 0x0004620008000100 */
[----:B------:R-:W-:Y:S01]  /*09f0*/  NOP ;  /* 0x0000000000007918 */ /* 0x000fe20000000000 */
.L_x_11:
[----:B------:R-:W4:Y:S01]  /*0a00*/  SHFL.IDX PT, R0, R59, RZ, 0x1f ;  /* 0x00001fff3b007589 */ /* 0x000f2200000e0000 */
[----:B------:R-:W-:Y:S01]  /*0a10*/  NOP ;  /* 0x0000000000007918 */ /* 0x000fe20000000000 */
[----:B----4-:R-:W-:-:S13]  /*0a20*/  ISETP.NE.AND P0, PT, R0, 0x4, PT ;  /* 0x000000040000780c */ /* 0x010fda0003f05270 */
[----:B------:R-:W-:Y:S05]  /*0a30*/  @P0 BRA `(.L_x_12) ;  /* 0x0000000000440947 */ /* 0x000fea0003800000 */
[----:B------:R-:W4:Y:S01]  /*0a40*/  S2UR UR5, SR_CgaCtaId ;  /* 0x00000000000579c3 */ /* 0x000f220000008800 */
[----:B--23--:R-:W-:Y:S01]  /*0a50*/  UMOV UR4, 0x1e0 ;  /* 0x000001e000047882 */ /* 0x00cfe20000000000 */
[----:B------:R-:W-:Y:S01]  /*0a60*/  UMOV UR6, 0x400 ;  /* 0x0000040000067882 */ /* 0x000fe20000000000 */
[----:B------:R-:W-:Y:S01]  /*0a70*/  USEL UR4, UR4, 0x1a0, UP3 ;  /* 0x000001a004047887 */ /* 0x000fe20009800000 */
[----:B------:R-:W-:Y:S01]  /*0a80*/  UMOV UR8, 0x1 ;  /* 0x0000000100087882 */ /* 0x000fe20000000000 */
[----:B------:R-:W-:Y:S01]  /*0a90*/  ELECT P0, URZ, PT ;  /* 0x0000000000ff782f */ /* 0x000fe20003800000 */
[----:B------:R-:W-:-:S04]  /*0aa0*/  UIADD3 UR8, UPT, UPT, -UR8, 0x100000, URZ ;  /* 0x0010000008087890 */ /* 0x000fc8000fffe1ff */
[----:B------:R-:W-:Y:S02]  /*0ab0*/  USHF.L.U32 UR9, UR8, 0xb, URZ ;  /* 0x0000000b08097899 */ /* 0x000fe400080006ff */
[----:B------:R-:W-:Y:S02]  /*0ac0*/  USHF.L.U32 UR8, UR8, 0x1, URZ ;  /* 0x0000000108087899 */ /* 0x000fe400080006ff */
[----:B----4-:R-:W-:Y:S02]  /*0ad0*/  ULEA UR6, UR5, UR6, 0x18 ;  /* 0x0000000605067291 */ /* 0x010fe4000f8ec0ff */
[----:B------:R-:W-:-:S04]  /*0ae0*/  UIADD3 UR4, UPT, UPT, -UR4, 0x100000, URZ ;  /* 0x0010000004047890 */ /* 0x000fc8000fffe1ff */
[----:B------:R-:W-:Y:S02]  /*0af0*/  USHF.L.U32 UR5, UR4, 0xb, URZ ;  /* 0x0000000b04057899 */ /* 0x000fe400080006ff */
[----:B------:R-:W-:Y:S01]  /*0b00*/  USHF.L.U32 UR4, UR4, 0x1, URZ ;  /* 0x0000000104047899 */ /* 0x000fe200080006ff */
[----:B------:R-:W2:Y:S03]  /*0b10*/  FENCE.VIEW.ASYNC.S ;  /* 0x00000000000073c6 */ /* 0x000ea60000000000 */
[----:B--2---:R4:W2:Y:S08]  /*0b20*/  SYNCS.EXCH.64 URZ, [UR6+0xd0], UR8 ;  /* 0x0000d00806ff75b2 */ /* 0x0048b00008000100 */
[----:B------:R4:W3:Y:S02]  /*0b30*/  SYNCS.EXCH.64 URZ, [UR6+0xd8], UR4 ;  /* 0x0000d80406ff75b2 */ /* 0x0008e40008000100 */
[----:B----4-:R-:W-:Y:S01]  /*0b40*/  NOP ;  /* 0x0000000000007918 */ /* 0x010fe20000000000 */
.L_x_12:
[----:B------:R-:W4:Y:S01]  /*0b50*/  SHFL.IDX PT, R0, R59, RZ, 0x1f ;  /* 0x00001fff3b007589 */ /* 0x000f2200000e0000 */
[----:B------:R-:W-:Y:S01]  /*0b60*/  ISETP.NE.OR P1, PT, RZ, UR18, !P1 ;  /* 0x00000012ff007c0c */ /* 0x000fe2000cf25670 */
[----:B------:R-:W-:Y:S01]  /*0b70*/  NOP ;  /* 0x0000000000007918 */ /* 0x000fe20000000000 */
[----:B----4-:R-:W-:-:S13]  /*0b80*/  ISETP.NE.AND P0, PT, R0, 0x5, PT ;  /* 0x000000050000780c */ /* 0x010fda0003f05270 */
[----:B------:R-:W-:Y:S05]  /*0b90*/  @P0 BRA `(.L_x_13) ;  /* 0x0000000000480947 */ /* 0x000fea0003800000 */
[----:B------:R-:W4:Y:S01]  /*0ba0*/  S2UR UR5, SR_CgaCtaId ;  /* 0x00000000000579c3 */ /* 0x000f220000008800 */
[----:B--23--:R-:W-:Y:S01]  /*0bb0*/  UMOV UR4, 0x400 ;  /* 0x0000040000047882 */ /* 0x00cfe20000000000 */
        /* <DEDUP_REMOVED lines=9> */
[----:B----4-:R-:W-:Y:S01]  /*0c50*/  ULEA UR4, UR5, UR4, 0x18 ;  /* 0x0000000405047291 */ /* 0x010fe2000f8ec0ff */
[----:B------:R-:W2:Y:S11]  /*0c60*/  FENCE.VIEW.ASYNC.S ;  /* 0x00000000000073c6 */ /* 0x000eb60000000000 */
[----:B--2---:R4:W2:Y:S01]  /*0c70*/  SYNCS.EXCH.64 URZ, [UR4+0xe0], UR6 ;  /* 0x0000e00604ff75b2 */ /* 0x0048a20008000100 */
[----:B------:R4:W3:Y:S01]  /*0c80*/  SYNCS.EXCH.64 URZ, [UR4+0xf0], UR8 ;  /* 0x0000f00804ff75b2 */ /* 0x0008e20008000100 */
[----:B------:R4:W1:Y:S01]  /*0c90*/  SYNCS.EXCH.64 URZ, [UR4+0xe8], UR6 ;  /* 0x0000e80604ff75b2 */ /* 0x0008620008000100 */
[----:B------:R4:W1:Y:S02]  /*0ca0*/  SYNCS.EXCH.64 URZ, [UR4+0xf8], UR8 ;  /* 0x0000f80804ff75b2 */ /* 0x0008640008000100 */
[----:B----4-:R-:W-:Y:S01]  /*0cb0*/  NOP ;  /* 0x0000000000007918 */ /* 0x010fe20000000000 */
.L_x_13:
[----:B--23--:R-:W2:Y:S01]  /*0cc0*/  S2UR UR7, SR_CgaCtaId ;  /* 0x00000000000779c3 */ /* 0x00cea20000008800 */
[----:B------:R-:W-:Y:S01]  /*0cd0*/  VOTEU.ALL UP0, P1 ;  /* 0x0000000000ff7886 */ /* 0x000fe20000800000 */
[----:B------:R-:W-:Y:S01]  /*0ce0*/  UMOV UR4, 0x20 ;  /* 0x0000002000047882 */ /* 0x000fe20000000000 */
[----:B------:R-:W-:Y:S01]  /*0cf0*/  NOP ;  /* 0x0000000000007918 */ /* 0x000fe20000000000 */
[----:B-1----:R-:W-:Y:S01]  /*0d00*/  LOP3.LUT R3, R56, 0x1f, RZ, 0xc0, !PT ;  /* 0x0000001f38037812 */ /* 0x002fe200078ec0ff */
[----:B------:R-:W-:Y:S01]  /*0d10*/  UISETP.NE.AND UP4, UPT, UR18, URZ, UPT ;  /* 0x000000ff1200728c */ /* 0x000fe2000bf85270 */
[----:B------:R-:W-:Y:S01]  /*0d20*/  @!UP0 UMOV UR6, 0x400 ;  /* 0x0000040000068882 */ /* 0x000fe20000000000 */
[----:B------:R-:W-:-:S04]  /*0d30*/  @!UP0 UIADD3 UR4, UPT, UPT, -UR4, 0x100000, URZ ;  /* 0x0010000004048890 */ /* 0x000fc8000fffe1ff */
[----:B------:R-:W-:Y:S02]  /*0d40*/  @!UP0 USHF.L.U32 UR5, UR4, 0xb, URZ ;  /* 0x0000000b04058899 */ /* 0x000fe400080006ff */
[----:B------:R-:W-:Y:S02]  /*0d50*/  @!UP0 USHF.L.U32 UR4, UR4, 0x1, URZ ;  /* 0x0000000104048899 */ /* 0x000fe400080006ff */
[----:B--2---:R-:W-:Y:S01]  /*0d60*/  @!UP0 ULEA UR6, UR7, UR6, 0x18 ;  /* 0x0000000607068291 */ /* 0x004fe2000f8ec0ff */
[----:B------:R-:W1:Y:S01]  /*0d70*/  LDCU UR7, c[0x0][0x36c] ;  /* 0x00006d80ff0777ac */ /* 0x000e620008000800 */
[----:B------:R-:W-:Y:S01]  /*0d80*/  VOTEU.ALL UP0, P1 ;  /* 0x0000000000ff7886 */ /* 0x000fe20000800000 */
[----:B------:R-:W2:Y:S09]  /*0d90*/  FENCE.VIEW.ASYNC.S ;  /* 0x00000000000073c6 */ /* 0x000eb20000000000 */
[----:B--2---:R2:W3:Y:S01]  /*0da0*/  @!UP0 SYNCS.EXCH.64 URZ, [UR6+0x100], UR4 ;  /* 0x0001000406ff85b2 */ /* 0x0044e20008000100 */
[----:B-1----:R-:W-:-:S09]  /*0db0*/  UISETP.EQ.U32.AND UP6, UPT, UR7, 0x1, UPT ;  /* 0x000000010700788c */ /* 0x002fd2000bfc2070 */
[----:B--2---:R-:W-:Y:S05]  /*0dc0*/  BRA.U !UP6, `(.L_x_14) ;  /* 0x000000010e087547 */ /* 0x004fea000b800000 */
[----:B---3--:R-:W-:Y:S01]  /*0dd0*/  UCGABAR_ARV ;  /* 0x00000000000079c7 */ /* 0x008fe20008000000 */
[----:B------:R-:W-:Y:S05]  /*0de0*/  BRA `(.L_x_15) ;  /* 0x0000000000047947 */ /* 0x000fea0003800000 */
.L_x_14:
[----:B---3--:R-:W-:Y:S01]  /*0df0*/  NOP ;  /* 0x0000000000007918 */ /* 0x008fe20000000000 */
.L_x_15:
[----:B------:R-:W1:Y:S01]  /*0e00*/  S2UR UR22, SR_CTAID.X ;  /* 0x00000000001679c3 */ /* 0x000e620000002500 */
[----:B------:R-:W-:-:S05]  /*0e10*/  CS2R.32 R68, SR_CgaSize ;  /* 0x0000000000447805 */ /* 0x000fca0000008a00 */
[----:B------:R-:W-:-:S05]  /*0e20*/  IMAD R68, R68, -0xa0, RZ ;  /* 0xffffff6044447824 */ /* 0x000fca00078e02ff */
[----:B------:R-:W-:-:S14]  /*0e30*/  R2UR UR5, R68 ;  /* 0x00000000440572ca */ /* 0x000fdc00000e0000 */
[----:B------:R-:W2:Y:S01]  /*0e40*/  LDCU UR5, c[0x0][UR5+0x2b0] ;  /* 0x00005600050577ac */ /* 0x000ea20008000800 */
[----:B------:R-:W-:-:S05]  /*0e50*/  CS2R.32 R68, SR_CgaSize ;  /* 0x0000000000447805 */ /* 0x000fca0000008a00 */
[----:B------:R-:W-:-:S05]  /*0e60*/  IMAD R68, R68, -0xa0, RZ ;  /* 0xffffff6044447824 */ /* 0x000fca00078e02ff */
[----:B------:R-:W-:-:S14]  /*0e70*/  R2UR UR4, R68 ;  /* 0x00000000440472ca */ /* 0x000fdc00000e0000 */
[----:B------:R-:W3:Y:S01]  /*0e80*/  LDCU UR4, c[0x0][UR4+0x2b4] ;  /* 0x00005680040477ac */ /* 0x000ee20008000800 */
[----:B------:R-:W4:Y:S01]  /*0e90*/  S2UR UR20, SR_CTAID.Y ;  /* 0x00000000001479c3 */ /* 0x000f220000002600 */
[----:B------:R-:W-:-:S05]  /*0ea0*/  CS2R.32 R68, SR_CgaSize ;  /* 0x0000000000447805 */ /* 0x000fca0000008a00 */
[----:B------:R-:W-:-:S05]  /*0eb0*/  IMAD R68, R68, -0xa0, RZ ;  /* 0xffffff6044447824 */ /* 0x000fca00078e02ff */
[----:B------:R-:W-:-:S14]  /*0ec0*/  R2UR UR7, R68 ;  /* 0x00000000440772ca */ /* 0x000fdc00000e0000 */
[----:B------:R-:W3:Y:S01]  /*0ed0*/  LDCU UR7, c[0x0][UR7+0x2a0] ;  /* 0x00005400070777ac */ /* 0x000ee20008000800 */
[----:B------:R-:W-:-:S05]  /*0ee0*/  CS2R.32 R68, SR_CgaSize ;  /* 0x0000000000447805 */ /* 0x000fca0000008a00 */
[----:B------:R-:W-:-:S05]  /*0ef0*/  IMAD R68, R68, -0xa0, RZ ;  /* 0xffffff6044447824 */ /* 0x000fca00078e02ff */
[----:B------:R-:W-:-:S14]  /*0f00*/  R2UR UR8, R68 ;  /* 0x00000000440872ca */ /* 0x000fdc00000e0000 */
[----:B------:R-:W3:Y:S01]  /*0f10*/  LDCU UR8, c[0x0][UR8+0x2a4] ;  /* 0x00005480080877ac */ /* 0x000ee20008000800 */
[----:B------:R-:W3:Y:S01]  /*0f20*/  LDCU UR19, c[0x0][0xc24] ;  /* 0x00018480ff1377ac */ /* 0x000ee20008000800 */
[----:B------:R-:W3:Y:S01]  /*0f30*/  LDCU UR39, c[0x0][0xc24] ;  /* 0x00018480ff2777ac */ /* 0x000ee20008000800 */
[----:B-1----:R-:W-:Y:S01]  /*0f40*/  I2FP.F32.U32 R2, UR22 ;  /* 0x0000001600027c45 */ /* 0x002fe20008201000 */
[----:B------:R-:W1:Y:S04]  /*0f50*/  LDCU UR24, c[0x0][0xc30] ;  /* 0x00018600ff1877ac */ /* 0x000e680008000800 */
[----:B--2---:R-:W-:Y:S01]  /*0f60*/  FMUL R2, R2, UR5 ;  /* 0x0000000502027c20 */ /* 0x004fe20008400000 */
[----:B----4-:R-:W-:-:S05]  /*0f70*/  I2FP.F32.U32 R0, UR20 ;  /* 0x0000001400007c45 */ /* 0x010fca0008201000 */
[----:B------:R-:W2:Y:S01]  /*0f80*/  F2I.U32.TRUNC.NTZ R2, R2 ;  /* 0x0000000200027305 */ /* 0x000ea2000020f000 */
[----:B---3--:R-:W-:-:S07]  /*0f90*/  FMUL R0, R0, UR4 ;  /* 0x0000000400007c20 */ /* 0x008fce0008400000 */
[----:B------:R-:W3:Y:S01]  /*0fa0*/  F2I.U32.TRUNC.NTZ R0, R0 ;  /* 0x0000000000007305 */ /* 0x000ee2000020f000 */
[----:B--2---:R-:W-:Y:S02]  /*0fb0*/  R2UR UR4, R2 ;  /* 0x00000000020472ca */ /* 0x004fe400000e0000 */
[----:B------:R-:W-:Y:S02]  /*0fc0*/  PRMT R2, RZ, 0x7610, R2 ;  /* 0x00007610ff027816 */ /* 0x000fe40000000002 */
[----:B---3--:R-:W-:Y:S02]  /*0fd0*/  R2UR UR6, R0 ;  /* 0x00000000000672ca */ /* 0x008fe400000e0000 */
[----:B------:R-:W-:-:S07]  /*0fe0*/  PRMT R0, RZ, 0x7610, R0 ;  /* 0x00007610ff007816 */ /* 0x000fce0000000000 */
[----:B------:R-:W-:-:S04]  /*0ff0*/  UIADD3 UR5, UPT, UPT, -UR4, URZ, URZ ;  /* 0x000000ff04057290 */ /* 0x000fc8000fffe1ff */
[----:B------:R-:W-:Y:S02]  /*1000*/  UIMAD UR5, UR7, UR5, UR22 ;  /* 0x00000005070572a4 */ /* 0x000fe4000f8e0216 */
[----:B------:R-:W-:-:S04]  /*1010*/  UIADD3 UR4, UPT, UPT, -UR6, URZ, URZ ;  /* 0x000000ff06047290 */ /* 0x000fc8000fffe1ff */
[----:B------:R-:W-:Y:S01]  /*1020*/  IMAD.U32 R68, RZ, RZ, UR5 ;  /* 0x00000005ff447e24 */ /* 0x000fe2000f8e00ff */
[----:B------:R-:W-:-:S06]  /*1030*/  UIMAD UR4, UR8, UR4, UR20 ;  /* 0x00000004080472a4 */ /* 0x000fcc000f8e0214 */
[----:B------:R-:W-:Y:S01]  /*1040*/  IMAD.U32 R67, RZ, RZ, UR4 ;  /* 0x00000004ff437e24 */ /* 0x000fe2000f8e00ff */
[----:B-1----:R-:W-:Y:S06]  /*1050*/  BRA.U UP4, `(.L_x_16) ;  /* 0x0000000104307547 */ /* 0x002fec000b800000 */
[----:B------:R-:W-:Y:S01]  /*1060*/  R2UR UR5, R67 ;  /* 0x00000000430572ca */ /* 0x000fe200000e0000 */
[----:B------:R-:W-:Y:S01]  /*1070*/  UMOV UR7, 0x3 ;  /* 0x0000000300077882 */ /* 0x000fe20000000000 */
[----:B------:R-:W-:-:S11]  /*1080*/  R2UR UR4, R68 ;  /* 0x00000000440472ca */ /* 0x000fd600000e0000 */
[----:B------:R-:W-:-:S04]  /*1090*/  UISETP.NE.AND UP0, UPT, UR5, URZ, UPT ;  /* 0x000000ff0500728c */ /* 0x000fc8000bf05270 */
[----:B------:R-:W-:Y:S02]  /*10a0*/  UISETP.LT.U32.OR UP0, UPT, UR4, 0x2, !UP0 ;  /* 0x000000020400788c */ /* 0x000fe4000c701470 */
[----:B------:R-:W-:Y:S02]  /*10b0*/  ULOP3.LUT UR4, UR4, 0xfffffffe, URZ, 0xc0, !UPT ;  /* 0xfffffffe04047892 */ /* 0x000fe4000f8ec0ff */
[----:B------:R-:W-:Y:S02]  /*10c0*/  USEL UR6, URZ, 0x1, !UP0 ;  /* 0x00000001ff067887 */ /* 0x000fe4000c000000 */
[----:B------:R-:W-:Y:S02]  /*10d0*/  USEL UR5, URZ, 0x2, !UP0 ;  /* 0x00000002ff057887 */ /* 0x000fe4000c000000 */
[----:B------:R-:W-:Y:S02]  /*10e0*/  USHF.L.U32 UR4, UR7, UR4, URZ ;  /* 0x0000000407047299 */ /* 0x000fe400080006ff */
[----:B------:R-:W-:-:S04]  /*10f0*/  UIADD3 UR5, UPT, UPT, UR6, UR5, URZ ;  /* 0x0000000506057290 */ /* 0x000fc8000fffe0ff */
[----:B------:R-:W-:Y:S02]  /*1100*/  IMAD.U32 R0, RZ, RZ, UR4 ;  /* 0x00000004ff007e24 */ /* 0x000fe4000f8e00ff */
[----:B------:R-:W-:-:S07]  /*1110*/  IMAD.U32 R2, RZ, RZ, UR5 ;  /* 0x00000005ff027e24 */ /* 0x000fce000f8e00ff */
.L_x_16:
[----:B------:R-:W1:Y:S01]  /*1120*/  S2UR UR52, SR_CTAID.Z ;  /* 0x00000000003479c3 */ /* 0x000e620000002700 */
[----:B------:R-:W-:Y:S01]  /*1130*/  UISETP.GE.AND UP0, UPT, UR19, 0x1, UPT ;  /* 0x000000011300788c */ /* 0x000fe2000bf06270 */
[----:B------:R-:W-:-:S08]  /*1140*/  UMOV UR54, UR22 ;  /* 0x0000001600367c82 */ /* 0x000fd00008000000 */
[----:B------:R-:W-:Y:S05]  /*1150*/  BRA.U !UP0, `(.L_x_17) ;  /* 0x0000000108d47547 */ /* 0x000fea000b800000 */
[----:B------:R-:W2:Y:S01]  /*1160*/  LDCU.128 UR12, c[0x0][0xc10] ;  /* 0x00018200ff0c77ac */ /* 0x000ea20008000c00 */
[----:B------:R-:W3:Y:S01]  /*1170*/  LDCU UR21, c[0x0][0xc0c] ;  /* 0x00018180ff1577ac */ /* 0x000ee20008000800 */
[----:B------:R-:W4:Y:S01]  /*1180*/  LDCU UR6, c[0x0][0x370] ;  /* 0x00006e00ff0677ac */ /* 0x000f220008000800 */
[----:B------:R-:W1:Y:S01]  /*1190*/  LDCU UR7, c[0x0][0x374] ;  /* 0x00006e80ff0777ac */ /* 0x000e620008000800 */
[----:B------:R-:W1:Y:S01]  /*11a0*/  LDCU UR23, c[0x0][0xc20] ;  /* 0x00018400ff1777ac */ /* 0x000e620008000800 */
[----:B--2---:R-:W-:Y:S02]  /*11b0*/  UIMAD.WIDE.U32 UR4, UR22, UR12, URZ ;  /* 0x0000000c160472a5 */ /* 0x004fe4000f8e00ff */
[----:B---3--:R-:W-:Y:S01]  /*11c0*/  UISETP.NE.AND UP0, UPT, UR21, 0x1, UPT ;  /* 0x000000011500788c */ /* 0x008fe2000bf05270 */
[----:B------:R-:W2:Y:S01]  /*11d0*/  LDCU.64 UR8, c[0x0][0xc28] ;  /* 0x00018500ff0877ac */ /* 0x000ea20008000a00 */
[----:B----4-:R-:W-:-:S03]  /*11e0*/  UIMAD.WIDE.U32 UR10, UR6, UR12, URZ ;  /* 0x0000000c060a72a5 */ /* 0x010fc6000f8e00ff */
[----:B------:R-:W-:Y:S01]  /*11f0*/  UMOV UR4, UR5 ;  /* 0x0000000500047c82 */ /* 0x000fe20008000000 */
[----:B------:R-:W-:Y:S02]  /*1200*/  UISETP.NE.AND UP2, UPT, UR19, 0x1, UPT ;  /* 0x000000011300788c */ /* 0x000fe4000bf45270 */
[----:B------:R-:W-:Y:S01]  /*1210*/  USHF.R.U32.HI UR4, URZ, UR13, UR4 ;  /* 0x0000000dff047299 */ /* 0x000fe20008011604 */
[----:B------:R-:W-:Y:S01]  /*1220*/  UMOV UR10, UR11 ;  /* 0x0000000b000a7c82 */ /* 0x000fe20008000000 */
[----:B------:R-:W-:Y:S02]  /*1230*/  UIMAD.WIDE.U32 UR16, UR20, UR15, URZ ;  /* 0x0000000f141072a5 */ /* 0x000fe4000f8e00ff */
[----:B------:R-:W-:Y:S02]  /*1240*/  USEL UR5, UR22, UR4, !UP0 ;  /* 0x0000000416057287 */ /* 0x000fe4000c000000 */
[----:B------:R-:W-:Y:S02]  /*1250*/  @UP0 USHF.R.U32.HI UR6, URZ, UR13, UR10 ;  /* 0x0000000dff060299 */ /* 0x000fe4000801160a */
[----:B------:R-:W-:-:S02]  /*1260*/  UISETP.NE.AND UP0, UPT, UR14, 0x1, UPT ;  /* 0x000000010e00788c */ /* 0x000fc4000bf05270 */
[----:B-1----:R-:W-:Y:S02]  /*1270*/  UIMAD.WIDE.U32 UR10, UR7, UR15, URZ ;  /* 0x0000000f070a72a5 */ /* 0x002fe4000f8e00ff */
[----:B--2---:R-:W-:Y:S01]  /*1280*/  UIMAD.WIDE.U32 UR12, UR6, UR8, URZ ;  /* 0x00000008060c72a5 */ /* 0x004fe2000f8e00ff */
[----:B------:R-:W-:Y:S01]  /*1290*/  UMOV UR4, UR17 ;  /* 0x0000001100047c82 */ /* 0x000fe20008000000 */
[----:B------:R-:W-:-:S03]  /*12a0*/  UIADD3 UR54, UPT, UPT, -UR5, URZ, URZ ;  /* 0x000000ff05367290 */ /* 0x000fc6000fffe1ff */
[----:B------:R-:W-:Y:S01]  /*12b0*/  UMOV UR10, UR11 ;  /* 0x0000000b000a7c82 */ /* 0x000fe20008000000 */
[----:B------:R-:W-:Y:S02]  /*12c0*/  USHF.R.U32.HI UR4, URZ, UR23, UR4 ;  /* 0x00000017ff047299 */ /* 0x000fe40008011604 */
[----:B------:R-:W-:Y:S01]  /*12d0*/  @UP0 USHF.R.U32.HI UR7, URZ, UR23, UR10 ;  /* 0x00000017ff070299 */ /* 0x000fe2000801160a */
[----:B------:R-:W-:Y:S01]  /*12e0*/  UMOV UR12, UR13 ;  /* 0x0000000d000c7c82 */ /* 0x000fe20008000000 */
[----:B------:R-:W-:Y:S02]  /*12f0*/  USEL UR4, UR20, UR4, !UP0 ;  /* 0x0000000414047287 */ /* 0x000fe4000c000000 */
[----:B------:R-:W-:Y:S02]  /*1300*/  UIMAD.WIDE.U32 UR10, UR7, UR8, URZ ;  /* 0x00000008070a72a5 */ /* 0x000fe4000f8e00ff */
[----:B------:R-:W-:Y:S02]  /*1310*/  @UP2 USHF.R.U32.HI UR6, URZ, UR9, UR12 ;  /* 0x00000009ff062299 */ /* 0x000fe4000801160c */
[----:B------:R-:W-:-:S02]  /*1320*/  UIMAD.WIDE.U32 UR12, UR4, UR8, URZ ;  /* 0x00000008040c72a5 */ /* 0x000fc4000f8e00ff */
[----:B------:R-:W-:Y:S01]  /*1330*/  UIMAD UR54, UR21, UR54, UR22 ;  /* 0x00000036153672a4 */ /* 0x000fe2000f8e0216 */
[----:B------:R-:W-:Y:S02]  /*1340*/  UMOV UR10, UR11 ;  /* 0x0000000b000a7c82 */ /* 0x000fe40008000000 */
[----:B------:R-:W-:Y:S02]  /*1350*/  @UP2 USHF.R.U32.HI UR7, URZ, UR9, UR10 ;  /* 0x00000009ff072299 */ /* 0x000fe4000801160a */
[----:B------:R-:W-:Y:S02]  /*1360*/  UIMAD UR10, UR6, UR19, URZ ;  /* 0x00000013060a72a4 */ /* 0x000fe4000f8e02ff */
[----:B------:R-:W-:-:S04]  /*1370*/  UIMAD UR7, UR7, UR19, URZ ;  /* 0x00000013070772a4 */ /* 0x000fc8000f8e02ff */
[----:B------:R-:W-:-:S03]  /*1380*/  UISETP.GE.AND UP0, UPT, UR4, UR7, UPT ;  /* 0x000000070400728c */ /* 0x000fc6000bf06270 */
[----:B------:R-:W-:Y:S01]  /*1390*/  UMOV UR7, UR13 ;  /* 0x0000000d00077c82 */ /* 0x000fe20008000000 */
[----:B------:R-:W-:Y:S02]  /*13a0*/  UISETP.GE.OR UP0, UPT, UR5, UR10, UP0 ;  /* 0x0000000a0500728c */ /* 0x000fe40008706670 */
[----:B------:R-:W-:Y:S02]  /*13b0*/  UIMAD.WIDE.U32 UR10, UR5, UR8, URZ ;  /* 0x00000008050a72a5 */ /* 0x000fe4000f8e00ff */
[----:B------:R-:W-:Y:S02]  /*13c0*/  USHF.R.U32.HI UR7, URZ, UR9, UR7 ;  /* 0x00000009ff077299 */ /* 0x000fe40008011607 */
[----:B------:R-:W-:Y:S02]  /*13d0*/  UIADD3 UR10, UPT, UPT, -UR4, URZ, URZ ;  /* 0x000000ff040a7290 */ /* 0x000fe4000fffe1ff */
[----:B------:R-:W-:Y:S02]  /*13e0*/  USEL UR7, UR4, UR7, !UP2 ;  /* 0x0000000704077287 */ /* 0x000fe4000d000000 */
[----:B------:R-:W-:Y:S01]  /*13f0*/  UIMAD UR10, UR14, UR10, UR20 ;  /* 0x0000000a0e0a72a4 */ /* 0x000fe2000f8e0214 */
[----:B------:R-:W-:-:S02]  /*1400*/  @!UP0 UMOV UR8, UR11 ;  /* 0x0000000b00088c82 */ /* 0x000fc40008000000 */
[----:B------:R-:W-:Y:S02]  /*1410*/  @!UP0 USHF.R.U32.HI UR8, URZ, UR9, UR8 ;  /* 0x00000009ff088299 */ /* 0x000fe40008011608 */
[----:B------:R-:W-:Y:S02]  /*1420*/  UIADD3 UR9, UPT, UPT, -UR7, URZ, URZ ;  /* 0x000000ff07097290 */ /* 0x000fe4000fffe1ff */
[----:B------:R-:W-:Y:S02]  /*1430*/  @!UP0 USEL UR8, UR5, UR8, !UP2 ;  /* 0x0000000805088287 */ /* 0x000fe4000d000000 */
[----:B------:R-:W-:Y:S02]  /*1440*/  UIMAD UR9, UR19, UR9, UR4 ;  /* 0x00000009130972a4 */ /* 0x000fe4000f8e0204 */
[----:B------:R-:W-:Y:S02]  /*1450*/  @!UP0 UIADD3 UR7, UPT, UPT, UR7, -UR8, URZ ;  /* 0x8000000807078290 */ /* 0x000fe4000fffe0ff */
[----:B------:R-:W-:-:S02]  /*1460*/  @!UP0 UIMAD UR6, UR9, UR6, UR8 ;  /* 0x00000006090682a4 */ /* 0x000fc4000f8e0208 */
[----:B------:R-:W-:-:S04]  /*1470*/  @!UP0 UIMAD UR4, UR7, UR19, UR5 ;  /* 0x00000013070482a4 */ /* 0x000fc8000f8e0205 */
[----:B------:R-:W-:Y:S01]  /*1480*/  UIMAD UR20, UR4, UR14, UR10 ;  /* 0x0000000e041472a4 */ /* 0x000fe2000f8e020a */
[----:B------:R-:W-:Y:S02]  /*1490*/  @!UP0 UMOV UR5, UR6 ;  /* 0x0000000600058c82 */ /* 0x000fe40008000000 */
[----:B------:R-:W-:-:S12]  /*14a0*/  UIMAD UR54, UR5, UR21, UR54 ;  /* 0x00000015053672a4 */ /* 0x000fd8000f8e0236 */
.L_x_17:
[----:B------:R-:W-:-:S09]  /*14b0*/  UISETP.NE.AND UP0, UPT, UR24, 0x1, UPT ;  /* 0x000000011800788c */ /* 0x000fd2000bf05270 */
[----:B------:R-:W-:Y:S05]  /*14c0*/  BRA.U UP0, `(.L_x_18) ;  /* 0x0000000100407547 */ /* 0x000fea000b800000 */
[----:B------:R-:W2:Y:S01]  /*14d0*/  LDCU.128 UR8, c[0x0][0xc10] ;  /* 0x00018200ff0877ac */ /* 0x000ea20008000c00 */
[----:B------:R-:W3:Y:S01]  /*14e0*/  LDCU UR12, c[0x0][0xc0c] ;  /* 0x00018180ff0c77ac */ /* 0x000ee20008000800 */
[----:B------:R-:W4:Y:S01]  /*14f0*/  LDCU UR13, c[0x0][0xc20] ;  /* 0x00018400ff0d77ac */ /* 0x000f220008000800 */
[----:B--2---:R-:W-:Y:S02]  /*1500*/  UIMAD.WIDE.U32 UR4, UR54, UR8, URZ ;  /* 0x00000008360472a5 */ /* 0x004fe4000f8e00ff */
[----:B------:R-:W-:Y:S02]  /*1510*/  UIMAD.WIDE.U32 UR6, UR20, UR11, URZ ;  /* 0x0000000b140672a5 */ /* 0x000fe4000f8e00ff */
[----:B---3--:R-:W-:Y:S02]  /*1520*/  UISETP.NE.AND UP0, UPT, UR12, 0x1, UPT ;  /* 0x000000010c00788c */ /* 0x008fe4000bf05270 */
[----:B------:R-:W-:-:S03]  /*1530*/  USHF.R.U32.HI UR5, URZ, UR9, UR5 ;  /* 0x00000009ff057299 */ /* 0x000fc60008011605 */
[----:B------:R-:W-:Y:S01]  /*1540*/  UMOV UR4, UR7 ;  /* 0x0000000700047c82 */ /* 0x000fe20008000000 */
[----:B------:R-:W-:Y:S02]  /*1550*/  USEL UR5, UR54, UR5, !UP0 ;  /* 0x0000000536057287 */ /* 0x000fe4000c000000 */
[----:B------:R-:W-:Y:S02]  /*1560*/  UISETP.NE.AND UP0, UPT, UR10, 0x1, UPT ;  /* 0x000000010a00788c */ /* 0x000fe4000bf05270 */
[----:B----4-:R-:W-:-:S04]  /*1570*/  USHF.R.U32.HI UR4, URZ, UR13, UR4 ;  /* 0x0000000dff047299 */ /* 0x010fc80008011604 */
[----:B------:R-:W-:-:S04]  /*1580*/  USEL UR4, UR20, UR4, !UP0 ;  /* 0x0000000414047287 */ /* 0x000fc8000c000000 */
[----:B------:R-:W-:Y:S02]  /*1590*/  UIADD3 UR6, UPT, UPT, -UR4, UR5, URZ ;  /* 0x0000000504067290 */ /* 0x000fe4000fffe1ff */
[----:B------:R-:W-:Y:S02]  /*15a0*/  UIADD3 UR4, UPT, UPT, UR4, -UR5, URZ ;  /* 0x8000000504047290 */ /* 0x000fe4000fffe0ff */
[----:B------:R-:W-:Y:S02]  /*15b0*/  UIMAD UR20, UR6, UR10, UR20 ;  /* 0x0000000a061472a4 */ /* 0x000fe4000f8e0214 */
[----:B------:R-:W-:-:S12]  /*15c0*/  UIMAD UR54, UR4, UR12, UR54 ;  /* 0x0000000c043672a4 */ /* 0x000fd8000f8e0236 */
.L_x_18:
[----:B------:R-:W-:Y:S05]  /*15d0*/  BRA.U !UP6, `(.L_x_19) ;  /* 0x000000010e0c7547 */ /* 0x000fea000b800000 */
[----:B------:R-:W-:Y:S01]  /*15e0*/  UCGABAR_WAIT ;  /* 0x0000000000007dc7 */ /* 0x000fe20008000000 */
[----:B------:R-:W-:Y:S01]  /*15f0*/  CCTL.IVALL ;  /* 0x00000000ff00798f */ /* 0x000fe20002000000 */
[----:B------:R-:W-:Y:S05]  /*1600*/  BRA `(.L_x_20) ;  /* 0x0000000000047947 */ /* 0x000fea0003800000 */
.L_x_19:
[----:B------:R-:W-:Y:S06]  /*1610*/  BAR.SYNC.DEFER_BLOCKING 0x0 ;  /* 0x0000000000007b1d */ /* 0x000fec0000010000 */
.L_x_20:
[----:B------:R-:W-:Y:S05]  /*1620*/  BRA.U UP5, `(.L_x_21) ;  /* 0x0000001d05707547 */ /* 0x000fea000b800000 */
[----:B------:R-:W2:Y:S01]  /*1630*/  LDCU UR5, c[0x0][0x388] ;  /* 0x00007100ff0577ac */ /* 0x000ea20008000800 */
[----:B------:R-:W-:Y:S01]  /*1640*/  PLOP3.LUT P1, PT, PT, PT, UP3, 0x80, 0x8 ;  /* 0x000000000008781c */ /* 0x000fe20003f2f038 */
[----:B------:R-:W-:Y:S01]  /*1650*/  IMAD.MOV.U32 R2, RZ, RZ, RZ ;  /* 0x000000ffff027224 */ /* 0x000fe200078e00ff */
[----:B------:R-:W-:Y:S01]  /*1660*/  ISETP.EQ.OR P2, PT, R3, RZ, P3 ;  /* 0x000000ff0300720c */ /* 0x000fe20001f42670 */
[----:B------:R-:W3:Y:S01]  /*1670*/  LDCU UR8, c[0x0][0x38c] ;  /* 0x00007180ff0877ac */ /* 0x000ee20008000800 */
[----:B------:R-:W-:Y:S01]  /*1680*/  PLOP3.LUT P1, PT, P1, PT, PT, 0x8, 0x80 ;  /* 0x000000000080781c */ /* 0x000fe20000f2e170 */
[----:B------:R-:W4:Y:S01]  /*1690*/  LDCU.64 UR6, c[0x0][0x390] ;  /* 0x00007200ff0677ac */ /* 0x000f220008000a00 */
[----:B------:R-:W-:Y:S01]  /*16a0*/  UISETP.NE.AND UP1, UPT, UR18, URZ, UPT ;  /* 0x000000ff1200728c */ /* 0x000fe2000bf25270 */
[----:B------:R-:W1:Y:S01]  /*16b0*/  LDCU UR63, c[0x0][0x370] ;  /* 0x00006e00ff3f77ac */ /* 0x000e620008000800 */
[----:B--2---:R-:W-:Y:S01]  /*16c0*/  UIADD3 UR5, UPT, UPT, UR5, 0x1f, URZ ;  /* 0x0000001f05057890 */ /* 0x004fe2000fffe0ff */
[----:B------:R-:W2:Y:S03]  /*16d0*/  LDCU.64 UR56, c[0x0][0x348] ;  /* 0x00006900ff3877ac */ /* 0x000ea60008000a00 */
[----:B------:R-:W-:-:S02]  /*16e0*/  USHF.R.S32.HI UR4, URZ, 0x1f, UR5 ;  /* 0x0000001fff047899 */ /* 0x000fc40008011405 */
[----:B------:R-:W-:Y:S02]  /*16f0*/  USHF.L.U32 UR67, UR22, 0x7, URZ ;  /* 0x0000000716437899 */ /* 0x000fe400080006ff */
[----:B------:R-:W-:Y:S02]  /*1700*/  ULEA.HI UR4, UR4, UR5, URZ, 0x5 ;  /* 0x0000000504047291 */ /* 0x000fe4000f8f28ff */
[----:B------:R-:W-:Y:S02]  /*1710*/  USHF.L.U32 UR5, UR22, 0x6, URZ ;  /* 0x0000000616057899 */ /* 0x000fe400080006ff */
[----:B------:R-:W-:Y:S02]  /*1720*/  USHF.R.S32.HI UR4, URZ, 0x5, UR4 ;  /* 0x00000005ff047899 */ /* 0x000fe40008011404 */
[----:B------:R-:W-:Y:S02]  /*1730*/  ULOP3.LUT UR66, UR5, 0x40, URZ, 0xc0, !UPT ;  /* 0x0000004005427892 */ /* 0x000fe4000f8ec0ff */
[----:B---3--:R-:W-:Y:S01]  /*1740*/  UIMAD UR4, UR4, UR8, URZ ;  /* 0x00000008040472a4 */ /* 0x008fe2000f8e02ff */
[----:B------:R-:W3:Y:S03]  /*1750*/  LDCU UR62, c[0x0][0x374] ;  /* 0x00006e80ff3e77ac */ /* 0x000ee60008000800 */
[----:B----4-:R-:W-:-:S02]  /*1760*/  UIMAD UR4, UR4, UR6, URZ ;  /* 0x00000006040472a4 */ /* 0x010fc4000f8e02ff */
[----:B-1----:R-:W-:Y:S02]  /*1770*/  USEL UR52, UR70, 0x2, UP1 ;  /* 0x0000000246347887 */ /* 0x002fe40008800000 */
[----:B------:R-:W-:Y:S01]  /*1780*/  UIMAD UR64, UR4, UR7, URZ ;  /* 0x00000007044072a4 */ /* 0x000fe2000f8e02ff */
[----:B------:R-:W-:Y:S01]  /*1790*/  UMOV UR40, 0x1 ;  /* 0x0000000100287882 */ /* 0x000fe20000000000 */
[----:B------:R-:W-:Y:S02]  /*17a0*/  UMOV UR43, URZ ;  /* 0x000000ff002b7c82 */ /* 0x000fe40008000000 */
[----:B------:R-:W-:Y:S02]  /*17b0*/  UISETP.NE.AND UP2, UPT, UR64, URZ, UPT ;  /* 0x000000ff4000728c */ /* 0x000fe4000bf45270 */
[----:B------:R-:W-:Y:S01]  /*17c0*/  UISETP.LT.U32.AND UP0, UPT, UR64, 0x8, UPT ;  /* 0x000000084000788c */ /* 0x000fe2000bf01070 */
[----:B------:R-:W-:Y:S01]  /*17d0*/  UMOV UR27, URZ ;  /* 0x000000ff001b7c82 */ /* 0x000fe20008000000 */
[----:B------:R-:W-:-:S02]  /*17e0*/  UMOV UR53, URZ ;  /* 0x000000ff00357c82 */ /* 0x000fc40008000000 */
[----:B------:R-:W-:-:S04]  /*17f0*/  USEL UR4, UR64, 0x8, UP0 ;  /* 0x0000000840047887 */ /* 0x000fc80008000000 */
[----:B------:R-:W-:Y:S02]  /*1800*/  UIADD3 UR5, UPT, UPT, UR4, -0x1, URZ ;  /* 0xffffffff04057890 */ /* 0x000fe4000fffe0ff */
[----:B------:R-:W-:Y:S02]  /*1810*/  @!UP2 UIADD3 UR5, UPT, UPT, UR4, URZ, URZ ;  /* 0x000000ff0405a290 */ /* 0x000fe4000fffe0ff */
[----:B------:R-:W-:Y:S02]  /*1820*/  UIADD3 UR61, UPT, UPT, UR64, -UR4, URZ ;  /* 0x80000004403d7290 */ /* 0x000fe4000fffe0ff */
[----:B--23--:R-:W-:-:S12]  /*1830*/  UIADD3 UR65, UPT, UPT, UR5, 0x1, URZ ;  /* 0x0000000105417890 */ /* 0x00cfd8000fffe0ff */
.L_x_39:
[----:B------:R-:W1:Y:S01]  /*1840*/  S2UR UR41, SR_CgaCtaId ;  /* 0x00000000002979c3 */ /* 0x000e620000008800 */
[----:B------:R-:W-:Y:S01]  /*1850*/  UMOV UR4, 0x400 ;  /* 0x0000040000047882 */ /* 0x000fe20000000000 */
[----:B------:R-:W-:Y:S01]  /*1860*/  MOV R0, UR40 ;  /* 0x0000002800007c02 */ /* 0x000fe20008000f00 */
[----:B------:R-:W-:Y:S02]  /*1870*/  UISETP.NE.AND UP0, UPT, UR64, URZ, UPT ;  /* 0x000000ff4000728c */ /* 0x000fe4000bf05270 */
[----:B------:R-:W-:Y:S01]  /*1880*/  ULEA UR34, UR20, UR66, 0x7 ;  /* 0x0000004214227291 */ /* 0x000fe2000f8e38ff */
[----:B------:R-:W-:Y:S01]  /*1890*/  SHF.L.U32 R0, R0, 0x1f, RZ ;  /* 0x0000001f00007819 */ /* 0x000fe200000006ff */
[----:B------:R-:W-:Y:S01]  /*18a0*/  UMOV UR31, URZ ;  /* 0x000000ff001f7c82 */ /* 0x000fe20008000000 */
[----:B------:R-:W-:Y:S01]  /*18b0*/  UMOV UR38, URZ ;  /* 0x000000ff00267c82 */ /* 0x000fe20008000000 */
[----:B------:R-:W-:Y:S01]  /*18c0*/  UMOV UR37, URZ ;  /* 0x000000ff00257c82 */ /* 0x000fe20008000000 */
[----:B------:R-:W-:Y:S01]  /*18d0*/  UMOV UR36, URZ ;  /* 0x000000ff00247c82 */ /* 0x000fe20008000000 */
[----:B-1----:R-:W-:-:S04]  /*18e0*/  ULEA UR41, UR41, UR4, 0x18 ;  /* 0x0000000429297291 */ /* 0x002fc8000f8ec0ff */
[----:B------:R-:W-:-:S09]  /*18f0*/  ULEA UR4, UR43, UR41, 0x3 ;  /* 0x000000292b047291 */ /* 0x000fd2000f8e18ff */
[----:B------:R1:W2:Y:S01]  /*1900*/  SYNCS.PHASECHK.TRANS64.TRYWAIT P0, [UR4+0x40], R0 ;  /* 0x00004000ff0075a7 */ /* 0x0002a20008001104 */
[----:B------:R-:W-:-:S04]  /*1910*/  ULEA.HI UR4, UR54, UR54, URZ, 0x1 ;  /* 0x0000003636047291 */ /* 0x000fc8000f8f08ff */
[----:B------:R-:W-:-:S04]  /*1920*/  USHF.L.U32 UR4, UR4, 0x7, URZ ;  /* 0x0000000704047899 */ /* 0x000fc800080006ff */
[----:B------:R-:W-:-:S04]  /*1930*/  ULOP3.LUT UR4, UR4, 0xffffff00, URZ, 0xc0, !UPT ;  /* 0xffffff0004047892 */ /* 0x000fc8000f8ec0ff */
[----:B------:R-:W-:Y:S01]  /*1940*/  ULOP3.LUT UR42, UR4, 0x80, UR67, 0xf8, !UPT ;  /* 0x00000080042a7892 */ /* 0x000fe2000f8ef843 */
[----:B------:R-:W-:Y:S11]  /*1950*/  BRA.U !UP0, `(.L_x_22) ;  /* 0x0000000508cc7547 */ /* 0x000ff6000b800000 */
[----:B------:R-:W3:Y:S01]  /*1960*/  LDCU.128 UR12, c[0x0][0x480] ;  /* 0x00009000ff0c77ac */ /* 0x000ee20008000c00 */
[----:B------:R-:W4:Y:S01]  /*1970*/  LDCU.128 UR8, c[0x0][0x490] ;  /* 0x00009200ff0877ac */ /* 0x000f220008000c00 */
[----:B------:R-:W1:Y:S01]  /*1980*/  LDCU.64 UR28, c[0x0][0x4c0] ;  /* 0x00009800ff1c77ac */ /* 0x000e620008000a00 */
[----:B------:R-:W1:Y:S01]  /*1990*/  LDCU.64 UR16, c[0x0][0x4f0] ;  /* 0x00009e00ff1077ac */ /* 0x000e620008000a00 */
[----:B------:R-:W1:Y:S01]  /*19a0*/  LDCU UR19, c[0x0][0x4ec] ;  /* 0x00009d80ff1377ac */ /* 0x000e620008000800 */
[----:B---3--:R-:W-:Y:S02]  /*19b0*/  UIMAD.WIDE.U32 UR4, UR42, UR13, URZ ;  /* 0x0000000d2a0472a5 */ /* 0x008fe4000f8e00ff */
[----:B------:R-:W-:Y:S02]  /*19c0*/  UISETP.NE.AND UP0, UPT, UR12, 0x1, UPT ;  /* 0x000000010c00788c */ /* 0x000fe4000bf05270 */
[----:B------:R-:W-:Y:S02]  /*19d0*/  USHF.R.U32.HI UR5, URZ, UR14, UR5 ;  /* 0x0000000eff057299 */ /* 0x000fe40008011605 */
[----:B------:R-:W-:-:S02]  /*19e0*/  UIADD3 UR53, UPT, UPT, UR65, UR27, URZ ;  /* 0x0000001b41357290 */ /* 0x000fc4000fffe0ff */
[----:B------:R-:W-:Y:S02]  /*19f0*/  USEL UR5, UR42, UR5, !UP0 ;  /* 0x000000052a057287 */ /* 0x000fe4000c000000 */
[----:B------:R-:W-:Y:S02]  /*1a00*/  UISETP.NE.AND UP0, UPT, UR15, 0x1, UPT ;  /* 0x000000010f00788c */ /* 0x000fe4000bf05270 */
[----:B----4-:R-:W-:Y:S01]  /*1a10*/  UIMAD.WIDE.U32 UR6, UR5, UR8, URZ ;  /* 0x00000008050672a5 */ /* 0x010fe2000f8e00ff */
[----:B------:R-:W3:Y:S01]  /*1a20*/  LDCU UR8, c[0x0][0x4a0] ;  /* 0x00009400ff0877ac */ /* 0x000ee20008000800 */
[----:B------:R-:W4:Y:S05]  /*1a30*/  LDCU UR50, c[0x0][0x38c] ;  /* 0x00007180ff3277ac */ /* 0x000f2a0008000800 */
[----:B------:R-:W-:Y:S01]  /*1a40*/  UMOV UR4, UR7 ;  /* 0x0000000700047c82 */ /* 0x000fe20008000000 */
[----:B------:R-:W1:Y:S01]  /*1a50*/  LDCU.64 UR46, c[0x0][0x390] ;  /* 0x00007200ff2e77ac */ /* 0x000e620008000a00 */
[----:B------:R-:W-:Y:S01]  /*1a60*/  USHF.R.U32.HI UR4, URZ, UR9, UR4 ;  /* 0x00000009ff047299 */ /* 0x000fe20008011604 */
[----:B------:R-:W4:Y:S03]  /*1a70*/  LDCU UR9, c[0x0][0x4c8] ;  /* 0x00009900ff0977ac */ /* 0x000f260008000800 */
[----:B------:R-:W-:-:S02]  /*1a80*/  USEL UR4, UR5, UR4, !UP0 ;  /* 0x0000000405047287 */ /* 0x000fc4000c000000 */
[----:B------:R-:W-:Y:S02]  /*1a90*/  UISETP.NE.AND UP0, UPT, UR10, 0x1, UPT ;  /* 0x000000010a00788c */ /* 0x000fe4000bf05270 */
[----:B------:R-:W-:Y:S01]  /*1aa0*/  UIMAD.WIDE.U32 UR6, UR4, UR11, URZ ;  /* 0x0000000b040672a5 */ /* 0x000fe2000f8e00ff */
[----:B------:R-:W1:Y:S01]  /*1ab0*/  LDCU.64 UR24, c[0x0][0x4d0] ;  /* 0x00009a00ff1877ac */ /* 0x000e620008000a00 */
[----:B------:R-:W-:-:S05]  /*1ac0*/  UMOV UR31, URZ ;  /* 0x000000ff001f7c82 */ /* 0x000fca0008000000 */
[----:B------:R-:W-:Y:S01]  /*1ad0*/  UMOV UR6, UR7 ;  /* 0x0000000700067c82 */ /* 0x000fe20008000000 */
[----:B------:R-:W-:Y:S02]  /*1ae0*/  UIADD3 UR7, UPT, UPT, -UR4, URZ, URZ ;  /* 0x000000ff04077290 */ /* 0x000fe4000fffe1ff */
[----:B---3--:R-:W-:Y:S02]  /*1af0*/  USHF.R.U32.HI UR6, URZ, UR8, UR6 ;  /* 0x00000008ff067299 */ /* 0x008fe40008011606 */
[----:B------:R-:W-:Y:S02]  /*1b00*/  UIADD3 UR8, UPT, UPT, -UR5, URZ, URZ ;  /* 0x000000ff05087290 */ /* 0x000fe4000fffe1ff */
[----:B------:R-:W-:Y:S02]  /*1b10*/  USEL UR22, UR4, UR6, !UP0 ;  /* 0x0000000604167287 */ /* 0x000fe4000c000000 */
[----:B------:R-:W-:Y:S02]  /*1b20*/  UIMAD UR7, UR15, UR7, UR5 ;  /* 0x000000070f0772a4 */ /* 0x000fe4000f8e0205 */
[----:B------:R-:W-:-:S02]  /*1b30*/  UIADD3 UR6, UPT, UPT, -UR22, URZ, URZ ;  /* 0x000000ff16067290 */ /* 0x000fc4000fffe1ff */
[----:B------:R-:W-:Y:S02]  /*1b40*/  UIMAD UR8, UR12, UR8, UR42 ;  /* 0x000000080c0872a4 */ /* 0x000fe4000f8e022a */
[----:B------:R-:W-:Y:S02]  /*1b50*/  UIMAD UR21, UR10, UR6, UR4 ;  /* 0x000000060a1572a4 */ /* 0x000fe4000f8e0204 */
[----:B-1----:R-:W-:Y:S01]  /*1b60*/  UIMAD UR20, UR7, UR29, UR16 ;  /* 0x0000001d071472a4 */ /* 0x002fe2000f8e0210 */
[----:B------:R-:W1:Y:S04]  /*1b70*/  LDCU UR15, c[0x0][0x4cc] ;  /* 0x00009980ff0f77ac */ /* 0x000e680008000800 */
[----:B------:R-:W3:Y:S01]  /*1b80*/  LDCU UR6, c[0x0][0x500] ;  /* 0x0000a000ff0677ac */ /* 0x000ee20008000800 */
[----:B------:R-:W1:Y:S01]  /*1b90*/  LDCU.64 UR4, c[0x0][0x4f8] ;  /* 0x00009f00ff0477ac */ /* 0x000e620008000a00 */
[----:B------:R-:W-:-:S02]  /*1ba0*/  UIADD3 UR10, UPT, UPT, UR34, 0x20, URZ ;  /* 0x00000020220a7890 */ /* 0x000fc4000fffe0ff */
[----:B------:R-:W-:Y:S02]  /*1bb0*/  UIMAD UR19, UR8, UR28, UR19 ;  /* 0x0000001c081372a4 */ /* 0x000fe4000f8e0213 */
[----:B----4-:R-:W-:Y:S01]  /*1bc0*/  UIMAD UR21, UR21, UR9, UR17 ;  /* 0x00000009151572a4 */ /* 0x010fe2000f8e0211 */
[----:B------:R-:W-:Y:S01]  /*1bd0*/  UMOV UR7, UR43 ;  /* 0x0000002b00077c82 */ /* 0x000fe20008000000 */
[----:B------:R-:W-:Y:S01]  /*1be0*/  UMOV UR36, URZ ;  /* 0x000000ff00247c82 */ /* 0x000fe20008000000 */
[----:B------:R-:W-:Y:S01]  /*1bf0*/  UMOV UR37, URZ ;  /* 0x000000ff00257c82 */ /* 0x000fe20008000000 */
[----:B------:R-:W-:-:S08]  /*1c00*/  UMOV UR38, URZ ;  /* 0x000000ff00267c82 */ /* 0x000fd00008000000 */
.L_x_28:
[----:B------:R-:W-:Y:S01]  /*1c10*/  @!P3 MOV R3, 0xc000 ;  /* 0x0000c0000003b802 */ /* 0x000fe20000000f00 */
[----:B------:R-:W-:Y:S01]  /*1c20*/  ULEA UR17, UR7, UR41, 0x3 ;  /* 0x0000002907117291 */ /* 0x000fe2000f8e18ff */
[----:B--2---:R-:W-:Y:S11]  /*1c30*/  @P0 BRA `(.L_x_23) ;  /* 0x0000000000100947 */ /* 0x004ff60003800000 */
[----:B------:R-:W-:Y:S04]  /*1c40*/  MOV R4, UR40 ;  /* 0x0000002800047c02 */ /* 0x000fe80008000f00 */
[----:B------:R-:W-:Y:S04]  /*1c50*/  SHF.L.U32 R4, R4, 0x1f, RZ ;  /* 0x0000001f04047819 */ /* 0x000fe800000006ff */
[----:B------:R-:W2:Y:S02]  /*1c60*/  SYNCS.PHASECHK.TRANS64.TRYWAIT P0, [UR17+0x40], R4 ;  /* 0x00004004ff0075a7 */ /* 0x000ea40008001111 */
[----:B--2---:R-:W-:Y:S05]  /*1c70*/  @!P0 BRA `(.L_x_24) ;  /* 0x000000a8008c8947 */ /* 0x004fea0003800000 */
.L_x_23:
[----:B------:R4:W-:Y:S01]  /*1c80*/  @!P3 SYNCS.ARRIVE.TRANS64 RZ, [UR17], R3 ;  /* 0x00000003ffffb9a7 */ /* 0x0009e20008000011 */
[----:B------:R-:W-:Y:S04]  /*1c90*/  ULOP3.LUT UR8, UR52, 0x2, URZ, 0xfc, !UPT ;  /* 0x0000000234087892 */ /* 0x000fe8000f8efcff */
[----:B------:R-:W-:Y:S09]  /*1ca0*/  UISETP.NE.AND UP0, UPT, UR8, 0x2, UPT ;  /* 0x000000020800788c */ /* 0x000ff2000bf05270 */
[----:B------:R-:W-:Y:S05]  /*1cb0*/  BRA.U UP0, `(.L_x_25) ;  /* 0x0000000100047547 */ /* 0x000fea000b800000 */
[----:B-1-3--:R-:W-:Y:S05]  /*1cc0*/  BPT.TRAP 0x1 ;  /* 0x000000040000795c */ /* 0x00afea0000300000 */
.L_x_25:
[----:B------:R-:W-:Y:S04]  /*1cd0*/  BSSY.RECONVERGENT B0, `(.L_x_26) ;  /* 0x0000003000007945 */ /* 0x000fe80003800200 */
[----:B------:R-:W-:Y:S05]  /*1ce0*/  @P2 BRA `(.L_x_27) ;  /* 0x0000000000042947 */ /* 0x000fea0003800000 */
[----:B-1-3--:R-:W-:Y:S05]  /*1cf0*/  BPT.TRAP 0x1 ;  /* 0x000000040000795c */ /* 0x00afea0000300000 */
.L_x_27:
[----:B-1-3--:R-:W-:Y:S05]  /*1d00*/  BSYNC.RECONVERGENT B0 ;  /* 0x0000000000007941 */ /* 0x00afea0003800200 */
.L_x_26:
[----:B------:R-:W-:Y:S02]  /*1d10*/  UIADD3 UR8, UPT, UPT, UR7, 0x1, URZ ;  /* 0x0000000107087890 */ /* 0x000fe4000fffe0ff */
[----:B------:R-:W-:Y:S02]  /*1d20*/  ULEA UR16, UR7, UR41, 0xe ;  /* 0x0000002907107291 */ /* 0x000fe4000f8e70ff */
[----:B------:R-:W-:Y:S02]  /*1d30*/  UISETP.NE.AND UP0, UPT, UR8, 0x8, UPT ;  /* 0x000000080800788c */ /* 0x000fe4000bf05270 */
[----:B------:R-:W-:Y:S02]  /*1d40*/  ULEA UR11, UR7, UR41, 0xd ;  /* 0x00000029070b7291 */ /* 0x000fe4000f8e68ff */
[----:B------:R-:W-:Y:S02]  /*1d50*/  USEL UR9, URZ, 0x1, UP0 ;  /* 0x00000001ff097887 */ /* 0x000fe40008000000 */
[----:B------:R-:W-:Y:S02]  /*1d60*/  USEL UR43, UR8, URZ, UP0 ;  /* 0x000000ff082b7287 */ /* 0x000fe40008000000 */
[----:B------:R-:W-:Y:S02]  /*1d70*/  ULOP3.LUT UR40, UR40, UR9, URZ, 0x3c, !UPT ;  /* 0x0000000928287292 */ /* 0x000fe4000f8e3cff */
[----:B------:R-:W-:Y:S02]  /*1d80*/  ULEA UR8, UR43, UR41, 0x3 ;  /* 0x000000292b087291 */ /* 0x000fe4000f8e18ff */
[----:B------:R-:W-:Y:S02]  /*1d90*/  UIMAD UR9, UR36, UR15, UR4 ;  /* 0x0000000f240972a4 */ /* 0x000fe4000f8e0204 */
[----:B------:R-:W-:Y:S01]  /*1da0*/  UIADD3 UR44, UP1, UPT, UR56, 0x80, URZ ;  /* 0x00000080382c7890 */ /* 0x000fe2000ff3e0ff */
[----:B--2---:R-:W-:Y:S01]  /*1db0*/  MOV R0, UR40 ;  /* 0x0000002800007c02 */ /* 0x004fe20008000f00 */
[----:B------:R-:W-:Y:S02]  /*1dc0*/  ULOP3.LUT UR17, UR17, 0xfefffff8, URZ, 0xc0, !UPT ;  /* 0xfefffff811117892 */ /* 0x000fe4000f8ec0ff */
[----:B------:R-:W-:Y:S01]  /*1dd0*/  USHF.L.U32 UR18, UR31, 0x5, URZ ;  /* 0x000000051f127899 */ /* 0x000fe200080006ff */
[----:B------:R-:W-:Y:S01]  /*1de0*/  SHF.L.U32 R0, R0, 0x1f, RZ ;  /* 0x0000001f00007819 */ /* 0x000fe200000006ff */
[----:B------:R-:W-:Y:S02]  /*1df0*/  UIADD3.X UR45, UPT, UPT, URZ, UR57, URZ, UP1, !UPT ;  /* 0x00000039ff2d7290 */ /* 0x000fe40008ffe4ff */
[----:B------:R-:W-:Y:S01]  /*1e00*/  UIADD3 UR16, UPT, UPT, UR16, 0x8400, URZ ;  /* 0x0000840010107890 */ /* 0x000fe2000fffe0ff */
[----:B------:R1:W2:Y:S01]  /*1e10*/  SYNCS.PHASECHK.TRANS64.TRYWAIT P0, [UR8+0x40], R0 ;  /* 0x00004000ff0075a7 */ /* 0x0002a20008001108 */
[----:B------:R-:W-:Y:S02]  /*1e20*/  UIMAD UR8, UR37, UR24, UR5 ;  /* 0x00000018250872a4 */ /* 0x000fe4000f8e0205 */
[----:B------:R-:W-:Y:S02]  /*1e30*/  UIMAD UR7, UR38, UR25, UR6 ;  /* 0x00000019260772a4 */ /* 0x000fe4000f8e0206 */
[----:B------:R-:W-:Y:S02]  /*1e40*/  ULEA UR9, UR8, UR9, 0x5 ;  /* 0x0000000908097291 */ /* 0x000fe4000f8e28ff */
[----:B------:R-:W-:Y:S02]  /*1e50*/  UIADD3 UR28, UP0, UPT, UR56, 0x200, URZ ;  /* 0x00000200381c7890 */ /* 0x000fe4000ff1e0ff */
[----:B------:R-:W-:Y:S02]  /*1e60*/  ULEA UR7, UR7, UR9, 0xa ;  /* 0x0000000907077291 */ /* 0x000fe4000f8e50ff */
[----:B------:R-:W-:Y:S02]  /*1e70*/  UIADD3.X UR29, UPT, UPT, URZ, UR57, URZ, UP0, !UPT ;  /* 0x00000039ff1d7290 */ /* 0x000fe400087fe4ff */
[----:B------:R-:W-:Y:S02]  /*1e80*/  UPRMT UR7, UR7, 0x5410, URZ ;  /* 0x0000541007077896 */ /* 0x000fe400080000ff */
[----:B------:R-:W-:Y:S02]  /*1e90*/  UIADD3 UR32, UPT, UPT, UR11, 0x28400, URZ ;  /* 0x000284000b207890 */ /* 0x000fe4000fffe0ff */
[----:B------:R-:W-:Y:S02]  /*1ea0*/  UIADD3 UR8, UPT, UPT, UR11, 0x29400, URZ ;  /* 0x000294000b087890 */ /* 0x000fe4000fffe0ff */
[----:B------:R-:W-:Y:S02]  /*1eb0*/  UIADD3 UR30, UPT, UPT, UR36, 0x1, URZ ;  /* 0x00000001241e7890 */ /* 0x000fe4000fffe0ff */
[----:B------:R-:W-:Y:S02]  /*1ec0*/  UIADD3 UR26, UPT, UPT, UR37, 0x1, URZ ;  /* 0x00000001251a7890 */ /* 0x000fe4000fffe0ff */
[----:B------:R-:W-:Y:S02]  /*1ed0*/  UISETP.NE.AND UP2, UPT, UR30, UR50, UPT ;  /* 0x000000321e00728c */ /* 0x000fe4000bf45270 */
[----:B------:R-:W-:Y:S02]  /*1ee0*/  UIADD3 UR23, UPT, UPT, UR38, 0x1, URZ ;  /* 0x0000000126177890 */ /* 0x000fe4000fffe0ff */
[----:B------:R-:W-:Y:S01]  /*1ef0*/  UIADD3 UR27, UPT, UPT, UR27, 0x1, URZ ;  /* 0x000000011b1b7890 */ /* 0x000fe2000fffe0ff */
[----:B------:R-:W-:Y:S01]  /*1f00*/  UMOV UR48, 0x0 ;  /* 0x0000000000307882 */ /* 0x000fe20000000000 */
[----:B------:R-:W-:Y:S01]  /*1f10*/  UMOV UR49, 0x10000000 ;  /* 0x1000000000317882 */ /* 0x000fe20000000000 */
[----:B------:R-:W-:Y:S01]  /*1f20*/  UMOV UR33, UR17 ;  /* 0x0000001100217c82 */ /* 0x000fe20008000000 */
[----:B------:R3:W-:Y:S01]  /*1f30*/  UTMALDG.5D.IM2COL.2CTA [UR16], [UR44], UR7, desc[UR48] ;  /* 0x000030102c0073b4 */ /* 0x0007e20008261007 */
[----:B------:R-:W-:Y:S02]  /*1f40*/  UMOV UR35, UR18 ;  /* 0x0000001200237c82 */ /* 0x000fe40008000000 */
[----:B------:R-:W-:Y:S01]  /*1f50*/  @UP2 UIADD3 UR26, UPT, UPT, UR37, URZ, URZ ;  /* 0x000000ff251a2290 */ /* 0x000fe2000fffe0ff */
[----:B------:R-:W-:Y:S01]  /*1f60*/  UMOV UR12, UR36 ;  /* 0x00000024000c7c82 */ /* 0x000fe20008000000 */
[----:B------:R-:W-:Y:S02]  /*1f70*/  UMOV UR13, UR37 ;  /* 0x00000025000d7c82 */ /* 0x000fe40008000000 */
[----:B------:R-:W-:Y:S01]  /*1f80*/  UISETP.NE.AND UP1, UPT, UR26, UR46, UPT ;  /* 0x0000002e1a00728c */ /* 0x000fe2000bf25270 */
[----:B------:R4:W-:Y:S01]  /*1f90*/  UTMALDG.5D.2CTA [UR32], [UR28], desc[UR48] ;  /* 0x000030201c0075b4 */ /* 0x0009e20008221000 */
[----:B------:R-:W-:Y:S01]  /*1fa0*/  UMOV UR14, UR38 ;  /* 0x00000026000e7c82 */ /* 0x000fe20008000000 */
[----:B------:R-:W-:Y:S01]  /*1fb0*/  UMOV UR9, UR17 ;  /* 0x0000001100097c82 */ /* 0x000fe20008000000 */
[----:B------:R-:W-:Y:S02]  /*1fc0*/  UMOV UR11, UR18 ;  /* 0x00000012000b7c82 */ /* 0x000fe40008000000 */
[----:B------:R1:W-:Y:S05]  /*1fd0*/  UTMALDG.5D.2CTA [UR8], [UR28], desc[UR48] ;  /* 0x000030081c0075b4 */ /* 0x0003ea0008221000 */
[----:B------:R-:W-:Y:S04]  /*1fe0*/  @UP1 UIADD3 UR23, UPT, UPT, UR38, URZ, URZ ;  /* 0x000000ff26171290 */ /* 0x000fe8000fffe0ff */
[----:B------:R-:W-:Y:S01]  /*1ff0*/  UISETP.NE.AND UP0, UPT, UR23, UR47, UPT ;  /* 0x0000002f1700728c */ /* 0x000fe2000bf05270 */
[----:B---3--:R-:W-:Y:S03]  /*2000*/  UMOV UR7, UR43 ;  /* 0x0000002b00077c82 */ /* 0x008fe60008000000 */
[----:B----4-:R-:W-:Y:S02]  /*2010*/  USEL UR38, UR23, URZ, UP0 ;  /* 0x000000ff17267287 */ /* 0x010fe40008000000 */
[----:B------:R-:W-:Y:S02]  /*2020*/  USEL UR36, UR30, URZ, UP2 ;  /* 0x000000ff1e247287 */ /* 0x000fe40009000000 */
[----:B------:R-:W-:Y:S02]  /*2030*/  USEL UR37, UR26, URZ, UP1 ;  /* 0x000000ff1a257287 */ /* 0x000fe40008800000 */
[----:B-1----:R-:W-:Y:S02]  /*2040*/  UIADD3 UR8, UPT, UPT, UR31, 0x1, URZ ;  /* 0x000000011f087890 */ /* 0x002fe4000fffe0ff */
[----:B------:R-:W-:Y:S02]  /*2050*/  @UP0 UIADD3 UR8, UPT, UPT, UR31, URZ, URZ ;  /* 0x000000ff1f080290 */ /* 0x000fe4000fffe0ff */
[----:B------:R-:W-:Y:S05]  /*2060*/  UISETP.NE.AND UP0, UPT, UR27, UR53, UPT ;  /* 0x000000351b00728c */ /* 0x000fea000bf05270 */
[----:B------:R-:W-:Y:S04]  /*2070*/  UMOV UR31, UR8 ;  /* 0x00000008001f7c82 */ /* 0x000fe80008000000 */
[----:B------:R-:W-:Y:S05]  /*2080*/  BRA.U UP0, `(.L_x_28) ;  /* 0xfffffff900e07547 */ /* 0x000fea000b83ffff */
.L_x_22:
[----:B------:R-:W-:Y:S01]  /*2090*/  ULEA UR4, UR43, UR41, 0x3 ;  /* 0x000000292b047291 */ /* 0x000fe2000f8e18ff */
[----:B-1----:R-:W-:Y:S01]  /*20a0*/  MOV R0, UR40 ;  /* 0x0000002800007c02 */ /* 0x002fe20008000f00 */
[----:B------:R-:W-:Y:S01]  /*20b0*/  @!P1 SYNCS.ARRIVE.TRANS64.A1T0 RZ, [UR41+0xc8], RZ ;  /* 0x0000c8ffffff99a7 */ /* 0x000fe20008100029 */
[----:B------:R-:W-:Y:S02]  /*20c0*/  UISETP.GE.AND UP0, UPT, UR61, 0x1, UPT ;  /* 0x000000013d00788c */ /* 0x000fe4000bf06270 */
[----:B------:R-:W-:-:S04]  /*20d0*/  SHF.L.U32 R0, R0, 0x1f, RZ ;  /* 0x0000001f00007819 */ /* 0x000fc800000006ff */
[----:B--2---:R1:W2:Y:S03]  /*20e0*/  SYNCS.PHASECHK.TRANS64.TRYWAIT P0, [UR4+0x40], R0 ;  /* 0x00004000ff0075a7 */ /* 0x0042a60008001104 */
[----:B------:R-:W-:Y:S05]  /*20f0*/  BRA.U !UP0, `(.L_x_29) ;  /* 0x0000000508d47547 */ /* 0x000fea000b800000 */
[----:B------:R-:W3:Y:S01]  /*2100*/  LDCU.128 UR8, c[0x0][0x480] ;  /* 0x00009000ff0877ac */ /* 0x000ee20008000c00 */
[----:B------:R-:W4:Y:S01]  /*2110*/  LDCU.128 UR16, c[0x0][0x490] ;  /* 0x00009200ff1077ac */ /* 0x000f220008000c00 */
[----:B------:R-:W1:Y:S01]  /*2120*/  LDCU.64 UR20, c[0x0][0x4c0] ;  /* 0x00009800ff1477ac */ /* 0x000e620008000a00 */
[----:B------:R-:W1:Y:S01]  /*2130*/  LDCU UR13, c[0x0][0x4c8] ;  /* 0x00009900ff0d77ac */ /* 0x000e620008000800 */
[----:B------:R-:W-:Y:S02]  /*2140*/  UIADD3 UR53, UPT, UPT, UR61, UR53, URZ ;  /* 0x000000353d357290 */ /* 0x000fe4000fffe0ff */
[----:B---3--:R-:W-:Y:S02]  /*2150*/  UIMAD.WIDE.U32 UR4, UR42, UR9, URZ ;  /* 0x000000092a0472a5 */ /* 0x008fe4000f8e00ff */
[----:B------:R-:W-:Y:S02]  /*2160*/  UISETP.NE.AND UP0, UPT, UR8, 0x1, UPT ;  /* 0x000000010800788c */ /* 0x000fe4000bf05270 */
[----:B------:R-:W-:Y:S01]  /*2170*/  USHF.R.U32.HI UR5, URZ, UR10, UR5 ;  /* 0x0000000aff057299 */ /* 0x000fe20008011605 */
[----:B------:R-:W3:Y:S03]  /*2180*/  LDCU UR9, c[0x0][0x4a0] ;  /* 0x00009400ff0977ac */ /* 0x000ee60008000800 */
[----:B------:R-:W-:-:S02]  /*2190*/  USEL UR5, UR42, UR5, !UP0 ;  /* 0x000000052a057287 */ /* 0x000fc4000c000000 */
[----:B------:R-:W-:Y:S02]  /*21a0*/  UISETP.NE.AND UP0, UPT, UR11, 0x1, UPT ;  /* 0x000000010b00788c */ /* 0x000fe4000bf05270 */
[----:B----4-:R-:W-:Y:S01]  /*21b0*/  UIMAD.WIDE.U32 UR6, UR5, UR16, URZ ;  /* 0x00000010050672a5 */ /* 0x010fe2000f8e00ff */
[----:B------:R-:W1:Y:S01]  /*21c0*/  LDCU UR10, c[0x0][0x4ec] ;  /* 0x00009d80ff0a77ac */ /* 0x000e620008000800 */
[----:B------:R-:W4:Y:S05]  /*21d0*/  LDCU UR60, c[0x0][0x38c] ;  /* 0x00007180ff3c77ac */ /* 0x000f2a0008000800 */
[----:B------:R-:W-:Y:S01]  /*21e0*/  UMOV UR4, UR7 ;  /* 0x0000000700047c82 */ /* 0x000fe20008000000 */
[----:B------:R-:W1:Y:S01]  /*21f0*/  LDCU UR23, c[0x0][0x4cc] ;  /* 0x00009980ff1777ac */ /* 0x000e620008000800 */
[----:B------:R-:W-:Y:S01]  /*2200*/  USHF.R.U32.HI UR4, URZ, UR17, UR4 ;  /* 0x00000011ff047299 */ /* 0x000fe20008011604 */
[----:B------:R-:W4:Y:S03]  /*2210*/  LDCU.64 UR16, c[0x0][0x4f0] ;  /* 0x00009e00ff1077ac */ /* 0x000f260008000a00 */
[----:B------:R-:W-:-:S02]  /*2220*/  USEL UR4, UR5, UR4, !UP0 ;  /* 0x0000000405047287 */ /* 0x000fc4000c000000 */
[----:B------:R-:W-:Y:S02]  /*2230*/  UISETP.NE.AND UP0, UPT, UR18, 0x1, UPT ;  /* 0x000000011200788c */ /* 0x000fe4000bf05270 */
[----:B------:R-:W-:Y:S01]  /*2240*/  UIMAD.WIDE.U32 UR6, UR4, UR19, URZ ;  /* 0x00000013040672a5 */ /* 0x000fe2000f8e00ff */
[----:B------:R-:W1:Y:S01]  /*2250*/  LDCU.64 UR50, c[0x0][0x390] ;  /* 0x00007200ff3277ac */ /* 0x000e620008000a00 */
[----:B------:R-:W1:Y:S05]  /*2260*/  LDCU.64 UR32, c[0x0][0x4d0] ;  /* 0x00009a00ff2077ac */ /* 0x000e6a0008000a00 */
[----:B------:R-:W-:Y:S01]  /*2270*/  UMOV UR6, UR7 ;  /* 0x0000000700067c82 */ /* 0x000fe20008000000 */
[----:B------:R-:W-:-:S02]  /*2280*/  UIADD3 UR7, UPT, UPT, -UR5, URZ, URZ ;  /* 0x000000ff05077290 */ /* 0x000fc4000fffe1ff */
[----:B---3--:R-:W-:Y:S02]  /*2290*/  USHF.R.U32.HI UR6, URZ, UR9, UR6 ;  /* 0x00000009ff067299 */ /* 0x008fe40008011606 */
[----:B------:R-:W-:Y:S02]  /*22a0*/  UIMAD UR7, UR8, UR7, UR42 ;  /* 0x00000007080772a4 */ /* 0x000fe4000f8e022a */
[----:B------:R-:W-:Y:S02]  /*22b0*/  USEL UR14, UR4, UR6, !UP0 ;  /* 0x00000006040e7287 */ /* 0x000fe4000c000000 */
[----:B------:R-:W-:Y:S02]  /*22c0*/  UIADD3 UR6, UPT, UPT, -UR4, URZ, URZ ;  /* 0x000000ff04067290 */ /* 0x000fe4000fffe1ff */
[----:B------:R-:W-:Y:S02]  /*22d0*/  UIADD3 UR9, UPT, UPT, -UR14, URZ, URZ ;  /* 0x000000ff0e097290 */ /* 0x000fe4000fffe1ff */
[----:B------:R-:W-:-:S02]  /*22e0*/  UIMAD UR12, UR11, UR6, UR5 ;  /* 0x000000060b0c72a4 */ /* 0x000fc4000f8e0205 */
[----:B------:R-:W-:Y:S02]  /*22f0*/  UIMAD UR9, UR18, UR9, UR4 ;  /* 0x00000009120972a4 */ /* 0x000fe4000f8e0204 */
[----:B-1----:R-:W-:Y:S01]  /*2300*/  UIMAD UR11, UR7, UR20, UR10 ;  /* 0x00000014070b72a4 */ /* 0x002fe2000f8e020a */
[----:B------:R-:W1:Y:S02]  /*2310*/  LDCU.64 UR4, c[0x0][0x4f8] ;  /* 0x00009f00ff0477ac */ /* 0x000e640008000a00 */
[----:B------:R-:W3:Y:S01]  /*2320*/  LDCU UR6, c[0x0][0x500] ;  /* 0x0000a000ff0677ac */ /* 0x000ee20008000800 */
[----:B------:R-:W-:Y:S02]  /*2330*/  UIADD3 UR18, UPT, UPT, UR34, 0x20, URZ ;  /* 0x0000002022127890 */ /* 0x000fe4000fffe0ff */
[----:B----4-:R-:W-:Y:S02]  /*2340*/  UIMAD UR12, UR12, UR21, UR16 ;  /* 0x000000150c0c72a4 */ /* 0x010fe4000f8e0210 */
[----:B------:R-:W-:Y:S01]  /*2350*/  UIMAD UR13, UR9, UR13, UR17 ;  /* 0x0000000d090d72a4 */ /* 0x000fe2000f8e0211 */
[----:B------:R-:W-:Y:S01]  /*2360*/  UMOV UR49, UR61 ;  /* 0x0000003d00317c82 */ /* 0x000fe20008000000 */
[----:B------:R-:W-:-:S10]  /*2370*/  UMOV UR7, UR43 ;  /* 0x0000002b00077c82 */ /* 0x000fd40008000000 */
.L_x_35:
[----:B----4-:R-:W-:Y:S01]  /*2380*/  @!P3 MOV R3, 0xc000 ;  /* 0x0000c0000003b802 */ /* 0x010fe20000000f00 */
[----:B------:R-:W-:Y:S01]  /*2390*/  ULEA UR9, UR7, UR41, 0x3 ;  /* 0x0000002907097291 */ /* 0x000fe2000f8e18ff */
[----:B--2---:R-:W-:Y:S11]  /*23a0*/  @P0 BRA `(.L_x_30) ;  /* 0x0000000000100947 */ /* 0x004ff60003800000 */
[----:B------:R-:W-:Y:S04]  /*23b0*/  MOV R4, UR40 ;  /* 0x0000002800047c02 */ /* 0x000fe80008000f00 */
[----:B------:R-:W-:Y:S04]  /*23c0*/  SHF.L.U32 R4, R4, 0x1f, RZ ;  /* 0x0000001f04047819 */ /* 0x000fe800000006ff */
[----:B------:R-:W2:Y:S02]  /*23d0*/  SYNCS.PHASECHK.TRANS64.TRYWAIT P0, [UR9+0x40], R4 ;  /* 0x00004004ff0075a7 */ /* 0x000ea40008001109 */
[----:B--2---:R-:W-:Y:S05]  /*23e0*/  @!P0 BRA `(.L_x_31) ;  /* 0x000000a000c88947 */ /* 0x004fea0003800000 */
.L_x_30:
[----:B------:R4:W-:Y:S01]  /*23f0*/  @!P3 SYNCS.ARRIVE.TRANS64 RZ, [UR9], R3 ;  /* 0x00000003ffffb9a7 */ /* 0x0009e20008000009 */
[----:B------:R-:W-:Y:S04]  /*2400*/  ULOP3.LUT UR8, UR52, 0x2, URZ, 0xfc, !UPT ;  /* 0x0000000234087892 */ /* 0x000fe8000f8efcff */
[----:B------:R-:W-:Y:S09]  /*2410*/  UISETP.NE.AND UP0, UPT, UR8, 0x2, UPT ;  /* 0x000000020800788c */ /* 0x000ff2000bf05270 */
[----:B------:R-:W-:Y:S05]  /*2420*/  BRA.U UP0, `(.L_x_32) ;  /* 0x0000000100047547 */ /* 0x000fea000b800000 */
[----:B-1-3--:R-:W-:Y:S05]  /*2430*/  BPT.TRAP 0x1 ;  /* 0x000000040000795c */ /* 0x00afea0000300000 */
.L_x_32:
[----:B------:R-:W-:Y:S04]  /*2440*/  BSSY.RECONVERGENT B0, `(.L_x_33) ;  /* 0x0000003000007945 */ /* 0x000fe80003800200 */
[----:B------:R-:W-:Y:S05]  /*2450*/  @P2 BRA `(.L_x_34) ;  /* 0x0000000000042947 */ /* 0x000fea0003800000 */
[----:B-1-3--:R-:W-:Y:S05]  /*2460*/  BPT.TRAP 0x1 ;  /* 0x000000040000795c */ /* 0x00afea0000300000 */
.L_x_34:
[----:B-1-3--:R-:W-:Y:S05]  /*2470*/  BSYNC.RECONVERGENT B0 ;  /* 0x0000000000007941 */ /* 0x00afea0003800200 */
.L_x_33:
[----:B------:R-:W-:Y:S02]  /*2480*/  UIADD3 UR8, UPT, UPT, UR7, 0x1, URZ ;  /* 0x0000000107087890 */ /* 0x000fe4000fffe0ff */
[----:B------:R-:W-:Y:S02]  /*2490*/  UIMAD UR16, UR36, UR23, UR4 ;  /* 0x00000017241072a4 */ /* 0x000fe4000f8e0204 */
[----:B------:R-:W-:Y:S02]  /*24a0*/  UISETP.NE.AND UP0, UPT, UR8, 0x8, UPT ;  /* 0x000000080800788c */ /* 0x000fe4000bf05270 */
[----:B------:R-:W-:Y:S02]  /*24b0*/  UIMAD UR15, UR37, UR32, UR5 ;  /* 0x00000020250f72a4 */ /* 0x000fe4000f8e0205 */
[----:B------:R-:W-:Y:S02]  /*24c0*/  USEL UR10, URZ, 0x1, UP0 ;  /* 0x00000001ff0a7887 */ /* 0x000fe40008000000 */
[----:B------:R-:W-:Y:S02]  /*24d0*/  USEL UR43, UR8, URZ, UP0 ;  /* 0x000000ff082b7287 */ /* 0x000fe40008000000 */
[----:B------:R-:W-:Y:S02]  /*24e0*/  ULOP3.LUT UR40, UR40, UR10, URZ, 0x3c, !UPT ;  /* 0x0000000a28287292 */ /* 0x000fe4000f8e3cff */
[----:B------:R-:W-:Y:S02]  /*24f0*/  ULEA UR8, UR43, UR41, 0x3 ;  /* 0x000000292b087291 */ /* 0x000fe4000f8e18ff */
[----:B------:R-:W-:Y:S02]  /*2500*/  ULEA UR17, UR7, UR41, 0xd ;  /* 0x0000002907117291 */ /* 0x000fe4000f8e68ff */
[----:B------:R-:W-:Y:S01]  /*2510*/  ULEA UR15, UR15, UR16, 0x5 ;  /* 0x000000100f0f7291 */ /* 0x000fe2000f8e28ff */
[----:B--2---:R-:W-:Y:S01]  /*2520*/  MOV R0, UR40 ;  /* 0x0000002800007c02 */ /* 0x004fe20008000f00 */
[----:B------:R-:W-:Y:S02]  /*2530*/  UIADD3 UR46, UP1, UPT, UR56, 0x80, URZ ;  /* 0x00000080382e7890 */ /* 0x000fe4000ff3e0ff */
[----:B------:R-:W-:Y:S01]  /*2540*/  USHF.L.U32 UR27, UR31, 0x5, URZ ;  /* 0x000000051f1b7899 */ /* 0x000fe200080006ff */
[----:B------:R-:W-:Y:S01]  /*2550*/  SHF.L.U32 R0, R0, 0x1f, RZ ;  /* 0x0000001f00007819 */ /* 0x000fe200000006ff */
[----:B------:R-:W-:Y:S02]  /*2560*/  ULOP3.LUT UR9, UR9, 0xfefffff8, URZ, 0xc0, !UPT ;  /* 0xfefffff809097892 */ /* 0x000fe4000f8ec0ff */
[----:B------:R-:W-:Y:S01]  /*2570*/  UIADD3.X UR47, UPT, UPT, URZ, UR57, URZ, UP1, !UPT ;  /* 0x00000039ff2f7290 */ /* 0x000fe20008ffe4ff */
[----:B------:R1:W2:Y:S01]  /*2580*/  SYNCS.PHASECHK.TRANS64.TRYWAIT P0, [UR8+0x40], R0 ;  /* 0x00004000ff0075a7 */ /* 0x0002a20008001108 */
[----:B------:R-:W-:Y:S02]  /*2590*/  ULEA UR8, UR7, UR41, 0xe ;  /* 0x0000002907087291 */ /* 0x000fe4000f8e70ff */
[----:B------:R-:W-:Y:S02]  /*25a0*/  UIMAD UR7, UR38, UR33, UR6 ;  /* 0x00000021260772a4 */ /* 0x000fe4000f8e0206 */
[----:B------:R-:W-:Y:S02]  /*25b0*/  UIADD3 UR8, UPT, UPT, UR8, 0x8400, URZ ;  /* 0x0000840008087890 */ /* 0x000fe4000fffe0ff */
[----:B------:R-:W-:Y:S02]  /*25c0*/  ULEA UR7, UR7, UR15, 0xa ;  /* 0x0000000f07077291 */ /* 0x000fe4000f8e50ff */
[----:B------:R-:W-:Y:S02]  /*25d0*/  UIADD3 UR48, UPT, UPT, UR36, 0x1, URZ ;  /* 0x0000000124307890 */ /* 0x000fe4000fffe0ff */
[----:B------:R-:W-:Y:S02]  /*25e0*/  UPRMT UR7, UR7, 0x5410, URZ ;  /* 0x0000541007077896 */ /* 0x000fe400080000ff */
[----:B------:R-:W-:Y:S02]  /*25f0*/  UISETP.NE.AND UP2, UPT, UR48, UR60, UPT ;  /* 0x0000003c3000728c */ /* 0x000fe4000bf45270 */
[----:B------:R-:W-:Y:S02]  /*2600*/  UIADD3 UR42, UPT, UPT, UR37, 0x1, URZ ;  /* 0x00000001252a7890 */ /* 0x000fe4000fffe0ff */
[----:B------:R-:W-:Y:S02]  /*2610*/  UIADD3 UR44, UP0, UPT, UR56, 0x200, URZ ;  /* 0x00000200382c7890 */ /* 0x000fe4000ff1e0ff */
[----:B------:R-:W-:Y:S02]  /*2620*/  UIADD3 UR24, UPT, UPT, UR17, 0x28400, URZ ;  /* 0x0002840011187890 */ /* 0x000fe4000fffe0ff */
[----:B------:R-:W-:Y:S02]  /*2630*/  UIADD3.X UR45, UPT, UPT, URZ, UR57, URZ, UP0, !UPT ;  /* 0x00000039ff2d7290 */ /* 0x000fe400087fe4ff */
[----:B------:R-:W-:Y:S02]  /*2640*/  UIADD3 UR16, UPT, UPT, UR17, 0x29400, URZ ;  /* 0x0002940011107890 */ /* 0x000fe4000fffe0ff */
[----:B------:R-:W-:Y:S02]  /*2650*/  @UP2 UIADD3 UR42, UPT, UPT, UR37, URZ, URZ ;  /* 0x000000ff252a2290 */ /* 0x000fe4000fffe0ff */
[----:B------:R-:W-:Y:S02]  /*2660*/  UIADD3 UR35, UPT, UPT, UR38, 0x1, URZ ;  /* 0x0000000126237890 */ /* 0x000fe4000fffe0ff */
[----:B------:R-:W-:Y:S01]  /*2670*/  UISETP.NE.AND UP1, UPT, UR42, UR50, UPT ;  /* 0x000000322a00728c */ /* 0x000fe2000bf25270 */
[----:B------:R-:W-:Y:S01]  /*2680*/  UMOV UR54, 0x0 ;  /* 0x0000000000367882 */ /* 0x000fe20000000000 */
[----:B------:R-:W-:Y:S01]  /*2690*/  UMOV UR55, 0x10000000 ;  /* 0x1000000000377882 */ /* 0x000fe20000000000 */
[----:B------:R-:W-:Y:S01]  /*26a0*/  UMOV UR10, UR27 ;  /* 0x0000001b000a7c82 */ /* 0x000fe20008000000 */
[----:B------:R-:W-:Y:S01]  /*26b0*/  UMOV UR26, UR34 ;  /* 0x00000022001a7c82 */ /* 0x000fe20008000000 */
[----:B------:R3:W-:Y:S01]  /*26c0*/  UTMALDG.5D.IM2COL.2CTA [UR8], [UR46], UR7, desc[UR54] ;  /* 0x000036082e0073b4 */ /* 0x0007e20008261007 */
[----:B------:R-:W-:Y:S01]  /*26d0*/  UMOV UR28, UR36 ;  /* 0x00000024001c7c82 */ /* 0x000fe20008000000 */
[----:B------:R-:W-:Y:S01]  /*26e0*/  UMOV UR29, UR37 ;  /* 0x00000025001d7c82 */ /* 0x000fe20008000000 */
[----:B------:R-:W-:Y:S01]  /*26f0*/  UMOV UR30, UR38 ;  /* 0x00000026001e7c82 */ /* 0x000fe20008000000 */
[----:B------:R-:W-:Y:S02]  /*2700*/  UMOV UR25, UR9 ;  /* 0x0000000900197c82 */ /* 0x000fe40008000000 */
[----:B------:R-:W-:Y:S01]  /*2710*/  @UP1 UIADD3 UR35, UPT, UPT, UR38, URZ, URZ ;  /* 0x000000ff26231290 */ /* 0x000fe2000fffe0ff */
[----:B------:R-:W-:Y:S01]  /*2720*/  UMOV UR20, UR36 ;  /* 0x0000002400147c82 */ /* 0x000fe20008000000 */
[----:B------:R-:W-:Y:S01]  /*2730*/  USEL UR36, UR48, URZ, UP2 ;  /* 0x000000ff30247287 */ /* 0x000fe20009000000 */
[----:B------:R1:W-:Y:S01]  /*2740*/  UTMALDG.5D.2CTA [UR24], [UR44], desc[UR54] ;  /* 0x000036182c0075b4 */ /* 0x0003e20008221000 */
[----:B------:R-:W-:Y:S01]  /*2750*/  UISETP.NE.AND UP0, UPT, UR35, UR51, UPT ;  /* 0x000000332300728c */ /* 0x000fe2000bf05270 */
[----:B------:R-:W-:Y:S01]  /*2760*/  UMOV UR21, UR37 ;  /* 0x0000002500157c82 */ /* 0x000fe20008000000 */
[----:B------:R-:W-:Y:S01]  /*2770*/  USEL UR37, UR42, URZ, UP1 ;  /* 0x000000ff2a257287 */ /* 0x000fe20008800000 */
[----:B------:R-:W-:Y:S01]  /*2780*/  UMOV UR22, UR38 ;  /* 0x0000002600167c82 */ /* 0x000fe20008000000 */
[----:B------:R-:W-:Y:S01]  /*2790*/  USEL UR38, UR35, URZ, UP0 ;  /* 0x000000ff23267287 */ /* 0x000fe20008000000 */
[----:B------:R-:W-:Y:S01]  /*27a0*/  UMOV UR17, UR9 ;  /* 0x0000000900117c82 */ /* 0x000fe20008000000 */
[----:B------:R-:W-:Y:S02]  /*27b0*/  UMOV UR19, UR27 ;  /* 0x0000001b00137c82 */ /* 0x000fe40008000000 */
[----:B------:R1:W-:Y:S01]  /*27c0*/  UTMALDG.5D.2CTA [UR16], [UR44], desc[UR54] ;  /* 0x000036102c0075b4 */ /* 0x0003e20008221000 */
[----:B---3--:R-:W-:Y:S02]  /*27d0*/  UIADD3 UR8, UPT, UPT, UR31, 0x1, URZ ;  /* 0x000000011f087890 */ /* 0x008fe4000fffe0ff */
[----:B------:R-:W-:Y:S02]  /*27e0*/  @UP0 UIADD3 UR8, UPT, UPT, UR31, URZ, URZ ;  /* 0x000000ff1f080290 */ /* 0x000fe4000fffe0ff */
[----:B------:R-:W-:Y:S02]  /*27f0*/  UISETP.GT.U32.AND UP0, UPT, UR49, 0x1, UPT ;  /* 0x000000013100788c */ /* 0x000fe4000bf04070 */
[----:B------:R-:W-:Y:S03]  /*2800*/  UIADD3 UR7, UPT, UPT, UR49, -0x1, URZ ;  /* 0xffffffff31077890 */ /* 0x000fe6000fffe0ff */
[----:B------:R-:W-:Y:S04]  /*2810*/  UMOV UR31, UR8 ;  /* 0x00000008001f7c82 */ /* 0x000fe80008000000 */
[----:B------:R-:W-:Y:S01]  /*2820*/  UMOV UR49, UR7 ;  /* 0x0000000700317c82 */ /* 0x000fe20008000000 */
[----:B------:R-:W-:Y:S01]  /*2830*/  UMOV UR7, UR43 ;  /* 0x0000002b00077c82 */ /* 0x000fe20008000000 */
[----:B-1----:R-:W-:Y:S05]  /*2840*/  BRA.U UP0, `(.L_x_35) ;  /* 0xfffffff900cc7547 */ /* 0x002fea000b83ffff */
.L_x_29:
[----:B----4-:R-:W-:Y:S01]  /*2850*/  SHF.L.U32 R3, R2, 0x1f, RZ ;  /* 0x0000001f02037819 */ /* 0x010fe200000006ff */
[----:B------:R-:W-:-:S03]  /*2860*/  NOP ;  /* 0x0000000000007918 */ /* 0x000fc60000000000 */
[----:B--2---:R-:W2:Y:S02]  /*2870*/  SYNCS.PHASECHK.TRANS64.TRYWAIT P0, [UR41+0xd0], R3 ;  /* 0x0000d003ff0075a7 */ /* 0x004ea40008001129 */
[----:B--2---:R-:W-:Y:S05]  /*2880*/  @!P0 BRA `(.L_x_36) ;  /* 0x0000009c00b88947 */ /* 0x004fea0003800000 */
.L_x_185:
[----:B------:R-:W2:Y:S01]  /*2890*/  LDS.128 R4, [UR41+0x110] ;  /* 0x00011029ff047984 */ /* 0x000ea20008000c00 */
[----:B------:R-:W-:Y:S02]  /*28a0*/  UIADD3 UR4, UPT, UPT, UR41, 0xd8, URZ ;  /* 0x000000d829047890 */ /* 0x000fe4000fffe0ff */
[----:B------:R-:W-:Y:S01]  /*28b0*/  UISETP.GE.AND UP0, UPT, UR39, 0x1, UPT ;  /* 0x000000012700788c */ /* 0x000fe2000bf06270 */
[----:B------:R-:W-:Y:S01]  /*28c0*/  @!PT LDS RZ, [RZ] ;  /* 0x00000000fffff984 */ /* 0x000fe20000000800 */
[----:B------:R-:W-:Y:S01]  /*28d0*/  @!PT LDS RZ, [RZ] ;  /* 0x00000000fffff984 */ /* 0x000fe20000000800 */
[----:B------:R-:W-:Y:S01]  /*28e0*/  @!PT LDS RZ, [RZ] ;  /* 0x00000000fffff984 */ /* 0x000fe20000000800 */
[----:B------:R-:W-:Y:S01]  /*28f0*/  @!PT LDS RZ, [RZ] ;  /* 0x00000000fffff984 */ /* 0x000fe20000000800 */
[----:B------:R3:W-:Y:S06]  /*2900*/  MEMBAR.ALL.CTA ;  /* 0x0000000000007992 */ /* 0x0007ec0000008000 */
[----:B---3--:R-:W3:Y:S01]  /*2910*/  FENCE.VIEW.ASYNC.S ;  /* 0x00000000000073c6 */ /* 0x008ee20000000000 */
[----:B------:R-:W-:-:S09]  /*2920*/  UPRMT UR4, URZ, 0x654, UR4 ;  /* 0x00000654ff047896 */ /* 0x000fd20008000004 */
[----:B---3--:R-:W-:Y:S01]  /*2930*/  SYNCS.ARRIVE.TRANS64.RED.A1T0 RZ, [UR4], RZ ;  /* 0x000000ffffff79a7 */ /* 0x008fe20008100404 */
[----:B--2---:R-:W-:-:S13]  /*2940*/  LOP3.LUT P0, RZ, R6, 0x1, RZ, 0xc0, !PT ;  /* 0x0000000106ff7812 */ /* 0x004fda000780c0ff */
[----:B------:R-:W-:Y:S01]  /*2950*/  VOTEU.ANY UP1, P0 ;  /* 0x0000000000ff7886 */ /* 0x000fe20000020100 */
[----:B------:R-:W-:-:S13]  /*2960*/  PLOP3.LUT P0, PT, PT, PT, UP1, 0x80, 0x8 ;  /* 0x000000000008781c */ /* 0x000fda0003f0f018 */
[----:B-1----:R-:W-:Y:S02]  /*2970*/  @P0 MOV R0, R4 ;  /* 0x0000000400000202 */ /* 0x002fe40000000f00 */
[----:B------:R-:W-:Y:S02]  /*2980*/  @P0 LOP3.LUT R4, R5, 0xffff, RZ, 0xc0, !PT ;  /* 0x0000ffff05040812 */ /* 0x000fe400078ec0ff */
[----:B------:R-:W-:Y:S02]  /*2990*/  @P0 R2UR UR6, R0 ;  /* 0x00000000000602ca */ /* 0x000fe400000e0000 */
[----:B------:R-:W-:-:S11]  /*29a0*/  @P0 R2UR UR5, R4 ;  /* 0x00000000040502ca */ /* 0x000fd600000e0000 */
[----:B------:R-:W-:Y:S02]  /*29b0*/  @UP1 UMOV UR59, UR6 ;  /* 0x00000006003b1c82 */ /* 0x000fe40008000000 */
[----:B------:R-:W-:Y:S01]  /*29c0*/  @UP1 UMOV UR58, UR5 ;  /* 0x00000005003a1c82 */ /* 0x000fe20008000000 */
[----:B------:R-:W-:Y:S05]  /*29d0*/  BRA.U !UP0, `(.L_x_37) ;  /* 0x0000000108d47547 */ /* 0x000fea000b800000 */
[----:B------:R-:W1:Y:S01]  /*29e0*/  LDCU.128 UR16, c[0x0][0xc10] ;  /* 0x00018200ff1077ac */ /* 0x000e620008000c00 */
[----:B------:R-:W2:Y:S01]  /*29f0*/  LDCU UR21, c[0x0][0xc20] ;  /* 0x00018400ff1577ac */ /* 0x000ea20008000800 */
[----:B------:R-:W3:Y:S01]  /*2a00*/  LDCU UR20, c[0x0][0xc0c] ;  /* 0x00018180ff1477ac */ /* 0x000ee20008000800 */
[----:B------:R-:W4:Y:S01]  /*2a10*/  LDCU.64 UR12, c[0x0][0xc28] ;  /* 0x00018500ff0c77ac */ /* 0x000f220008000a00 */
[----:B------:R-:W-:Y:S02]  /*2a20*/  UISETP.NE.AND UP3, UPT, UR39, 0x1, UPT ;  /* 0x000000012700788c */ /* 0x000fe4000bf65270 */
[----:B-1----:R-:W-:Y:S02]  /*2a30*/  UIMAD.WIDE.U32 UR4, UR62, UR19, URZ ;  /* 0x000000133e0472a5 */ /* 0x002fe4000f8e00ff */
[----:B------:R-:W-:Y:S02]  /*2a40*/  UIMAD.WIDE.U32 UR6, UR63, UR16, URZ ;  /* 0x000000103f0672a5 */ /* 0x000fe4000f8e00ff */
[----:B------:R-:W-:-:S02]  /*2a50*/  UISETP.NE.AND UP0, UPT, UR18, 0x1, UPT ;  /* 0x000000011200788c */ /* 0x000fc4000bf05270 */
[----:B------:R-:W-:Y:S01]  /*2a60*/  UIMAD.WIDE.U32 UR14, UR58, UR19, URZ ;  /* 0x000000133a0e72a5 */ /* 0x000fe2000f8e00ff */
[----:B------:R-:W-:Y:S01]  /*2a70*/  UMOV UR4, UR5 ;  /* 0x0000000500047c82 */ /* 0x000fe20008000000 */
[----:B---3--:R-:W-:Y:S02]  /*2a80*/  UISETP.NE.AND UP2, UPT, UR20, 0x1, UPT ;  /* 0x000000011400788c */ /* 0x008fe4000bf45270 */
[----:B--2---:R-:W-:Y:S02]  /*2a90*/  USHF.R.U32.HI UR5, URZ, UR21, UR4 ;  /* 0x00000015ff057299 */ /* 0x004fe40008011604 */
[----:B------:R-:W-:Y:S01]  /*2aa0*/  UIMAD.WIDE.U32 UR10, UR59, UR16, URZ ;  /* 0x000000103b0a72a5 */ /* 0x000fe2000f8e00ff */
[----:B------:R-:W-:Y:S01]  /*2ab0*/  UMOV UR4, UR7 ;  /* 0x0000000700047c82 */ /* 0x000fe20008000000 */
[----:B------:R-:W-:Y:S02]  /*2ac0*/  USEL UR5, UR62, UR5, !UP0 ;  /* 0x000000053e057287 */ /* 0x000fe4000c000000 */
[----:B------:R-:W-:-:S02]  /*2ad0*/  USHF.R.U32.HI UR4, URZ, UR17, UR4 ;  /* 0x00000011ff047299 */ /* 0x000fc40008011604 */
[----:B----4-:R-:W-:Y:S02]  /*2ae0*/  UIMAD.WIDE.U32 UR8, UR5, UR12, URZ ;  /* 0x0000000c050872a5 */ /* 0x010fe4000f8e00ff */
[----:B------:R-:W-:Y:S01]  /*2af0*/  USEL UR6, UR63, UR4, !UP2 ;  /* 0x000000043f067287 */ /* 0x000fe2000d000000 */
[----:B------:R-:W-:Y:S02]  /*2b00*/  UMOV UR10, UR11 ;  /* 0x0000000b000a7c82 */ /* 0x000fe40008000000 */
[----:B------:R-:W-:Y:S01]  /*2b10*/  UMOV UR4, UR15 ;  /* 0x0000000f00047c82 */ /* 0x000fe20008000000 */
[----:B------:R-:W-:Y:S01]  /*2b20*/  UIMAD.WIDE.U32 UR14, UR6, UR12, URZ ;  /* 0x0000000c060e72a5 */ /* 0x000fe2000f8e00ff */
[----:B------:R-:W-:Y:S01]  /*2b30*/  UMOV UR8, UR9 ;  /* 0x0000000900087c82 */ /* 0x000fe20008000000 */
[----:B------:R-:W-:Y:S02]  /*2b40*/  USHF.R.U32.HI UR4, URZ, UR21, UR4 ;  /* 0x00000015ff047299 */ /* 0x000fe40008011604 */
[----:B------:R-:W-:-:S03]  /*2b50*/  @UP3 USHF.R.U32.HI UR5, URZ, UR13, UR8 ;  /* 0x0000000dff053299 */ /* 0x000fc60008011608 */
[----:B------:R-:W-:Y:S01]  /*2b60*/  UMOV UR7, UR15 ;  /* 0x0000000f00077c82 */ /* 0x000fe20008000000 */
[----:B------:R-:W-:Y:S02]  /*2b70*/  USHF.R.U32.HI UR17, URZ, UR17, UR10 ;  /* 0x00000011ff117299 */ /* 0x000fe4000801160a */
[----:B------:R-:W-:Y:S02]  /*2b80*/  @UP3 USHF.R.U32.HI UR6, URZ, UR13, UR7 ;  /* 0x0000000dff063299 */ /* 0x000fe40008011607 */
[----:B------:R-:W-:Y:S02]  /*2b90*/  USEL UR4, UR58, UR4, !UP0 ;  /* 0x000000043a047287 */ /* 0x000fe4000c000000 */
[----:B------:R-:W-:Y:S02]  /*2ba0*/  UIMAD UR7, UR39, UR5, URZ ;  /* 0x00000005270772a4 */ /* 0x000fe4000f8e02ff */
[----:B------:R-:W-:Y:S02]  /*2bb0*/  USEL UR5, UR59, UR17, !UP2 ;  /* 0x000000113b057287 */ /* 0x000fe4000d000000 */
[----:B------:R-:W-:-:S02]  /*2bc0*/  UIMAD UR10, UR39, UR6, URZ ;  /* 0x00000006270a72a4 */ /* 0x000fc4000f8e02ff */
[----:B------:R-:W-:Y:S02]  /*2bd0*/  UISETP.GE.AND UP0, UPT, UR4, UR7, UPT ;  /* 0x000000070400728c */ /* 0x000fe4000bf06270 */
[----:B------:R-:W-:Y:S02]  /*2be0*/  UIMAD.WIDE.U32 UR8, UR4, UR12, URZ ;  /* 0x0000000c040872a5 */ /* 0x000fe4000f8e00ff */
[----:B------:R-:W-:Y:S02]  /*2bf0*/  UISETP.GE.OR UP0, UPT, UR5, UR10, UP0 ;  /* 0x0000000a0500728c */ /* 0x000fe40008706670 */
[----:B------:R-:W-:-:S03]  /*2c00*/  UIMAD.WIDE.U32 UR10, UR5, UR12, URZ ;  /* 0x0000000c050a72a5 */ /* 0x000fc6000f8e00ff */
[----:B------:R-:W-:Y:S01]  /*2c10*/  UMOV UR7, UR9 ;  /* 0x0000000900077c82 */ /* 0x000fe20008000000 */
[----:B------:R-:W-:Y:S02]  /*2c20*/  UIADD3 UR9, UPT, UPT, -UR4, URZ, URZ ;  /* 0x000000ff04097290 */ /* 0x000fe4000fffe1ff */
[----:B------:R-:W-:Y:S02]  /*2c30*/  USHF.R.U32.HI UR7, URZ, UR13, UR7 ;  /* 0x0000000dff077299 */ /* 0x000fe40008011607 */
[----:B------:R-:W-:Y:S02]  /*2c40*/  UIMAD UR10, UR18, UR9, UR58 ;  /* 0x00000009120a72a4 */ /* 0x000fe4000f8e023a */
[----:B------:R-:W-:Y:S01]  /*2c50*/  USEL UR7, UR4, UR7, !UP3 ;  /* 0x0000000704077287 */ /* 0x000fe2000d800000 */
[----:B------:R-:W-:Y:S01]  /*2c60*/  @!UP0 UMOV UR8, UR11 ;  /* 0x0000000b00088c82 */ /* 0x000fe20008000000 */
[----:B------:R-:W-:Y:S02]  /*2c70*/  UIADD3 UR11, UPT, UPT, -UR5, URZ, URZ ;  /* 0x000000ff050b7290 */ /* 0x000fe4000fffe1ff */
[----:B------:R-:W-:-:S02]  /*2c80*/  @!UP0 USHF.R.U32.HI UR8, URZ, UR13, UR8 ;  /* 0x0000000dff088299 */ /* 0x000fc40008011608 */
[----:B------:R-:W-:Y:S02]  /*2c90*/  UIADD3 UR9, UPT, UPT, -UR7, URZ, URZ ;  /* 0x000000ff07097290 */ /* 0x000fe4000fffe1ff */
[----:B------:R-:W-:Y:S02]  /*2ca0*/  @!UP0 USEL UR8, UR5, UR8, !UP3 ;  /* 0x0000000805088287 */ /* 0x000fe4000d800000 */
[----:B------:R-:W-:Y:S02]  /*2cb0*/  UIMAD UR9, UR39, UR9, UR4 ;  /* 0x00000009270972a4 */ /* 0x000fe4000f8e0204 */
[----:B------:R-:W-:Y:S02]  /*2cc0*/  @!UP0 UIADD3 UR7, UPT, UPT, UR7, -UR8, URZ ;  /* 0x8000000807078290 */ /* 0x000fe4000fffe0ff */
[----:B------:R-:W-:Y:S02]  /*2cd0*/  @!UP0 UIMAD UR8, UR9, UR6, UR8 ;  /* 0x00000006090882a4 */ /* 0x000fe4000f8e0208 */
[----:B------:R-:W-:-:S02]  /*2ce0*/  @!UP0 UIMAD UR4, UR39, UR7, UR5 ;  /* 0x00000007270482a4 */ /* 0x000fc4000f8e0205 */
[----:B------:R-:W-:Y:S02]  /*2cf0*/  UIMAD UR6, UR20, UR11, UR59 ;  /* 0x0000000b140672a4 */ /* 0x000fe4000f8e023b */
[----:B------:R-:W-:Y:S01]  /*2d00*/  UIMAD UR58, UR4, UR18, UR10 ;  /* 0x00000012043a72a4 */ /* 0x000fe2000f8e020a */
[----:B------:R-:W-:Y:S02]  /*2d10*/  @!UP0 UMOV UR5, UR8 ;  /* 0x0000000800058c82 */ /* 0x000fe40008000000 */
[----:B------:R-:W-:-:S12]  /*2d20*/  UIMAD UR59, UR5, UR20, UR6 ;  /* 0x00000014053b72a4 */ /* 0x000fd8000f8e0206 */
.L_x_37:
[----:B------:R-:W1:Y:S02]  /*2d30*/  LDCU UR4, c[0x0][0xc30] ;  /* 0x00018600ff0477ac */ /* 0x000e640008000800 */
[----:B-1----:R-:W-:-:S09]  /*2d40*/  UISETP.NE.AND UP0, UPT, UR4, 0x1, UPT ;  /* 0x000000010400788c */ /* 0x002fd2000bf05270 */
[----:B------:R-:W-:Y:S05]  /*2d50*/  BRA.U UP0, `(.L_x_38) ;  /* 0x0000000100447547 */ /* 0x000fea000b800000 */
[----:B------:R-:W1:Y:S01]  /*2d60*/  LDCU.128 UR8, c[0x0][0xc10] ;  /* 0x00018200ff0877ac */ /* 0x000e620008000c00 */
[----:B------:R-:W2:Y:S01]  /*2d70*/  LDCU UR12, c[0x0][0xc0c] ;  /* 0x00018180ff0c77ac */ /* 0x000ea20008000800 */
[----:B------:R-:W3:Y:S01]  /*2d80*/  LDCU UR13, c[0x0][0xc20] ;  /* 0x00018400ff0d77ac */ /* 0x000ee20008000800 */
[----:B-1----:R-:W-:Y:S02]  /*2d90*/  UIMAD.WIDE.U32 UR6, UR59, UR8, URZ ;  /* 0x000000083b0672a5 */ /* 0x002fe4000f8e00ff */
[----:B------:R-:W-:Y:S02]  /*2da0*/  UIMAD.WIDE.U32 UR4, UR58, UR11, URZ ;  /* 0x0000000b3a0472a5 */ /* 0x000fe4000f8e00ff */
[----:B--2---:R-:W-:Y:S02]  /*2db0*/  UISETP.NE.AND UP2, UPT, UR12, 0x1, UPT ;  /* 0x000000010c00788c */ /* 0x004fe4000bf45270 */
[----:B------:R-:W-:Y:S01]  /*2dc0*/  UISETP.NE.AND UP0, UPT, UR10, 0x1, UPT ;  /* 0x000000010a00788c */ /* 0x000fe2000bf05270 */
[----:B------:R-:W-:-:S02]  /*2dd0*/  UMOV UR6, UR7 ;  /* 0x0000000700067c82 */ /* 0x000fc40008000000 */
[----:B------:R-:W-:Y:S01]  /*2de0*/  UMOV UR4, UR5 ;  /* 0x0000000500047c82 */ /* 0x000fe20008000000 */
[----:B------:R-:W-:Y:S02]  /*2df0*/  USHF.R.U32.HI UR6, URZ, UR9, UR6 ;  /* 0x00000009ff067299 */ /* 0x000fe40008011606 */
[----:B---3--:R-:W-:Y:S02]  /*2e00*/  USHF.R.U32.HI UR4, URZ, UR13, UR4 ;  /* 0x0000000dff047299 */ /* 0x008fe40008011604 */
[----:B------:R-:W-:Y:S02]  /*2e10*/  USEL UR5, UR59, UR6, !UP2 ;  /* 0x000000063b057287 */ /* 0x000fe4000d000000 */
[----:B------:R-:W-:-:S04]  /*2e20*/  USEL UR4, UR58, UR4, !UP0 ;  /* 0x000000043a047287 */ /* 0x000fc8000c000000 */
[----:B------:R-:W-:Y:S02]  /*2e30*/  UIADD3 UR6, UPT, UPT, UR5, -UR4, URZ ;  /* 0x8000000405067290 */ /* 0x000fe4000fffe0ff */
[----:B------:R-:W-:Y:S02]  /*2e40*/  UIADD3 UR4, UPT, UPT, -UR5, UR4, URZ ;  /* 0x0000000405047290 */ /* 0x000fe4000fffe1ff */
[----:B------:R-:W-:Y:S02]  /*2e50*/  UIMAD UR58, UR6, UR10, UR58 ;  /* 0x0000000a063a72a4 */ /* 0x000fe4000f8e023a */
[----:B------:R-:W-:-:S12]  /*2e60*/  UIMAD UR59, UR4, UR12, UR59 ;  /* 0x0000000c043b72a4 */ /* 0x000fd8000f8e023b */
.L_x_38:
[----:B------:R-:W-:Y:S01]  /*2e70*/  R2UR UR5, R68 ;  /* 0x00000000440572ca */ /* 0x000fe200000e0000 */
[----:B------:R-:W-:Y:S01]  /*2e80*/  UMOV UR27, UR53 ;  /* 0x00000035001b7c82 */ /* 0x000fe20008000000 */
[----:B------:R-:W-:Y:S02]  /*2e90*/  R2UR UR4, R67 ;  /* 0x00000000430472ca */ /* 0x000fe400000e0000 */
[----:B------:R-:W-:Y:S02]  /*2ea0*/  PLOP3.LUT P1, PT, PT, PT, PT, 0x80, 0x8 ;  /* 0x000000000008781c */ /* 0x000fe40003f2f070 */
[----:B------:R-:W-:-:S07]  /*2eb0*/  LOP3.LUT R2, R2, 0x1, RZ, 0x3c, !PT ;  /* 0x0000000102027812 */ /* 0x000fce00078e3cff */
[----:B------:R-:W-:Y:S02]  /*2ec0*/  UIADD3 UR54, UPT, UPT, UR59, UR5, URZ ;  /* 0x000000053b367290 */ /* 0x000fe4000fffe0ff */
[----:B------:R-:W-:Y:S01]  /*2ed0*/  UIADD3 UR20, UPT, UPT, UR58, UR4, URZ ;  /* 0x000000043a147290 */ /* 0x000fe2000fffe0ff */
[----:B------:R-:W-:Y:S11]  /*2ee0*/  BRA.U UP1, `(.L_x_39) ;  /* 0xffffffe901547547 */ /* 0x000ff6000b83ffff */
[----:B------:R-:W-:Y:S01]  /*2ef0*/  UIADD3 UR41, UPT, UPT, UR41, 0x40, URZ ;  /* 0x0000004029297890 */ /* 0x000fe2000fffe0ff */
[----:B------:R-:W-:-:S03]  /*2f00*/  MOV R2, UR40 ;  /* 0x0000002800027c02 */ /* 0x000fc60008000f00 */
[----:B------:R-:W-:Y:S01]  /*2f10*/  ULEA UR4, UR43, UR41, 0x3 ;  /* 0x000000292b047291 */ /* 0x000fe2000f8e18ff */
[----:B------:R-:W-:-:S08]  /*2f20*/  SHF.L.U32 R2, R2, 0x1f, RZ ;  /* 0x0000001f02027819 */ /* 0x000fd000000006ff */
[----:B------:R-:W1:Y:S02]  /*2f30*/  SYNCS.PHASECHK.TRANS64.TRYWAIT P0, [UR4], R2 ;  /* 0x00000002ff0075a7 */ /* 0x000e640008001104 */
[----:B-1----:R-:W-:Y:S05]  /*2f40*/  @!P0 BRA `(.L_x_40) ;  /* 0x0000009800208947 */ /* 0x002fea0003800000 */
.L_x_187:
[----:B------:R-:W-:-:S04]  /*2f50*/  UIADD3 UR4, UPT, UPT, UR43, 0x1, URZ ;  /* 0x000000012b047890 */ /* 0x000fc8000fffe0ff */
[----:B------:R-:W-:-:S04]  /*2f60*/  UISETP.NE.AND UP0, UPT, UR4, 0x8, UPT ;  /* 0x000000080400788c */ /* 0x000fc8000bf05270 */
[----:B------:R-:W-:Y:S02]  /*2f70*/  USEL UR5, URZ, 0x1, UP0 ;  /* 0x00000001ff057887 */ /* 0x000fe40008000000 */
[----:B------:R-:W-:Y:S02]  /*2f80*/  USEL UR4, UR4, URZ, UP0 ;  /* 0x000000ff04047287 */ /* 0x000fe40008000000 */
[----:B------:R-:W-:Y:S02]  /*2f90*/  ULOP3.LUT UR6, UR40, UR5, URZ, 0x3c, !UPT ;  /* 0x0000000528067292 */ /* 0x000fe4000f8e3cff */
[----:B------:R-:W-:-:S04]  /*2fa0*/  ULEA UR5, UR4, UR41, 0x3 ;  /* 0x0000002904057291 */ /* 0x000fc8000f8e18ff */
[----:B-1----:R-:W-:-:S04]  /*2fb0*/  MOV R2, UR6 ;  /* 0x0000000600027c02 */ /* 0x002fc80008000f00 */
[----:B------:R-:W-:-:S04]  /*2fc0*/  SHF.L.U32 R2, R2, 0x1f, RZ ;  /* 0x0000001f02027819 */ /* 0x000fc800000006ff */
[----:B------:R-:W1:Y:S02]  /*2fd0*/  SYNCS.PHASECHK.TRANS64.TRYWAIT P0, [UR5], R2 ;  /* 0x00000002ff0075a7 */ /* 0x000e640008001105 */
[----:B-1----:R-:W-:Y:S05]  /*2fe0*/  @!P0 BRA `(.L_x_41) ;  /* 0x0000009800108947 */ /* 0x002fea0003800000 */
.L_x_189:
        /* <DEDUP_REMOVED lines=10> */
.L_x_191:
        /* <DEDUP_REMOVED lines=10> */
.L_x_193:
        /* <DEDUP_REMOVED lines=10> */
.L_x_195:
        /* <DEDUP_REMOVED lines=10> */
.L_x_197:
        /* <DEDUP_REMOVED lines=10> */
.L_x_199:
[----:B------:R-:W-:-:S04]  /*3310*/  UIADD3 UR4, UPT, UPT, UR4, 0x1, URZ ;  /* 0x0000000104047890 */ /* 0x000fc8000fffe0ff */
[----:B------:R-:W-:-:S04]  /*3320*/  UISETP.NE.AND UP0, UPT, UR4, 0x8, UPT ;  /* 0x000000080400788c */ /* 0x000fc8000bf05270 */
[----:B------:R-:W-:Y:S02]  /*3330*/  USEL UR5, URZ, 0x1, UP0 ;  /* 0x00000001ff057887 */ /* 0x000fe40008000000 */
[----:B------:R-:W-:Y:S02]  /*3340*/  USEL UR4, UR4, URZ, UP0 ;  /* 0x000000ff04047287 */ /* 0x000fe40008000000 */
[----:B------:R-:W-:Y:S02]  /*3350*/  ULOP3.LUT UR5, UR6, UR5, URZ, 0x3c, !UPT ;  /* 0x0000000506057292 */ /* 0x000fe4000f8e3cff */
[----:B------:R-:W-:-:S04]  /*3360*/  ULEA UR4, UR4, UR41, 0x3 ;  /* 0x0000002904047291 */ /* 0x000fc8000f8e18ff */
[----:B-1----:R-:W-:Y:S02]  /*3370*/  IMAD.U32 R2, RZ, RZ, UR5 ;  /* 0x00000005ff027e24 */ /* 0x002fe4000f8e00ff */
[----:B------:R-:W-:-:S03]  /*3380*/  MOV R0, UR4 ;  /* 0x0000000400007c02 */ /* 0x000fc60008000f00 */
[----:B------:R-:W-:-:S07]  /*3390*/  SHF.L.U32 R2, R2, 0x1f, RZ ;  /* 0x0000001f02027819 */ /* 0x000fce00000006ff */
.L_x_47:
[----:B-1----:R1:W2:Y:S02]  /*33a0*/  SYNCS.PHASECHK.TRANS64.TRYWAIT P0, [R0+URZ], R2 ;  /* 0x00000002000075a7 */ /* 0x0022a400080011ff */
[----:B--2---:R-:W-:Y:S05]  /*33b0*/  @!P0 NANOSLEEP.SYNCS 0x989680 ;  /* 0x009896800000895d */ /* 0x004fea0003900000 */
[----:B------:R-:W2:Y:S02]  /*33c0*/  @!P0 SYNCS.PHASECHK.TRANS64 P0, [R0+URZ], R2 ;  /* 0x00000002000085a7 */ /* 0x000ea400080010ff */
[----:B--2---:R-:W-:Y:S05]  /*33d0*/  @P0 EXIT ;  /* 0x000000000000094d */ /* 0x004fea0003800000 */
[----:B------:R-:W-:Y:S05]  /*33e0*/  BRA `(.L_x_47) ;  /* 0xfffffffc00ec7947 */ /* 0x000fea000383ffff */
.L_x_21:
[----:B------:R-:W2:Y:S02]  /*33f0*/  S2UR UR4, SR_CgaCtaId ;  /* 0x00000000000479c3 */ /* 0x000ea40000008800 */
[----:B--2---:R-:W-:-:S04]  /*3400*/  UISETP.NE.AND UP0, UPT, UR4, URZ, UPT ;  /* 0x000000ff0400728c */ /* 0x004fc8000bf05270 */
[----:B------:R-:W-:-:S09]  /*3410*/  UISETP.NE.OR UP0, UPT, UR18, 0x1, UP0 ;  /* 0x000000011200788c */ /* 0x000fd20008705670 */
[----:B------:R-:W-:Y:S05]  /*3420*/  BRA.U UP0, `(.L_x_48) ;  /* 0x0000000100b47547 */ /* 0x000fea000b800000 */
[----:B------:R-:W2:Y:S01]  /*3430*/  S2UR UR5, SR_CgaCtaId ;  /* 0x00000000000579c3 */ /* 0x000ea20000008800 */
[----:B------:R-:W-:Y:S01]  /*3440*/  UMOV UR4, 0x400 ;  /* 0x0000040000047882 */ /* 0x000fe20000000000 */
[----:B------:R-:W-:Y:S01]  /*3450*/  HFMA2 R2, -RZ, RZ, 0, 5.9604644775390625e-08 ;  /* 0x00000001ff027431 */ /* 0x000fe200000001ff */
[----:B------:R-:W-:Y:S01]  /*3460*/  ISETP.GE.U32.AND P0, PT, R3, 0x2, PT ;  /* 0x000000020300780c */ /* 0x000fe20003f06070 */
[----:B------:R-:W-:Y:S01]  /*3470*/  IMAD.MOV.U32 R8, RZ, RZ, RZ ;  /* 0x000000ffff087224 */ /* 0x000fe200078e00ff */
[----:B--2---:R-:W-:-:S04]  /*3480*/  ULEA UR4, UR5, UR4, 0x18 ;  /* 0x0000000405047291 */ /* 0x004fc8000f8ec0ff */
[----:B------:R-:W-:Y:S02]  /*3490*/  UIADD3 UR5, UPT, UPT, UR4, 0xd8, URZ ;  /* 0x000000d804057890 */ /* 0x000fe4000fffe0ff */
[----:B------:R-:W-:Y:S02]  /*34a0*/  UIADD3 UR8, UPT, UPT, UR4, 0xd0, URZ ;  /* 0x000000d004087890 */ /* 0x000fe4000fffe0ff */
[----:B------:R-:W-:-:S12]  /*34b0*/  UPRMT UR5, URZ, 0x654, UR5 ;  /* 0x00000654ff057896 */ /* 0x000fd80008000005 */
.L_x_51:
[----:B------:R-:W-:Y:S01]  /*34c0*/  SHF.L.U32 R6, R2, 0x1f, RZ ;  /* 0x0000001f02067819 */ /* 0x000fe200000006ff */
[----:B------:R-:W-:Y:S02]  /*34d0*/  IMAD.U32 R4, RZ, RZ, UR8 ;  /* 0x00000008ff047e24 */ /* 0x000fe4000f8e00ff */
[----:B------:R-:W-:Y:S01]  /*34e0*/  @!P0 IMAD.MOV.U32 R5, RZ, RZ, 0x10 ;  /* 0x00000010ff058424 */ /* 0x000fe200078e00ff */
[----:B------:R-:W2:Y:S02]  /*34f0*/  SYNCS.PHASECHK.TRANS64.TRYWAIT P1, [UR4+0xd8], R6 ;  /* 0x0000d806ff0075a7 */ /* 0x000ea40008021104 */
[----:B------:R-:W-:-:S04]  /*3500*/  PRMT R4, R3, 0x654, R4 ;  /* 0x0000065403047816 */ /* 0x000fc80000000004 */
[----:B------:R-:W-:Y:S01]  /*3510*/  SEL R0, R4, R0, !P0 ;  /* 0x0000000004007207 */ /* 0x000fe20004000000 */
[----:B--2---:R-:W-:Y:S06]  /*3520*/  @!P1 BRA `(.L_x_49) ;  /* 0x0000009400509947 */ /* 0x004fec0003800000 */
.L_x_201:
[----:B------:R-:W-:Y:S01]  /*3530*/  UIADD3 UR6, UPT, UPT, UR4, 0x110, URZ ;  /* 0x0000011004067890 */ /* 0x000fe2000fffe0ff */
[----:B------:R3:W-:Y:S01]  /*3540*/  @!P0 SYNCS.ARRIVE.TRANS64.RED RZ, [R0+URZ], R5 ;  /* 0x0000000500ff89a7 */ /* 0x0007e200080004ff */
[----:B------:R-:W-:Y:S01]  /*3550*/  UIADD3 UR7, UPT, UPT, UR4, 0xd0, URZ ;  /* 0x000000d004077890 */ /* 0x000fe2000fffe0ff */
[----:B------:R-:W-:-:S08]  /*3560*/  LOP3.LUT R2, R2, 0x1, RZ, 0x3c, !PT ;  /* 0x0000000102027812 */ /* 0x000fd000078e3cff */
[----:B------:R-:W-:Y:S06]  /*3570*/  UGETNEXTWORKID.BROADCAST [UR6], [UR7] ;  /* 0x00000000060073ca */ /* 0x000fec0008000100 */
[----:B---3--:R-:W-:-:S04]  /*3580*/  SHF.L.U32 R5, R8, 0x1f, RZ ;  /* 0x0000001f08057819 */ /* 0x008fc800000006ff */
[----:B------:R-:W3:Y:S02]  /*3590*/  SYNCS.PHASECHK.TRANS64.TRYWAIT P1, [UR4+0xd0], R5 ;  /* 0x0000d005ff0075a7 */ /* 0x000ee40008021104 */
[----:B---3--:R-:W-:Y:S05]  /*35a0*/  @!P1 BRA `(.L_x_50) ;  /* 0x0000009400489947 */ /* 0x008fea0003800000 */
.L_x_203:
[----:B--2---:R-:W2:Y:S01]  /*35b0*/  LDS.128 R4, [UR4+0x110] ;  /* 0x00011004ff047984 */ /* 0x004ea20008000c00 */
[----:B------:R-:W-:Y:S01]  /*35c0*/  LOP3.LUT R8, R8, 0x1, RZ, 0x3c, !PT ;  /* 0x0000000108087812 */ /* 0x000fe200078e3cff */
[----:B------:R-:W-:Y:S01]  /*35d0*/  @!PT LDS RZ, [RZ] ;  /* 0x00000000fffff984 */ /* 0x000fe20000000800 */
[----:B------:R-:W-:Y:S01]  /*35e0*/  @!PT LDS RZ, [RZ] ;  /* 0x00000000fffff984 */ /* 0x000fe20000000800 */
[----:B------:R-:W-:Y:S01]  /*35f0*/  @!PT LDS RZ, [RZ] ;  /* 0x00000000fffff984 */ /* 0x000fe20000000800 */
[----:B------:R-:W-:Y:S01]  /*3600*/  @!PT LDS RZ, [RZ] ;  /* 0x00000000fffff984 */ /* 0x000fe20000000800 */
[----:B------:R3:W-:Y:S06]  /*3610*/  MEMBAR.ALL.CTA ;  /* 0x0000000000007992 */ /* 0x0007ec0000008000 */
[----:B---3--:R-:W3:Y:S02]  /*3620*/  FENCE.VIEW.ASYNC.S ;  /* 0x00000000000073c6 */ /* 0x008ee40000000000 */
[----:B---3--:R-:W-:Y:S01]  /*3630*/  SYNCS.ARRIVE.TRANS64.RED.A1T0 RZ, [UR5], RZ ;  /* 0x000000ffffff79a7 */ /* 0x008fe20008100405 */
[----:B--2---:R-:W-:-:S13]  /*3640*/  LOP3.LUT P1, RZ, R6, 0x1, RZ, 0xc0, !PT ;  /* 0x0000000106ff7812 */ /* 0x004fda000782c0ff */
[----:B------:R-:W-:Y:S05]  /*3650*/  @P1 BRA `(.L_x_51) ;  /* 0xfffffffc00981947 */ /* 0x000fea000383ffff */
[----:B------:R-:W-:-:S04]  /*3660*/  SHF.L.U32 R0, R2, 0x1f, RZ ;  /* 0x0000001f02007819 */ /* 0x000fc800000006ff */
[----:B------:R-:W2:Y:S02]  /*3670*/  SYNCS.PHASECHK.TRANS64 P0, [UR4+0xd8], R0 ;  /* 0x0000d800ff0075a7 */ /* 0x000ea40008001004 */
[----:B-12---:R-:W-:Y:S05]  /*3680*/  @P0 EXIT ;  /* 0x000000000000094d */ /* 0x006fea0003800000 */
[----:B------:R-:W-:-:S07]  /*3690*/  MOV R0, UR4 ;  /* 0x0000000400007c02 */ /* 0x000fce0008000f00 */
.L_x_52:
[----:B-1----:R-:W-:-:S04]  /*36a0*/  SHF.L.U32 R3, R2, 0x1f, RZ ;  /* 0x0000001f02037819 */ /* 0x002fc800000006ff */
[----:B------:R1:W2:Y:S03]  /*36b0*/  SYNCS.PHASECHK.TRANS64.TRYWAIT P0, [R0+URZ+0xd8], R3 ;  /* 0x0000d803000075a7 */ /* 0x0002a600080011ff */
[----:B--2---:R-:W-:Y:S05]  /*36c0*/  @!P0 NANOSLEEP.SYNCS 0x989680 ;  /* 0x009896800000895d */ /* 0x004fea0003900000 */
[----:B------:R-:W2:Y:S02]  /*36d0*/  @!P0 SYNCS.PHASECHK.TRANS64 P0, [R0+URZ+0xd8], R3 ;  /* 0x0000d803000085a7 */ /* 0x000ea400080010ff */
[----:B--2---:R-:W-:Y:S05]  /*36e0*/  @P0 EXIT ;  /* 0x000000000000094d */ /* 0x004fea0003800000 */
[----:B------:R-:W-:Y:S05]  /*36f0*/  BRA `(.L_x_52) ;  /* 0xfffffffc00e87947 */ /* 0x000fea000383ffff */
.L_x_48:
[----:B------:R-:W-:Y:S05]  /*3700*/  BRA.U UP4, `(.L_x_53) ;  /* 0x0000001104a87547 */ /* 0x000fea000b800000 */
[----:B------:R-:W2:Y:S01]  /*3710*/  S2UR UR4, SR_CgaCtaId ;  /* 0x00000000000479c3 */ /* 0x000ea20000008800 */
[----:B------:R-:W-:Y:S01]  /*3720*/  UMOV UR5, 0x40 ;  /* 0x0000004000057882 */ /* 0x000fe20000000000 */
[----:B------:R-:W-:Y:S01]  /*3730*/  NOP ;  /* 0x0000000000007918 */ /* 0x000fe20000000000 */
[----:B------:R-:W-:Y:S01]  /*3740*/  UMOV UR6, 0x400 ;  /* 0x0000040000067882 */ /* 0x000fe20000000000 */
[----:B--2---:R-:W-:Y:S02]  /*3750*/  ULEA UR5, UR4, UR5, 0x18 ;  /* 0x0000000504057291 */ /* 0x004fe4000f8ec0ff */
[----:B------:R-:W-:-:S07]  /*3760*/  ULEA UR6, UR4, UR6, 0x18 ;  /* 0x0000000604067291 */ /* 0x000fce000f8ec0ff */
[----:B------:R-:W2:Y:S02]  /*3770*/  LDS.U8 R3, [UR5+0x1c] ;  /* 0x00001c05ff037984 */ /* 0x000ea40008000000 */
[----:B--2---:R-:W-:-:S13]  /*3780*/  ISETP.NE.AND P0, PT, R3, RZ, PT ;  /* 0x000000ff0300720c */ /* 0x004fda0003f05270 */
[----:B------:R-:W-:Y:S05]  /*3790*/  @P0 BRA `(.L_x_54) ;  /* 0x0000000400080947 */ /* 0x000fea0003800000 */
[----:B------:R-:W-:Y:S02]  /*37a0*/  UISETP.NE.U32.AND UP1, UPT, UR38, 0x1, UPT ;  /* 0x000000012600788c */ /* 0x000fe4000bf25070 */
[----:B------:R-:W-:-:S07]  /*37b0*/  UIADD3 UR7, UPT, UPT, UR5, 0x8, URZ ;  /* 0x0000000805077890 */ /* 0x000fce000fffe0ff */
[----:B------:R-:W-:Y:S05]  /*37c0*/  BRA.U !UP1, `(.L_x_55) ;  /* 0x00000001099c7547 */ /* 0x000fea000b800000 */
[----:B------:R-:W-:Y:S01]  /*37d0*/  ELECT P0, URZ, PT ;  /* 0x0000000000ff782f */ /* 0x000fe20003800000 */
[----:B------:R-:W-:-:S12]  /*37e0*/  BSSY B0, `(.L_x_55) ;  /* 0x0000025000007945 */ /* 0x000fd80003800000 */
[----:B------:R-:W-:Y:S05]  /*37f0*/  @!P0 BRA `(.L_x_56) ;  /* 0x00000000008c8947 */ /* 0x000fea0003800000 */
[----:B------:R-:W-:-:S05]  /*3800*/  UMOV UR4, 0x10 ;  /* 0x0000001000047882 */ /* 0x000fca0000000000 */
[----:B------:R-:W-:Y:S04]  /*3810*/  DEPBAR.LE SB2, 0x36 ;  /* 0x0000ad800000791a */ /* 0x000fe80000000000 */
[----:B------:R-:W2:Y:S02]  /*3820*/  UTCATOMSWS.2CTA.FIND_AND_SET.ALIGN UP0, UR4, UR4 ;  /* 0x00000004000475e3 */ /* 0x000ea40008200800 */
[----:B--2---:R-:W-:Y:S01]  /*3830*/  MOV R10, UR4 ;  /* 0x00000004000a7c02 */ /* 0x004fe20008000f00 */
[----:B------:R-:W-:Y:S06]  /*3840*/  BRA.U UP0, `(.L_x_57) ;  /* 0x0000000100187547 */ /* 0x000fec000b800000 */
.L_x_58:
[----:B------:R-:W-:Y:S05]  /*3850*/  NANOSLEEP 0x64 ;  /* 0x000000640000795d */ /* 0x000fea0003800000 */
[----:B------:R-:W-:-:S05]  /*3860*/  UMOV UR4, 0x10 ;  /* 0x0000001000047882 */ /* 0x000fca0000000000 */
[----:B------:R-:W-:Y:S04]  /*3870*/  DEPBAR.LE SB2, 0x36 ;  /* 0x0000ad800000791a */ /* 0x000fe80000000000 */
[----:B------:R-:W2:Y:S02]  /*3880*/  UTCATOMSWS.2CTA.FIND_AND_SET.ALIGN UP0, UR4, UR4 ;  /* 0x00000004000475e3 */ /* 0x000ea40008200800 */
[----:B--2---:R-:W-:Y:S01]  /*3890*/  MOV R10, UR4 ;  /* 0x00000004000a7c02 */ /* 0x004fe20008000f00 */
[----:B------:R-:W-:Y:S05]  /*38a0*/  BRA.U !UP0, `(.L_x_58) ;  /* 0xfffffffd08e87547 */ /* 0x000fea000b83ffff */
.L_x_57:
[----:B------:R-:W2:Y:S01]  /*38b0*/  LDS R6, [UR5+0x10] ;  /* 0x00001005ff067984 */ /* 0x000ea20008000800 */
[----:B------:R-:W-:Y:S01]  /*38c0*/  IMAD.U32 R3, RZ, RZ, UR6 ;  /* 0x00000006ff037e24 */ /* 0x000fe2000f8e00ff */
[----:B------:R-:W-:-:S03]  /*38d0*/  MOV R4, UR37 ;  /* 0x0000002500047c02 */ /* 0x000fc60008000f00 */
[----:B------:R-:W-:Y:S01]  /*38e0*/  VIADD R3, R3, 0x120 ;  /* 0x0000012003037836 */ /* 0x000fe20000000000 */
[----:B--2---:R-:W-:-:S04]  /*38f0*/  SHF.L.U32 R6, R6, 0x1f, RZ ;  /* 0x0000001f06067819 */ /* 0x004fc800000006ff */
[----:B------:R-:W2:Y:S02]  /*3900*/  SYNCS.PHASECHK.TRANS64.TRYWAIT P0, [UR5+0x8], R6 ;  /* 0x00000806ff0075a7 */ /* 0x000ea40008001105 */
[----:B--2---:R-:W-:Y:S05]  /*3910*/  @P0 BRA `(.L_x_59) ;  /* 0x0000000000080947 */ /* 0x004fea0003800000 */
[----:B------:R-:W2:Y:S02]  /*3920*/  SYNCS.PHASECHK.TRANS64.TRYWAIT P0, [UR5+0x8], R6 ;  /* 0x00000806ff0075a7 */ /* 0x000ea40008001105 */
[----:B--2---:R-:W-:Y:S05]  /*3930*/  @!P0 BRA `(.L_x_60) ;  /* 0x00000090007c8947 */ /* 0x004fea0003800000 */
.L_x_59:
[----:B------:R-:W-:Y:S01]  /*3940*/  PRMT R4, R4, 0x654, R3 ;  /* 0x0000065404047816 */ /* 0x000fe20000000003 */
[----:B------:R-:W-:Y:S01]  /*3950*/  HFMA2 R3, -RZ, RZ, 0, 5.9604644775390625e-08 ;  /* 0x00000001ff037431 */ /* 0x000fe200000001ff */
[----:B------:R-:W-:Y:S01]  /*3960*/  UPRMT UR4, UR37, 0x654, UR7 ;  /* 0x0000065425047896 */ /* 0x000fe20008000007 */
[----:B------:R-:W-:Y:S02]  /*3970*/  IMAD.MOV.U32 R8, RZ, RZ, 0xffff ;  /* 0x0000ffffff087424 */ /* 0x000fe400078e00ff */
[----:B--2---:R-:W-:Y:S02]  /*3980*/  IMAD.MOV.U32 R6, RZ, RZ, 0x4 ;  /* 0x00000004ff067424 */ /* 0x004fe400078e00ff */
[----:B------:R-:W-:Y:S01]  /*3990*/  IMAD.SHL.U32 R9, R10, 0x20, RZ ;  /* 0x000000200a097824 */ /* 0x000fe200078e00ff */
[----:B------:R-:W-:Y:S02]  /*39a0*/  MOV R5, UR4 ;  /* 0x0000000400057c02 */ /* 0x000fe40008000f00 */
[-C--:B------:R-:W-:Y:S01]  /*39b0*/  SHF.L.U32 R8, R8, R10.reuse, RZ ;  /* 0x0000000a08087219 */ /* 0x080fe200000006ff */
[----:B------:R2:W-:Y:S01]  /*39c0*/  SYNCS.ARRIVE.TRANS64.RED RZ, [UR4], R6 ;  /* 0x00000006ffff79a7 */ /* 0x0005e20008000404 */
[----:B------:R-:W-:Y:S01]  /*39d0*/  SHF.L.U32 R7, R3, R10, RZ ;  /* 0x0000000a03077219 */ /* 0x000fe200000006ff */
[----:B------:R2:W-:Y:S04]  /*39e0*/  STS [UR6+0x120], R9 ;  /* 0x00012009ff007988 */ /* 0x0005e80008000806 */
[----:B------:R2:W-:Y:S04]  /*39f0*/  STAS [R4.64], R10 ;  /* 0x0000000a04007dbd */ /* 0x0005e8000c0008ff */
[----:B------:R2:W-:Y:S04]  /*3a00*/  ATOMS.OR RZ, [UR5+0x14], R8 ;  /* 0x00001408ffff798c */ /* 0x0005e8000b000005 */
[----:B------:R2:W-:Y:S04]  /*3a10*/  ATOMS.OR RZ, [UR5+0x18], R7 ;  /* 0x00001807ffff798c */ /* 0x0005e8000b000005 */
[----:B------:R2:W-:Y:S02]  /*3a20*/  ATOMS.XOR RZ, [UR5+0x10], R3 ;  /* 0x00001003ffff798c */ /* 0x0005e4000b800005 */
.L_x_56:
[----:B-1----:R-:W-:Y:S05]  /*3a30*/  BSYNC B0 ;  /* 0x0000000000007941 */ /* 0x002fea0003800000 */
.L_x_55:
[----:B------:R-:W-:Y:S05]  /*3a40*/  BRA.U UP1, `(.L_x_61) ;  /* 0x00000001016c7547 */ /* 0x000fea000b800000 */
[----:B------:R-:W-:-:S03]  /*3a50*/  UMOV UR4, 0xffffffff ;  /* 0xffffffff00047882 */ /* 0x000fc60000000000 */
[----:B------:R-:W-:Y:S05]  /*3a60*/  BRA.DIV UR4, `(.L_x_62) ;  /* 0x0000009204487947 */ /* 0x000fea000b800000 */
[----:B------:R-:W-:-:S13]  /*3a70*/  ELECT P0, URZ, PT ;  /* 0x0000000000ff782f */ /* 0x000fda0003800000 */
.L_x_206:
[----:B------:R-:W-:Y:S05]  /*3a80*/  @!P0 BRA `(.L_x_61) ;  /* 0x00000000005c8947 */ /* 0x000fea0003800000 */
[----:B--2---:R-:W2:Y:S02]  /*3a90*/  LDS R4, [UR5+0x10] ;  /* 0x00001005ff047984 */ /* 0x004ea40008000800 */
[----:B--2---:R-:W-:-:S04]  /*3aa0*/  SHF.L.U32 R4, R4, 0x1f, RZ ;  /* 0x0000001f04047819 */ /* 0x004fc800000006ff */
[----:B------:R-:W2:Y:S02]  /*3ab0*/  SYNCS.PHASECHK.TRANS64.TRYWAIT P0, [UR5+0x8], R4 ;  /* 0x00000804ff0075a7 */ /* 0x000ea40008001105 */
[----:B--2---:R-:W-:Y:S05]  /*3ac0*/  @P0 BRA `(.L_x_63) ;  /* 0x0000000000080947 */ /* 0x004fea0003800000 */
[----:B------:R-:W2:Y:S02]  /*3ad0*/  SYNCS.PHASECHK.TRANS64.TRYWAIT P0, [UR5+0x8], R4 ;  /* 0x00000804ff0075a7 */ /* 0x000ea40008001105 */
[----:B--2---:R-:W-:Y:S05]  /*3ae0*/  @!P0 BRA `(.L_x_64) ;  /* 0x00000090004c8947 */ /* 0x004fea0003800000 */
.L_x_63:
[----:B------:R-:W3:Y:S01]  /*3af0*/  LDS R6, [UR6+0x120] ;  /* 0x00012006ff067984 */ /* 0x000ee20008000800 */
[----:B--2---:R-:W-:Y:S02]  /*3b00*/  HFMA2 R3, -RZ, RZ, 0, 5.9604644775390625e-08 ;  /* 0x00000001ff037431 */ /* 0x004fe400000001ff */
[----:B------:R-:W-:Y:S01]  /*3b10*/  IMAD.MOV.U32 R4, RZ, RZ, 0xffff ;  /* 0x0000ffffff047424 */ /* 0x000fe200078e00ff */
[----:B------:R-:W-:Y:S01]  /*3b20*/  UPRMT UR4, UR37, 0x654, UR7 ;  /* 0x0000065425047896 */ /* 0x000fe20008000007 */
[----:B---3--:R-:W-:-:S03]  /*3b30*/  IMAD.SHL.U32 R5, R6, 0x20, RZ ;  /* 0x0000002006057824 */ /* 0x008fc600078e00ff */
[-C--:B------:R-:W-:Y:S02]  /*3b40*/  SHF.L.U32 R4, R4, R6.reuse, RZ ;  /* 0x0000000604047219 */ /* 0x080fe400000006ff */
[----:B------:R-:W-:Y:S01]  /*3b50*/  SHF.L.U32 R6, R3, R6, RZ ;  /* 0x0000000603067219 */ /* 0x000fe200000006ff */
[----:B------:R3:W-:Y:S04]  /*3b60*/  STS [UR6+0x120], R5 ;  /* 0x00012005ff007988 */ /* 0x0007e80008000806 */
[----:B------:R3:W-:Y:S04]  /*3b70*/  ATOMS.OR RZ, [UR5+0x14], R4 ;  /* 0x00001404ffff798c */ /* 0x0007e8000b000005 */
[----:B------:R3:W-:Y:S01]  /*3b80*/  ATOMS.OR RZ, [UR5+0x18], R6 ;  /* 0x00001806ffff798c */ /* 0x0007e2000b000005 */
[----:B------:R-:W-:Y:S03]  /*3b90*/  SYNCS.ARRIVE.TRANS64.RED.A1T0 RZ, [UR4], RZ ;  /* 0x000000ffffff79a7 */ /* 0x000fe60008100404 */
[----:B------:R3:W-:Y:S01]  /*3ba0*/  ATOMS.XOR RZ, [UR5+0x10], R3 ;  /* 0x00001003ffff798c */ /* 0x0007e2000b800005 */
[----:B------:R-:W-:Y:S05]  /*3bb0*/  BRA `(.L_x_61) ;  /* 0x0000000000107947 */ /* 0x000fea0003800000 */
.L_x_54:
[----:B------:R-:W-:Y:S02]  /*3bc0*/  MOV R3, 0xffffffff ;  /* 0xffffffff00037802 */ /* 0x000fe40000000f00 */
[----:B------:R-:W-:-:S03]  /*3bd0*/  MOV R4, 0x3c00 ;  /* 0x00003c0000047802 */ /* 0x000fc60000000f00 */
[----:B------:R2:W-:Y:S04]  /*3be0*/  STS [UR6+0x120], R3 ;  /* 0x00012003ff007988 */ /* 0x0005e80008000806 */
[----:B-12--5:R-:W-:Y:S05]  /*3bf0*/  CALL.REL.NOINC `($__internal_1_$__cuda_sm10x_tcgen05_guardrail_trap_phase_invalid_during_alloc) ;  /* 0x0000009800ac7944 */ /* 0x026fea0003c00000 */
.L_x_61:
[----:B------:R-:W-:Y:S05]  /*3c00*/  WARPSYNC.ALL ;  /* 0x0000000000007948 */ /* 0x000fea0003800000 */
[----:B------:R-:W4:Y:S01]  /*3c10*/  S2UR UR20, SR_CgaCtaId ;  /* 0x00000000001479c3 */ /* 0x000f220000008800 */
[----:B------:R-:W-:Y:S01]  /*3c20*/  UMOV UR4, 0x400 ;  /* 0x0000040000047882 */ /* 0x000fe20000000000 */
[----:B------:R-:W-:-:S06]  /*3c30*/  NOP ;  /* 0x0000000000007918 */ /* 0x000fcc0000000000 */
[----:B------:R-:W-:Y:S06]  /*3c40*/  BAR.ARV 0x6, 0xa0 ;  /* 0x0182800000007b1d */ /* 0x000fec0000002000 */
[----:B------:R-:W1:Y:S01]  /*3c50*/  LDCU.64 UR6, c[0x0][0x388] ;  /* 0x00007100ff0677ac */ /* 0x000e620008000a00 */
[----:B------:R-:W-:Y:S01]  /*3c60*/  LOP3.LUT R2, R2, 0xffff, RZ, 0xc0, !PT ;  /* 0x0000ffff02027812 */ /* 0x000fe200078ec0ff */
[----:B--2---:R-:W-:Y:S01]  /*3c70*/  IMAD.MOV.U32 R8, RZ, RZ, 0x1 ;  /* 0x00000001ff087424 */ /* 0x004fe200078e00ff */
[----:B------:R-:W-:Y:S01]  /*3c80*/  LOP3.LUT R0, R0, 0xffff, RZ, 0xc0, !PT ;  /* 0x0000ffff00007812 */ /* 0x000fe200078ec0ff */
[----:B------:R-:W2:Y:S01]  /*3c90*/  LDCU.64 UR8, c[0x0][0x390] ;  /* 0x00007200ff0877ac */ /* 0x000ea20008000a00 */
[----:B------:R-:W-:Y:S01]  /*3ca0*/  R2UR UR21, R2 ;  /* 0x00000000021572ca */ /* 0x000fe200000e0000 */
[----:B------:R-:W-:Y:S01]  /*3cb0*/  IMAD.MOV.U32 R2, RZ, RZ, RZ ;  /* 0x000000ffff027224 */ /* 0x000fe200078e00ff */
[----:B------:R-:W-:Y:S01]  /*3cc0*/  R2UR UR35, R0 ;  /* 0x00000000002372ca */ /* 0x000fe200000e0000 */
[----:B------:R-:W-:Y:S01]  /*3cd0*/  IMAD.MOV.U32 R0, RZ, RZ, RZ ;  /* 0x000000ffff007224 */ /* 0x000fe200078e00ff */
[----:B------:R-:W-:Y:S01]  /*3ce0*/  UMOV UR24, URZ ;  /* 0x000000ff00187c82 */ /* 0x000fe20008000000 */
[----:B----4-:R-:W-:Y:S01]  /*3cf0*/  ULEA UR20, UR20, UR4, 0x18 ;  /* 0x0000000414147291 */ /* 0x010fe2000f8ec0ff */
[----:B------:R-:W-:Y:S01]  /*3d00*/  UMOV UR19, URZ ;  /* 0x000000ff00137c82 */ /* 0x000fe20008000000 */
[----:B------:R-:W-:-:S02]  /*3d10*/  UISETP.NE.AND UP3, UPT, UR38, URZ, UPT ;  /* 0x000000ff2600728c */ /* 0x000fc4000bf65270 */
[----:B------:R-:W-:Y:S01]  /*3d20*/  UIADD3 UR34, UPT, UPT, UR20, 0xd8, URZ ;  /* 0x000000d814227890 */ /* 0x000fe2000fffe0ff */
[----:B------:R-:W-:Y:S01]  /*3d30*/  UMOV UR32, 0x0 ;  /* 0x0000000000207882 */ /* 0x000fe20000000000 */
[----:B-1----:R-:W-:-:S03]  /*3d40*/  UIADD3 UR4, UPT, UPT, UR6, 0x1f, URZ ;  /* 0x0000001f06047890 */ /* 0x002fc6000fffe0ff */
[----:B---3--:R-:W1:Y:S01]  /*3d50*/  LDS R3, [UR20+0x120] ;  /* 0x00012014ff037984 */ /* 0x008e620008000800 */
[----:B------:R-:W-:Y:S01]  /*3d60*/  UMOV UR33, 0x10210910 ;  /* 0x1021091000217882 */ /* 0x000fe20000000000 */
[----:B------:R-:W-:Y:S02]  /*3d70*/  UPRMT UR34, URZ, 0x654, UR34 ;  /* 0x00000654ff227896 */ /* 0x000fe40008000022 */
[----:B------:R-:W-:Y:S01]  /*3d80*/  USHF.R.S32.HI UR5, URZ, 0x1f, UR4 ;  /* 0x0000001fff057899 */ /* 0x000fe20008011404 */
[----:B------:R-:W-:Y:S01]  /*3d90*/  UMOV UR30, 0x0 ;  /* 0x00000000001e7882 */ /* 0x000fe20000000000 */
[----:B------:R-:W-:Y:S02]  /*3da0*/  UMOV UR31, 0x10210910 ;  /* 0x10210910001f7882 */ /* 0x000fe40000000000 */
[----:B------:R-:W-:Y:S02]  /*3db0*/  ULEA.HI UR4, UR5, UR4, URZ, 0x5 ;  /* 0x0000000405047291 */ /* 0x000fe4000f8f28ff */
[----:B------:R-:W-:-:S02]  /*3dc0*/  UIADD3 UR5, UPT, UPT, UR20, 0x8400, URZ ;  /* 0x0000840014057890 */ /* 0x000fc4000fffe0ff */
[----:B------:R-:W-:Y:S02]  /*3dd0*/  USHF.R.S32.HI UR4, URZ, 0x5, UR4 ;  /* 0x00000005ff047899 */ /* 0x000fe40008011404 */
[----:B------:R-:W-:Y:S02]  /*3de0*/  USHF.R.U32.HI UR5, URZ, 0x4, UR5 ;  /* 0x00000004ff057899 */ /* 0x000fe40008011605 */
[----:B------:R-:W-:Y:S02]  /*3df0*/  UIMAD UR4, UR4, UR7, URZ ;  /* 0x00000007040472a4 */ /* 0x000fe4000f8e02ff */
[----:B------:R-:W-:Y:S02]  /*3e00*/  ULOP3.LUT UR5, UR5, 0x3fff, URZ, 0xc0, !UPT ;  /* 0x00003fff05057892 */ /* 0x000fe4000f8ec0ff */
[----:B--2---:R-:W-:Y:S02]  /*3e10*/  UIMAD UR4, UR4, UR8, URZ ;  /* 0x00000008040472a4 */ /* 0x004fe4000f8e02ff */
[----:B------:R-:W-:-:S02]  /*3e20*/  ULOP3.LUT UR22, UR5, 0x10000, URZ, 0xfc, !UPT ;  /* 0x0001000005167892 */ /* 0x000fc4000f8efcff */
[----:B------:R-:W-:Y:S02]  /*3e30*/  UIMAD UR9, UR4, UR9, URZ ;  /* 0x00000009040972a4 */ /* 0x000fe4000f8e02ff */
[----:B------:R-:W-:Y:S02]  /*3e40*/  UIADD3 UR4, UPT, UPT, UR20, 0x28400, URZ ;  /* 0x0002840014047890 */ /* 0x000fe4000fffe0ff */
[----:B------:R-:W-:Y:S02]  /*3e50*/  UIADD3 UR36, UPT, UPT, UR9, -0x1, URZ ;  /* 0xffffffff09247890 */ /* 0x000fe4000fffe0ff */
[----:B------:R-:W-:Y:S02]  /*3e60*/  USHF.R.U32.HI UR4, URZ, 0x4, UR4 ;  /* 0x00000004ff047899 */ /* 0x000fe40008011604 */
[----:B------:R-:W-:Y:S02]  /*3e70*/  UISETP.GE.AND UP4, UPT, UR9, 0x1, UPT ;  /* 0x000000010900788c */ /* 0x000fe4000bf86270 */
[----:B------:R-:W-:Y:S01]  /*3e80*/  ULOP3.LUT UR4, UR4, 0x3fff, URZ, 0xc0, !UPT ;  /* 0x00003fff04047892 */ /* 0x000fe2000f8ec0ff */
[----:B------:R-:W-:Y:S01]  /*3e90*/  UMOV UR28, 0x0 ;  /* 0x00000000001c7882 */ /* 0x000fe20000000000 */
[----:B------:R-:W-:-:S02]  /*3ea0*/  UMOV UR29, 0x10210910 ;  /* 0x10210910001d7882 */ /* 0x000fc40000000000 */
[----:B------:R-:W-:Y:S01]  /*3eb0*/  ULOP3.LUT UR23, UR4, 0x1000000, URZ, 0xfc, !UPT ;  /* 0x0100000004177892 */ /* 0x000fe2000f8efcff */
[C---:B-1----:R-:W-:Y:S01]  /*3ec0*/  VIADD R5, R3.reuse, 0x80 ;  /* 0x0000008003057836 */ /* 0x042fe20000000000 */
[----:B------:R-:W-:Y:S01]  /*3ed0*/  LOP3.LUT R4, R3, 0xffff, RZ, 0xc0, !PT ;  /* 0x0000ffff03047812 */ /* 0x000fe200078ec0ff */
[----:B------:R-:W-:Y:S01]  /*3ee0*/  UMOV UR26, 0x0 ;  /* 0x00000000001a7882 */ /* 0x000fe20000000000 */
[----:B------:R-:W-:Y:S02]  /*3ef0*/  UMOV UR27, 0x10210910 ;  /* 0x10210910001b7882 */ /* 0x000fe40000000000 */
[----:B------:R-:W-:-:S05]  /*3f00*/  LOP3.LUT R5, R5, 0xffff, RZ, 0xc0, !PT ;  /* 0x0000ffff05057812 */ /* 0x000fca00078ec0ff */
[----:B------:R1:W-:Y:S02]  /*3f10*/  STL.64 [R1], R4 ;  /* 0x0000000401007387 */ /* 0x0003e40000100a00 */
.L_x_73:
[----:B-1----:R-:W-:-:S04]  /*3f20*/  SHF.L.U32 R5, R2, 0x1f, RZ ;  /* 0x0000001f02057819 */ /* 0x002fc800000006ff */
[----:B------:R-:W1:Y:S02]  /*3f30*/  SYNCS.PHASECHK.TRANS64.TRYWAIT P0, [UR20+0xd0], R5 ;  /* 0x0000d005ff0075a7 */ /* 0x000e640008001114 */
[----:B-1-34-:R-:W-:Y:S05]  /*3f40*/  @!P0 BRA `(.L_x_65) ;  /* 0x0000008c004c8947 */ /* 0x01afea0003800000 */
.L_x_208:
[----:B-1----:R-:W1:Y:S01]  /*3f50*/  LDS.128 R4, [UR20+0x110] ;  /* 0x00011014ff047984 */ /* 0x002e620008000c00 */
[----:B------:R-:W-:Y:S01]  /*3f60*/  ULEA UR25, UR24, UR20, 0x3 ;  /* 0x0000001418197291 */ /* 0x000fe2000f8e18ff */
[----:B------:R-:W-:Y:S01]  /*3f70*/  @!PT LDS RZ, [RZ] ;  /* 0x00000000fffff984 */ /* 0x000fe20000000800 */
[----:B------:R-:W-:Y:S01]  /*3f80*/  @!PT LDS RZ, [RZ] ;  /* 0x00000000fffff984 */ /* 0x000fe20000000800 */
[----:B------:R-:W-:Y:S01]  /*3f90*/  @!PT LDS RZ, [RZ] ;  /* 0x00000000fffff984 */ /* 0x000fe20000000800 */
[----:B------:R-:W-:Y:S01]  /*3fa0*/  @!PT LDS RZ, [RZ] ;  /* 0x00000000fffff984 */ /* 0x000fe20000000800 */
[----:B------:R2:W-:Y:S06]  /*3fb0*/  MEMBAR.ALL.CTA ;  /* 0x0000000000007992 */ /* 0x0005ec0000008000 */
[----:B--2---:R-:W2:Y:S02]  /*3fc0*/  FENCE.VIEW.ASYNC.S ;  /* 0x00000000000073c6 */ /* 0x004ea40000000000 */
[----:B--2---:R-:W-:Y:S01]  /*3fd0*/  SYNCS.ARRIVE.TRANS64.RED.A1T0 RZ, [UR34], RZ ;  /* 0x000000ffffff79a7 */ /* 0x004fe20008100422 */
[----:B-1----:R-:W-:Y:S01]  /*3fe0*/  LOP3.LUT P3, RZ, R6, 0x1, RZ, 0xc0, !PT ;  /* 0x0000000106ff7812 */ /* 0x002fe2000786c0ff */
[----:B------:R-:W-:-:S12]  /*3ff0*/  BRA.U UP3, `(.L_x_66) ;  /* 0x00000001030c7547 */ /* 0x000fd8000b800000 */
[----:B------:R-:W-:-:S04]  /*4000*/  SHF.L.U32 R5, R8, 0x1f, RZ ;  /* 0x0000001f08057819 */ /* 0x000fc800000006ff */
[----:B------:R-:W1:Y:S02]  /*4010*/  SYNCS.PHASECHK.TRANS64.TRYWAIT P0, [UR25+0xf0], R5 ;  /* 0x0000f005ff0075a7 */ /* 0x000e640008001119 */
[----:B-1----:R-:W-:Y:S05]  /*4020*/  @!P0 BRA `(.L_x_67) ;  /* 0x0000008c002c8947 */ /* 0x002fea0003800000 */
.L_x_66:
[----:B------:R-:W-:Y:S05]  /*4030*/  BRA.U UP3, `(.L_x_68) ;  /* 0x0000000503047547 */ /* 0x000fea000b800000 */
[----:B------:R-:W-:Y:S05]  /*4040*/  BRA.U !UP4, `(.L_x_69) ;  /* 0x000000010cf47547 */ /* 0x000fea000b800000 */
[----:B------:R-:W-:Y:S01]  /*4050*/  ULEA UR4, UR24, UR49, 0x2 ;  /* 0x0000003118047291 */ /* 0x000fe2000f8e10ff */
[----:B-1----:R-:W-:-:S08]  /*4060*/  SHF.L.U32 R4, R0, 0x1f, RZ ;  /* 0x0000001f00047819 */ /* 0x002fd000000006ff */
[----:B------:R-:W5:Y:S01]  /*4070*/  LDL R5, [UR4] ;  /* 0x00000004ff057983 */ /* 0x000f620008100800 */
[----:B------:R-:W-:Y:S02]  /*4080*/  ULEA UR4, UR19, UR20, 0x3 ;  /* 0x0000001413047291 */ /* 0x000fe4000f8e18ff */
[----:B------:R-:W-:Y:S01]  /*4090*/  UPLOP3.LUT UP2, UPT, UPT, UPT, UPT, 0x40, 0x4 ;  /* 0x000000000004789c */ /* 0x000fe20003f4e870 */
[----:B------:R-:W-:-:S06]  /*40a0*/  UMOV UR17, UR36 ;  /* 0x0000002400117c82 */ /* 0x000fcc0008000000 */
[----:B------:R1:W2:Y:S01]  /*40b0*/  SYNCS.PHASECHK.TRANS64.TRYWAIT P2, [UR4], R4 ;  /* 0x00000004ff0075a7 */ /* 0x0002a20008041104 */
[----:B------:R-:W-:-:S05]  /*40c0*/  UMOV UR4, UR19 ;  /* 0x0000001300047c82 */ /* 0x000fca0008000000 */
.L_x_72:
[----:B------:R-:W-:Y:S01]  /*40d0*/  ULEA UR18, UR4, UR20, 0x3 ;  /* 0x0000001404127291 */ /* 0x000fe2000f8e18ff */
[----:B--234-:R-:W-:Y:S11]  /*40e0*/  @P2 BRA `(.L_x_70) ;  /* 0x00000000000c2947 */ /* 0x01cff60003800000 */
[----:B------:R-:W-:Y:S04]  /*40f0*/  SHF.L.U32 R6, R0, 0x1f, RZ ;  /* 0x0000001f00067819 */ /* 0x000fe800000006ff */
[----:B------:R-:W2:Y:S02]  /*4100*/  SYNCS.PHASECHK.TRANS64.TRYWAIT P0, [UR18], R6 ;  /* 0x00000006ff0075a7 */ /* 0x000ea40008001112 */
[----:B--2---:R-:W-:Y:S05]  /*4110*/  @!P0 BRA `(.L_x_71) ;  /* 0x0000008c00088947 */ /* 0x004fea0003800000 */
.L_x_70:
[----:B------:R-:W-:Y:S01]  /*4120*/  UISETP.NE.AND UP0, UPT, UR17, URZ, UPT ;  /* 0x000000ff1100728c */ /* 0x000fe2000bf05270 */
[----:B------:R-:W-:Y:S01]  /*4130*/  PLOP3.LUT P2, PT, PT, PT, PT, 0x80, 0x8 ;  /* 0x000000000008781c */ /* 0x000fe20003f4f070 */
[----:B------:R-:W-:Y:S02]  /*4140*/  UIADD3 UR5, UPT, UPT, UR4, 0x1, URZ ;  /* 0x0000000104057890 */ /* 0x000fe4000fffe0ff */
[----:B------:R-:W-:Y:S02]  /*4150*/  ULEA UR10, UR4, UR23, 0x9 ;  /* 0x00000017040a7291 */ /* 0x000fe4000f8e48ff */
[----:B------:R-:W-:Y:S01]  /*4160*/  UISETP.NE.AND UP1, UPT, UR5, 0x8, UPT ;  /* 0x000000080500788c */ /* 0x000fe2000bf25270 */
[----:B------:R-:W-:Y:S01]  /*4170*/  PLOP3.LUT P0, PT, PT, PT, UP0, 0x80, 0x8 ;  /* 0x000000000008781c */ /* 0x000fe20003f0f008 */
[----:B------:R-:W-:Y:S02]  /*4180*/  ULEA UR14, UR4, UR22, 0xa ;  /* 0x00000016040e7291 */ /* 0x000fe4000f8e50ff */
[----:B------:R-:W-:Y:S02]  /*4190*/  USEL UR6, URZ, 0x1, UP1 ;  /* 0x00000001ff067887 */ /* 0x000fe40008800000 */
[----:B------:R-:W-:Y:S01]  /*41a0*/  USEL UR19, UR5, URZ, UP1 ;  /* 0x000000ff05137287 */ /* 0x000fe20008800000 */
[----:B------:R-:W-:Y:S11]  /*41b0*/  ELECT P1, URZ, PT ;  /* 0x0000000000ff782f */ /* 0x000ff60003820000 */
[----:B------:R-:W-:Y:S02]  /*41c0*/  @!UPT UIADD3 URZ, UPT, UPT, URZ, URZ, URZ ;  /* 0x000000fffffff290 */ /* 0x000fe4000fffe0ff */
[C---:B-----5:R-:W-:Y:S01]  /*41d0*/  @P1 R2UR.BROADCAST UR4, R5.reuse ;  /* 0x00000000050412ca */ /* 0x060fe200008e0000 */
[----:B------:R-:W-:Y:S01]  /*41e0*/  @UP0 ULEA UR5, UR19, UR20, 0x3 ;  /* 0x0000001413050291 */ /* 0x000fe2000f8e18ff */
[----:B------:R-:W-:Y:S01]  /*41f0*/  LOP3.LUT R0, R0, UR6, RZ, 0x3c, !PT ;  /* 0x0000000600007c12 */ /* 0x000fe2000f8e3cff */
[----:B------:R-:W-:Y:S02]  /*4200*/  UIADD3 UR8, UPT, UPT, UR10, 0x40, URZ ;  /* 0x000000400a087890 */ /* 0x000fe4000fffe0ff */
[----:B------:R-:W-:Y:S01]  /*4210*/  UIADD3 UR6, UPT, UPT, UR14, 0x2, URZ ;  /* 0x000000020e067890 */ /* 0x000fe2000fffe0ff */
[----:B-1----:R-:W-:Y:S01]  /*4220*/  @P0 SHF.L.U32 R4, R0, 0x1f, RZ ;  /* 0x0000001f00040819 */ /* 0x002fe200000006ff */
[----:B------:R-:W-:Y:S01]  /*4230*/  UIADD3 UR12, UPT, UPT, UR10, 0x80, URZ ;  /* 0x000000800a0c7890 */ /* 0x000fe2000fffe0ff */
[----:B------:R-:W-:Y:S02]  /*4240*/  UMOV UR11, 0x20004020 ;  /* 0x20004020000b7882 */ /* 0x000fe40000000000 */
[----:B------:R3:W4:Y:S01]  /*4250*/  @P0 SYNCS.PHASECHK.TRANS64.TRYWAIT P2, [UR5], R4 ;  /* 0x00000004ff0005a7 */ /* 0x0007220008041105 */
[----:B------:R-:W-:Y:S11]  /*4260*/  ELECT P0, URZ, PT ;  /* 0x0000000000ff782f */ /* 0x000ff60003800000 */
[----:B------:R-:W-:Y:S02]  /*4270*/  @!UPT UIADD3 URZ, UPT, UPT, URZ, URZ, URZ ;  /* 0x000000fffffff290 */ /* 0x000fe4000fffe0ff */
[C---:B------:R-:W-:Y:S02]  /*4280*/  @P0 R2UR.BROADCAST UR16, R5.reuse ;  /* 0x00000000051002ca */ /* 0x040fe400008e0000 */
[----:B------:R-:W-:Y:S01]  /*4290*/  ELECT P0, URZ, PT ;  /* 0x0000000000ff782f */ /* 0x000fe20003800000 */
[----:B------:R-:W-:Y:S01]  /*42a0*/  UMOV UR15, 0x40004040 ;  /* 0x40004040000f7882 */ /* 0x000fe20000000000 */
[----:B------:R-:W-:Y:S01]  /*42b0*/  UMOV UR9, 0x20004020 ;  /* 0x2000402000097882 */ /* 0x000fe20000000000 */
[----:B------:R1:W-:Y:S01]  /*42c0*/  UTCHMMA.2CTA gdesc[UR14], gdesc[UR10], tmem[UR4], tmem[UR32], idesc[UR33], UP2 ;  /* 0x00ff200a0e0075ea */ /* 0x0003e20009200004 */
[----:B------:R-:W-:Y:S01]  /*42d0*/  UPLOP3.LUT UP2, UPT, UPT, UPT, UPT, 0x80, 0x8 ;  /* 0x000000000008789c */ /* 0x000fe20003f4f070 */
[----:B------:R-:W-:Y:S01]  /*42e0*/  UMOV UR7, 0x40004040 ;  /* 0x4000404000077882 */ /* 0x000fe20000000000 */
[----:B------:R-:W-:Y:S01]  /*42f0*/  UMOV UR13, 0x20004020 ;  /* 0x20004020000d7882 */ /* 0x000fe20000000000 */
[----:B------:R-:W-:Y:S04]  /*4300*/  UMOV UR5, 0x40004040 ;  /* 0x4000404000057882 */ /* 0x000fe80000000000 */
[----:B------:R2:W-:Y:S01]  /*4310*/  UTCHMMA.2CTA gdesc[UR6], gdesc[UR8], tmem[UR16], tmem[UR30], idesc[UR31], UPT ;  /* 0x00ff1e08060075ea */ /* 0x0005e2000ba00010 */
[----:B-1----:R-:W-:Y:S01]  /*4320*/  UIADD3 UR4, UPT, UPT, UR14, 0x4, URZ ;  /* 0x000000040e047890 */ /* 0x002fe2000fffe0ff */
[C---:B------:R-:W-:Y:S02]  /*4330*/  @P0 R2UR.BROADCAST UR15, R5.reuse ;  /* 0x00000000050f02ca */ /* 0x040fe400008e0000 */
[----:B------:R-:W-:Y:S01]  /*4340*/  ELECT P0, URZ, PT ;  /* 0x0000000000ff782f */ /* 0x000fe20003800000 */
[----:B------:R-:W-:Y:S02]  /*4350*/  UIADD3 UR10, UPT, UPT, UR10, 0xc0, URZ ;  /* 0x000000c00a0a7890 */ /* 0x000fe4000fffe0ff */
[----:B--2---:R-:W-:Y:S10]  /*4360*/  UIADD3 UR6, UPT, UPT, UR14, 0x6, URZ ;  /* 0x000000060e067890 */ /* 0x004ff4000fffe0ff */
[----:B------:R-:W-:Y:S01]  /*4370*/  @P0 R2UR.BROADCAST UR9, R5 ;  /* 0x00000000050902ca */ /* 0x000fe200008e0000 */
[----:B------:R-:W-:Y:S01]  /*4380*/  UIADD3 UR8, UPT, UPT, UR18, 0x40, URZ ;  /* 0x0000004012087890 */ /* 0x000fe2000fffe0ff */
[----:B------:R1:W-:Y:S11]  /*4390*/  UTCHMMA.2CTA gdesc[UR4], gdesc[UR12], tmem[UR15], tmem[UR28], idesc[UR29], UPT ;  /* 0x00ff1c0c040075ea */ /* 0x0003f6000ba0000f */
[----:B------:R3:W-:Y:S01]  /*43a0*/  UTCHMMA.2CTA gdesc[UR6], gdesc[UR10], tmem[UR9], tmem[UR26], idesc[UR27], UPT ;  /* 0x00ff1a0a060075ea */ /* 0x0007e2000ba00009 */
[----:B------:R3:W-:Y:S01]  /*43b0*/  UTCBAR.2CTA.MULTICAST [UR8], URZ, UR21 ;  /* 0x000000ff080073e9 */ /* 0x0007e20008200815 */
[----:B-1----:R-:W-:Y:S02]  /*43c0*/  UIADD3 UR4, UPT, UPT, UR17, 0x1, URZ ;  /* 0x0000000111047890 */ /* 0x002fe4000fffe0ff */
[----:B------:R-:W-:Y:S02]  /*43d0*/  UIADD3 UR5, UPT, UPT, UR17, -0x1, URZ ;  /* 0xffffffff11057890 */ /* 0x000fe4000fffe0ff */
[----:B------:R-:W-:Y:S03]  /*43e0*/  UISETP.GT.U32.AND UP0, UPT, UR4, 0x1, UPT ;  /* 0x000000010400788c */ /* 0x000fe6000bf04070 */
[----:B------:R-:W-:Y:S02]  /*43f0*/  UMOV UR4, UR19 ;  /* 0x0000001300047c82 */ /* 0x000fe40008000000 */
[----:B------:R-:W-:Y:S04]  /*4400*/  UMOV UR17, UR5 ;  /* 0x0000000500117c82 */ /* 0x000fe80008000000 */
[----:B------:R-:W-:Y:S05]  /*4410*/  BRA.U UP0, `(.L_x_72) ;  /* 0xfffffffd002c7547 */ /* 0x000fea000b83ffff */
.L_x_69:
[----:B------:R-:W-:-:S09]  /*4420*/  UIADD3 UR4, UPT, UPT, UR25, 0xe0, URZ ;  /* 0x000000e019047890 */ /* 0x000fd2000fffe0ff */
[----:B------:R2:W-:Y:S01]  /*4430*/  UTCBAR.2CTA.MULTICAST [UR4], URZ, UR35 ;  /* 0x000000ff040073e9 */ /* 0x0005e20008200823 */
[----:B------:R-:W-:Y:S02]  /*4440*/  NOP ;  /* 0x0000000000007918 */ /* 0x000fe40000000000 */
.L_x_68:
[----:B--2---:R-:W-:Y:S01]  /*4450*/  UIADD3 UR4, UPT, UPT, UR24, 0x1, URZ ;  /* 0x0000000118047890 */ /* 0x004fe2000fffe0ff */
[----:B------:R-:W-:-:S03]  /*4460*/  LOP3.LUT R2, R2, 0x1, RZ, 0x3c, !PT ;  /* 0x0000000102027812 */ /* 0x000fc600078e3cff */
[----:B------:R-:W-:-:S04]  /*4470*/  UISETP.NE.AND UP0, UPT, UR4, 0x2, UPT ;  /* 0x000000020400788c */ /* 0x000fc8000bf05270 */
[----:B------:R-:W-:Y:S02]  /*4480*/  USEL UR5, URZ, 0x1, UP0 ;  /* 0x00000001ff057887 */ /* 0x000fe40008000000 */
[----:B------:R-:W-:-:S04]  /*4490*/  USEL UR24, UR4, URZ, UP0 ;  /* 0x000000ff04187287 */ /* 0x000fc80008000000 */
[----:B------:R-:W-:Y:S01]  /*44a0*/  LOP3.LUT R8, R8, UR5, RZ, 0x3c, !PT ;  /* 0x0000000508087c12 */ /* 0x000fe2000f8e3cff */
[----:B------:R-:W-:Y:S07]  /*44b0*/  @P3 BRA `(.L_x_73) ;  /* 0xfffffff800983947 */ /* 0x000fee000383ffff */
[----:B---3--:R-:W2:Y:S01]  /*44c0*/  S2UR UR8, SR_CgaCtaId ;  /* 0x00000000000879c3 */ /* 0x008ea20000008800 */
[----:B------:R-:W-:Y:S01]  /*44d0*/  ELECT P0, URZ, PT ;  /* 0x0000000000ff782f */ /* 0x000fe20003800000 */
[----:B------:R-:W-:Y:S01]  /*44e0*/  HFMA2 R0, -RZ, RZ, 0, 5.9604644775390625e-08 ;  /* 0x00000001ff007431 */ /* 0x000fe200000001ff */
[----:B------:R-:W-:-:S05]  /*44f0*/  UMOV UR4, 0x40 ;  /* 0x0000004000047882 */ /* 0x000fca0000000000 */
[----:B------:R-:W-:Y:S01]  /*4500*/  UVIRTCOUNT.DEALLOC.SMPOOL 0x80 ;  /* 0x000000800000784c */ /* 0x000fe20000000000 */
[----:B------:R-:W-:Y:S02]  /*4510*/  UISETP.NE.AND UP0, UPT, UR38, URZ, UPT ;  /* 0x000000ff2600728c */ /* 0x000fe4000bf05270 */
[----:B--2---:R-:W-:-:S09]  /*4520*/  ULEA UR8, UR8, UR4, 0x18 ;  /* 0x0000000408087291 */ /* 0x004fd2000f8ec0ff */
[----:B------:R2:W-:Y:S01]  /*4530*/  @P0 STS.U8 [UR8+0x1c], R0 ;  /* 0x00001c00ff000988 */ /* 0x0005e20008000008 */
[----:B------:R-:W-:Y:S05]  /*4540*/  BRA.U UP0, `(.L_x_74) ;  /* 0x0000000100587547 */ /* 0x000fea000b800000 */
[----:B------:R-:W-:Y:S01]  /*4550*/  UIADD3 UR5, UPT, UPT, UR20, 0xf0, URZ ;  /* 0x000000f014057890 */ /* 0x000fe2000fffe0ff */
[----:B------:R-:W-:-:S03]  /*4560*/  SHF.L.U32 R2, R8, 0x1f, RZ ;  /* 0x0000001f08027819 */ /* 0x000fc600000006ff */
[----:B------:R-:W-:-:S09]  /*4570*/  ULEA UR4, UR24, UR5, 0x3 ;  /* 0x0000000518047291 */ /* 0x000fd2000f8e18ff */
[----:B------:R-:W3:Y:S02]  /*4580*/  SYNCS.PHASECHK.TRANS64.TRYWAIT P0, [UR4], R2 ;  /* 0x00000002ff0075a7 */ /* 0x000ee40008001104 */
[----:B---3--:R-:W-:Y:S05]  /*4590*/  @!P0 BRA `(.L_x_75) ;  /* 0x0000008800008947 */ /* 0x008fea0003800000 */
.L_x_212:
[----:B------:R-:W-:-:S04]  /*45a0*/  UIADD3 UR4, UPT, UPT, UR24, 0x1, URZ ;  /* 0x0000000118047890 */ /* 0x000fc8000fffe0ff */
[----:B------:R-:W-:-:S04]  /*45b0*/  UISETP.NE.AND UP1, UPT, UR4, 0x2, UPT ;  /* 0x000000020400788c */ /* 0x000fc8000bf25270 */
[----:B------:R-:W-:Y:S02]  /*45c0*/  USEL UR6, URZ, 0x1, UP1 ;  /* 0x00000001ff067887 */ /* 0x000fe40008800000 */
[----:B------:R-:W-:-:S04]  /*45d0*/  USEL UR4, UR4, URZ, UP1 ;  /* 0x000000ff04047287 */ /* 0x000fc80008800000 */
[----:B------:R-:W-:Y:S01]  /*45e0*/  ULEA UR4, UR4, UR5, 0x3 ;  /* 0x0000000504047291 */ /* 0x000fe2000f8e18ff */
[----:B--2---:R-:W-:-:S04]  /*45f0*/  LOP3.LUT R2, R8, UR6, RZ, 0x3c, !PT ;  /* 0x0000000608027c12 */ /* 0x004fc8000f8e3cff */
[----:B------:R-:W-:Y:S01]  /*4600*/  SHF.L.U32 R2, R2, 0x1f, RZ ;  /* 0x0000001f02027819 */ /* 0x000fe200000006ff */
[----:B------:R-:W-:-:S04]  /*4610*/  IMAD.U32 R0, RZ, RZ, UR4 ;  /* 0x00000004ff007e24 */ /* 0x000fc8000f8e00ff */
[----:B------:R2:W3:Y:S03]  /*4620*/  SYNCS.PHASECHK.TRANS64.TRYWAIT P0, [R0+URZ], R2 ;  /* 0x00000002000075a7 */ /* 0x0004e600080011ff */
[----:B---3--:R-:W-:Y:S05]  /*4630*/  @!P0 NANOSLEEP.SYNCS 0x989680 ;  /* 0x009896800000895d */ /* 0x008fea0003900000 */
[----:B------:R-:W3:Y:S02]  /*4640*/  @!P0 SYNCS.PHASECHK.TRANS64 P0, [R0+URZ], R2 ;  /* 0x00000002000085a7 */ /* 0x000ee400080010ff */
[----:B---3--:R-:W-:Y:S05]  /*4650*/  @P0 BRA `(.L_x_76) ;  /* 0x0000000000200947 */ /* 0x008fea0003800000 */
.L_x_77:
[----:B---3--:R3:W1:Y:S02]  /*4660*/  SYNCS.PHASECHK.TRANS64.TRYWAIT P0, [R0+URZ], R2 ;  /* 0x00000002000075a7 */ /* 0x00866400080011ff */
[----:B-1----:R-:W-:Y:S05]  /*4670*/  @!P0 NANOSLEEP.SYNCS 0x989680 ;  /* 0x009896800000895d */ /* 0x002fea0003900000 */
[----:B------:R-:W1:Y:S02]  /*4680*/  @!P0 SYNCS.PHASECHK.TRANS64 P0, [R0+URZ], R2 ;  /* 0x00000002000085a7 */ /* 0x000e6400080010ff */
[----:B-1----:R-:W-:Y:S05]  /*4690*/  @!P0 BRA `(.L_x_77) ;  /* 0xfffffffc00f08947 */ /* 0x002fea000383ffff */
[----:B------:R-:W-:Y:S05]  /*46a0*/  BRA `(.L_x_76) ;  /* 0x00000000000c7947 */ /* 0x000fea0003800000 */
.L_x_74:
[----:B------:R-:W-:-:S04]  /*46b0*/  UIADD3 UR4, UPT, UPT, UR20, 0x100, URZ ;  /* 0x0000010014047890 */ /* 0x000fc8000fffe0ff */
[----:B------:R-:W-:-:S09]  /*46c0*/  UPRMT UR4, UR37, 0x654, UR4 ;  /* 0x0000065425047896 */ /* 0x000fd20008000004 */
[----:B------:R-:W-:Y:S03]  /*46d0*/  SYNCS.ARRIVE.TRANS64.RED.A1T0 RZ, [UR4], RZ ;  /* 0x000000ffffff79a7 */ /* 0x000fe60008100404 */
.L_x_76:
[----:B--23--:R-:W-:Y:S01]  /*46e0*/  SHF.L.U32 R2, RZ, 0x1f, RZ ;  /* 0x0000001fff027819 */ /* 0x00cfe200000006ff */
[----:B------:R-:W-:Y:S01]  /*46f0*/  UIADD3 UR4, UPT, UPT, UR20, 0x100, URZ ;  /* 0x0000010014047890 */ /* 0x000fe2000fffe0ff */
[----:B------:R-:W-:Y:S02]  /*4700*/  PLOP3.LUT P0, PT, PT, PT, UP0, 0x80, 0x8 ;  /* 0x000000000008781c */ /* 0x000fe40003f0f008 */
[----:B------:R-:W2:Y:S02]  /*4710*/  SYNCS.PHASECHK.TRANS64.TRYWAIT P1, [UR20+0x100], R2 ;  /* 0x00010002ff0075a7 */ /* 0x000ea40008021114 */
[----:B--2---:R-:W-:Y:S09]  /*4720*/  @!P1 BRA `(.L_x_78) ;  /* 0x0000008400b49947 */ /* 0x004ff20003800000 */
.L_x_214:
[----:B------:R-:W-:Y:S01]  /*4730*/  @!UP0 UPRMT UR4, UR37, 0x654, UR4 ;  /* 0x0000065425048896 */ /* 0x000fe20008000004 */
[----:B------:R-:W-:Y:S01]  /*4740*/  LOP3.LUT R3, R3, 0xffff, RZ, 0xc0, !PT ;  /* 0x0000ffff03037812 */ /* 0x000fe200078ec0ff */
[----:B--2---:R-:W-:-:S03]  /*4750*/  IMAD.MOV.U32 R2, RZ, RZ, 0xffff ;  /* 0x0000ffffff027424 */ /* 0x004fc600078e00ff */
[----:B------:R-:W-:-:S04]  /*4760*/  SHF.R.U32.HI R3, RZ, 0x5, R3 ;  /* 0x00000005ff037819 */ /* 0x000fc80000011603 */
[----:B------:R-:W-:Y:S01]  /*4770*/  @!P0 SYNCS.ARRIVE.TRANS64.RED.A1T0 RZ, [UR4], RZ ;  /* 0x000000ffffff89a7 */ /* 0x000fe20008100404 */
[----:B------:R-:W-:Y:S01]  /*4780*/  NOP ;  /* 0x0000000000007918 */ /* 0x000fe20000000000 */
[----:B------:R-:W2:Y:S01]  /*4790*/  LDS R0, [UR8+0x14] ;  /* 0x00001408ff007984 */ /* 0x000ea20008000800 */
[----:B------:R-:W-:-:S04]  /*47a0*/  SHF.L.U32 R2, R2, R3, RZ ;  /* 0x0000000302027219 */ /* 0x000fc800000006ff */
[----:B--2---:R-:W-:-:S04]  /*47b0*/  LOP3.LUT R0, R0, R2, RZ, 0xc0, !PT ;  /* 0x0000000200007212 */ /* 0x004fc800078ec0ff */
[----:B------:R-:W-:Y:S01]  /*47c0*/  ISETP.NE.AND P0, PT, R0, R2, PT ;  /* 0x000000020000720c */ /* 0x000fe20003f05270 */
[----:B------:R-:W-:-:S05]  /*47d0*/  IMAD.MOV.U32 R0, RZ, RZ, 0x1 ;  /* 0x00000001ff007424 */ /* 0x000fca00078e00ff */
[----:B------:R-:W-:-:S07]  /*47e0*/  SHF.L.U32 R0, R0, R3, RZ ;  /* 0x0000000300007219 */ /* 0x000fce00000006ff */
[----:B------:R-:W-:Y:S05]  /*47f0*/  @P0 BRA `(.L_x_79) ;  /* 0x00000000005c0947 */ /* 0x000fea0003800000 */
[----:B------:R-:W2:Y:S02]  /*4800*/  LDS R3, [UR8+0x18] ;  /* 0x00001808ff037984 */ /* 0x000ea40008000800 */
[----:B--2---:R-:W-:-:S04]  /*4810*/  LOP3.LUT R3, R3, R0, RZ, 0xc0, !PT ;  /* 0x0000000003037212 */ /* 0x004fc800078ec0ff */
[----:B------:R-:W-:-:S13]  /*4820*/  ISETP.NE.AND P0, PT, R3, R0, PT ;  /* 0x000000000300720c */ /* 0x000fda0003f05270 */
[----:B------:R-:W-:Y:S05]  /*4830*/  @P0 BRA `(.L_x_80) ;  /* 0x0000000000400947 */ /* 0x000fea0003800000 */
[----:B------:R-:W-:Y:S01]  /*4840*/  R2UR UR4, R2 ;  /* 0x00000000020472ca */ /* 0x000fe200000e0000 */
[----:B------:R-:W2:Y:S01]  /*4850*/  S2R R3, SR_LANEID ;  /* 0x0000000000037919 */ /* 0x000ea20000000000 */
[----:B------:R-:W-:-:S04]  /*4860*/  LOP3.LUT R0, RZ, R0, RZ, 0x33, !PT ;  /* 0x00000000ff007212 */ /* 0x000fc800078e33ff */
[----:B------:R-:W3:Y:S07]  /*4870*/  REDUX UR6, R0 ;  /* 0x00000000000673c4 */ /* 0x000eee0000000000 */
[----:B------:R-:W-:-:S03]  /*4880*/  ULOP3.LUT UR5, URZ, UR4, URZ, 0x33, !UPT ;  /* 0x00000004ff057292 */ /* 0x000fc6000f8e33ff */
[----:B------:R-:W-:Y:S02]  /*4890*/  VOTEU.ANY UR4, UPT, PT ;  /* 0x0000000000047886 */ /* 0x000fe400038e0100 */
[----:B------:R-:W-:Y:S01]  /*48a0*/  UFLO.U32 UR4, UR4 ;  /* 0x00000004000472bd */ /* 0x000fe200080e0000 */
[----:B------:R-:W-:-:S04]  /*48b0*/  IMAD.U32 R2, RZ, RZ, UR5 ;  /* 0x00000005ff027e24 */ /* 0x000fc8000f8e00ff */
[----:B------:R-:W1:Y:S02]  /*48c0*/  REDUX UR7, R2 ;  /* 0x00000000020773c4 */ /* 0x000e640000000000 */
[----:B------:R1:W-:Y:S01]  /*48d0*/  UTCATOMSWS.AND URZ, UR5 ;  /* 0x0000000500ff79e3 */ /* 0x0003e20008000000 */
[----:B---3--:R-:W-:Y:S01]  /*48e0*/  IMAD.U32 R0, RZ, RZ, UR6 ;  /* 0x00000006ff007e24 */ /* 0x008fe2000f8e00ff */
[----:B--2---:R-:W-:Y:S01]  /*48f0*/  ISETP.EQ.U32.AND P0, PT, R3, UR4, PT ;  /* 0x0000000403007c0c */ /* 0x004fe2000bf02070 */
[----:B-1----:R-:W-:-:S12]  /*4900*/  IMAD.U32 R2, RZ, RZ, UR7 ;  /* 0x00000007ff027e24 */ /* 0x002fd8000f8e00ff */
[----:B------:R1:W-:Y:S04]  /*4910*/  @P0 ATOMS.AND RZ, [UR8+0x14], R2 ;  /* 0x00001402ffff098c */ /* 0x0003e8000a800008 */
[----:B------:R1:W-:Y:S01]  /*4920*/  @P0 ATOMS.AND RZ, [UR8+0x18], R0 ;  /* 0x00001800ffff098c */ /* 0x0003e2000a800008 */
[----:B------:R-:W-:Y:S05]  /*4930*/  BRA `(.L_x_81) ;  /* 0x0000000000147947 */ /* 0x000fea0003800000 */
.L_x_80:
[----:B------:R-:W-:Y:S02]  /*4940*/  MOV R2, 0x4960 ;  /* 0x0000496000027802 */ /* 0x000fe40000000f00 */
[----:B-1--45:R-:W-:Y:S05]  /*4950*/  CALL.REL.NOINC `($__internal_0_$__cuda_sm10x_tcgen05_guardrail_trap_col_being_dealloced_not_returned_by_alloc) ;  /* 0x0000008c00487944 */ /* 0x032fea0003c00000 */
[----:B------:R-:W-:Y:S05]  /*4960*/  BRA `(.L_x_81) ;  /* 0x0000000000087947 */ /* 0x000fea0003800000 */
.L_x_79:
[----:B------:R-:W-:Y:S02]  /*4970*/  MOV R2, 0x4990 ;  /* 0x0000499000027802 */ /* 0x000fe40000000f00 */
[----:B-1--45:R-:W-:Y:S05]  /*4980*/  CALL.REL.NOINC `($__internal_2_$__cuda_sm10x_tcgen05_guardrail_trap_unallocated_columns_being_dealloced) ;  /* 0x0000008c00547944 */ /* 0x032fea0003c00000 */
.L_x_81:
[----:B------:R-:W-:Y:S01]  /*4990*/  NOP ;  /* 0x0000000000007918 */ /* 0x000fe20000000000 */
[----:B------:R-:W-:Y:S05]  /*49a0*/  EXIT ;  /* 0x000000000000794d */ /* 0x000fea0003800000 */
.L_x_53:
[----:B------:R-:W-:-:S09]  /*49b0*/  UISETP.NE.OR UP0, UPT, UR18, 0x3, !UP3 ;  /* 0x000000031200788c */ /* 0x000fd2000df05670 */
[----:B------:R-:W-:Y:S05]  /*49c0*/  BRA.U UP0, `(.L_x_82) ;  /* 0x0000001900807547 */ /* 0x000fea000b800000 */
[----:B------:R-:W2:Y:S01]  /*49d0*/  LDCU.64 UR4, c[0x0][0x988] ;  /* 0x00013100ff0477ac */ /* 0x000ea20008000a00 */
[----:B------:R-:W3:Y:S01]  /*49e0*/  S2UR UR10, SR_CgaCtaId ;  /* 0x00000000000a79c3 */ /* 0x000ee20000008800 */
[----:B------:R-:W-:Y:S01]  /*49f0*/  HFMA2 R10, -RZ, RZ, 0, 0 ;  /* 0x00000000ff0a7431 */ /* 0x000fe200000001ff */
[----:B------:R-:W-:Y:S01]  /*4a00*/  MOV R3, 0x2000 ;  /* 0x0000200000037802 */ /* 0x000fe20000000f00 */
[----:B------:R-:W4:Y:S01]  /*4a10*/  LDCU UR53, c[0x0][0x370] ;  /* 0x00006e00ff3577ac */ /* 0x000f220008000800 */
[----:B------:R-:W4:Y:S04]  /*4a20*/  LDCU.128 UR56, c[0x0][0xc10] ;  /* 0x00018200ff3877ac */ /* 0x000f280008000c00 */
[----:B------:R-:W1:Y:S01]  /*4a30*/  LDC.64 R12, c[0x0][0x348] ;  /* 0x0000d200ff0c7b82 */ /* 0x000e620000000a00 */
[----:B------:R-:W3:Y:S01]  /*4a40*/  LDCU UR49, c[0x0][0x374] ;  /* 0x00006e80ff3177ac */ /* 0x000ee20008000800 */
[----:B------:R-:W3:Y:S01]  /*4a50*/  LDCU.64 UR50, c[0x0][0x990] ;  /* 0x00013200ff3277ac */ /* 0x000ee20008000a00 */
[----:B------:R-:W3:Y:S01]  /*4a60*/  LDCU UR31, c[0x0][0xc0c] ;  /* 0x00018180ff1f77ac */ /* 0x000ee20008000800 */
[----:B--2---:R-:W-:Y:S01]  /*4a70*/  UISETP.NE.U32.AND UP0, UPT, UR4, URZ, UPT ;  /* 0x000000ff0400728c */ /* 0x004fe2000bf05070 */
[----:B------:R-:W2:Y:S01]  /*4a80*/  LDCU.128 UR60, c[0x0][0xa80] ;  /* 0x00015000ff3c77ac */ /* 0x000ea20008000c00 */
[----:B------:R-:W2:Y:S01]  /*4a90*/  LDCU UR71, c[0x0][0xc20] ;  /* 0x00018400ff4777ac */ /* 0x000ea20008000800 */
[----:B------:R-:W1:Y:S01]  /*4aa0*/  LDCU UR4, c[0x0][0xc30] ;  /* 0x00018600ff0477ac */ /* 0x000e620008000800 */
[----:B------:R-:W1:Y:S01]  /*4ab0*/  LDCU.128 UR64, c[0x0][0xa90] ;  /* 0x00015200ff4077ac */ /* 0x000e620008000c00 */
[----:B------:R-:W-:Y:S01]  /*4ac0*/  UMOV UR42, 0x400 ;  /* 0x00000400002a7882 */ /* 0x000fe20000000000 */
[----:B----4-:R-:W-:-:S02]  /*4ad0*/  UIMAD.WIDE.U32 UR6, UR53, UR56, URZ ;  /* 0x00000038350672a5 */ /* 0x010fc4000f8e00ff */
[----:B---3--:R-:W-:Y:S02]  /*4ae0*/  UIMAD.WIDE.U32 UR8, UR49, UR59, URZ ;  /* 0x0000003b310872a5 */ /* 0x008fe4000f8e00ff */
[----:B------:R-:W-:Y:S02]  /*4af0*/  UISETP.NE.AND.EX UP6, UPT, UR5, URZ, UPT, UP0 ;  /* 0x000000ff0500728c */ /* 0x000fe4000bfc5300 */
[----:B------:R-:W-:Y:S02]  /*4b00*/  ULEA UR42, UR10, UR42, 0x18 ;  /* 0x0000002a0a2a7291 */ /* 0x000fe4000f8ec0ff */
[----:B------:R-:W-:Y:S02]  /*4b10*/  UISETP.NE.AND UP0, UPT, UR39, 0x1, UPT ;  /* 0x000000012700788c */ /* 0x000fe4000bf05270 */
[----:B------:R-:W-:Y:S02]  /*4b20*/  UISETP.NE.U32.AND UP0, UPT, UR50, URZ, UPT ;  /* 0x000000ff3200728c */ /* 0x000fe4000bf05070 */
[----:B------:R-:W-:-:S02]  /*4b30*/  UIADD3 UR55, UPT, UPT, UR42, 0xd8, URZ ;  /* 0x000000d82a377890 */ /* 0x000fc4000fffe0ff */
[----:B------:R-:W-:Y:S02]  /*4b40*/  UIADD3 UR44, UPT, UPT, UR42, 0x80, URZ ;  /* 0x000000802a2c7890 */ /* 0x000fe4000fffe0ff */
[----:B------:R-:W-:Y:S02]  /*4b50*/  UIADD3 UR33, UPT, UPT, UR42, 0x88, URZ ;  /* 0x000000882a217890 */ /* 0x000fe4000fffe0ff */
[----:B------:R-:W-:Y:S02]  /*4b60*/  UIADD3 UR25, UPT, UPT, UR42, 0x90, URZ ;  /* 0x000000902a197890 */ /* 0x000fe4000fffe0ff */
[----:B------:R-:W-:Y:S02]  /*4b70*/  UIADD3 UR17, UPT, UPT, UR42, 0x98, URZ ;  /* 0x000000982a117890 */ /* 0x000fe4000fffe0ff */
[----:B------:R-:W-:Y:S02]  /*4b80*/  UISETP.GE.AND UP3, UPT, UR39, 0x1, UPT ;  /* 0x000000012700788c */ /* 0x000fe4000bf66270 */
[----:B------:R-:W-:-:S02]  /*4b90*/  UISETP.NE.AND UP3, UPT, UR31, 0x1, UPT ;  /* 0x000000011f00788c */ /* 0x000fc4000bf65270 */
[----:B------:R-:W-:Y:S01]  /*4ba0*/  UISETP.NE.AND.EX UP5, UPT, UR51, URZ, UPT, UP0 ;  /* 0x000000ff3300728c */ /* 0x000fe2000bfa5300 */
[----:B------:R-:W-:Y:S01]  /*4bb0*/  UMOV UR69, UR7 ;  /* 0x0000000700457c82 */ /* 0x000fe20008000000 */
[----:B------:R-:W-:Y:S01]  /*4bc0*/  UMOV UR68, UR9 ;  /* 0x0000000900447c82 */ /* 0x000fe20008000000 */
[----:B------:R-:W-:Y:S02]  /*4bd0*/  UISETP.NE.AND UP3, UPT, UR58, 0x1, UPT ;  /* 0x000000013a00788c */ /* 0x000fe4000bf65270 */
[----:B--2---:R-:W-:Y:S01]  /*4be0*/  UISETP.NE.AND UP0, UPT, UR60, 0x1, UPT ;  /* 0x000000013c00788c */ /* 0x004fe2000bf05270 */
[----:B------:R-:W2:Y:S01]  /*4bf0*/  LDCU UR72, c[0x0][0xaa0] ;  /* 0x00015400ff4877ac */ /* 0x000ea20008000800 */
[----:B------:R-:W-:Y:S01]  /*4c00*/  UPLOP3.LUT UP2, UPT, UPT, UPT, UPT, 0x40, 0x4 ;  /* 0x000000000004789c */ /* 0x000fe20003f4e870 */
[----:B------:R-:W3:Y:S01]  /*4c10*/  LDCU.64 UR40, c[0x0][0xc28] ;  /* 0x00018500ff2877ac */ /* 0x000ee20008000a00 */
[----:B------:R-:W-:Y:S02]  /*4c20*/  UPRMT UR55, URZ, 0x654, UR55 ;  /* 0x00000654ff377896 */ /* 0x000fe40008000037 */
[----:B------:R-:W-:-:S02]  /*4c30*/  UPRMT UR48, UR10, 0x654, UR44 ;  /* 0x000006540a307896 */ /* 0x000fc4000800002c */
[----:B------:R-:W-:Y:S02]  /*4c40*/  UPRMT UR47, UR10, 0x654, UR33 ;  /* 0x000006540a2f7896 */ /* 0x000fe40008000021 */
[----:B------:R-:W-:Y:S02]  /*4c50*/  UPRMT UR46, UR10, 0x654, UR25 ;  /* 0x000006540a2e7896 */ /* 0x000fe40008000019 */
[----:B------:R-:W-:Y:S02]  /*4c60*/  UPRMT UR45, UR10, 0x654, UR17 ;  /* 0x000006540a2d7896 */ /* 0x000fe40008000011 */
[----:B------:R-:W-:Y:S02]  /*4c70*/  USHF.R.U32.HI UR69, URZ, UR57, UR69 ;  /* 0x00000039ff457299 */ /* 0x000fe40008011645 */
[----:B------:R-:W-:Y:S02]  /*4c80*/  USHF.R.U32.HI UR68, URZ, UR71, UR68 ;  /* 0x00000047ff447299 */ /* 0x000fe40008011644 */
[----:B-1----:R-:W-:-:S02]  /*4c90*/  UISETP.NE.AND UP4, UPT, UR4, 0x1, UPT ;  /* 0x000000010400788c */ /* 0x002fc4000bf85270 */
[----:B------:R-:W-:Y:S02]  /*4ca0*/  UISETP.NE.AND UP3, UPT, UR63, 0x1, UPT ;  /* 0x000000013f00788c */ /* 0x000fe4000bf65270 */
[----:B--23--:R-:W-:-:S11]  /*4cb0*/  UISETP.NE.AND UP0, UPT, UR66, 0x1, UPT ;  /* 0x000000014200788c */ /* 0x00cfd6000bf05270 */
.L_x_97:
[----:B------:R-:W-:Y:S04]  /*4cc0*/  SHF.L.U32 R2, R10, 0x1f, RZ ;  /* 0x0000001f0a027819 */ /* 0x000fe800000006ff */
[----:B-1----:R-:W1:Y:S02]  /*4cd0*/  SYNCS.PHASECHK.TRANS64.TRYWAIT P0, [UR42+0xd0], R2 ;  /* 0x0000d002ff0075a7 */ /* 0x002e64000800112a */
[----:B-1----:R-:W-:Y:S05]  /*4ce0*/  @!P0 BRA `(.L_x_83) ;  /* 0x00000080005c8947 */ /* 0x002fea0003800000 */
.L_x_216:
[----:B------:R-:W2:Y:S01]  /*4cf0*/  LDS.128 R4, [UR42+0x110] ;  /* 0x0001102aff047984 */ /* 0x000ea20008000c00 */
[----:B------:R-:W-:Y:S01]  /*4d00*/  UISETP.GE.AND UP0, UPT, UR39, 0x1, UPT ;  /* 0x000000012700788c */ /* 0x000fe2000bf06270 */
[----:B------:R-:W-:Y:S01]  /*4d10*/  @!PT LDS RZ, [RZ] ;  /* 0x00000000fffff984 */ /* 0x000fe20000000800 */
[----:B------:R-:W-:Y:S01]  /*4d20*/  @!PT LDS RZ, [RZ] ;  /* 0x00000000fffff984 */ /* 0x000fe20000000800 */
[----:B------:R-:W-:Y:S01]  /*4d30*/  @!PT LDS RZ, [RZ] ;  /* 0x00000000fffff984 */ /* 0x000fe20000000800 */
[----:B------:R-:W-:Y:S01]  /*4d40*/  @!PT LDS RZ, [RZ] ;  /* 0x00000000fffff984 */ /* 0x000fe20000000800 */
[----:B------:R3:W-:Y:S06]  /*4d50*/  MEMBAR.ALL.CTA ;  /* 0x0000000000007992 */ /* 0x0007ec0000008000 */
[----:B---3--:R-:W3:Y:S02]  /*4d60*/  FENCE.VIEW.ASYNC.S ;  /* 0x00000000000073c6 */ /* 0x008ee40000000000 */
[----:B---3--:R-:W-:Y:S01]  /*4d70*/  SYNCS.ARRIVE.TRANS64.RED.A1T0 RZ, [UR55], RZ ;  /* 0x000000ffffff79a7 */ /* 0x008fe20008100437 */
[----:B--2---:R-:W-:Y:S11]  /*4d80*/  LOP3.LUT P0, RZ, R6, 0x1, RZ, 0xc0, !PT ;  /* 0x0000000106ff7812 */ /* 0x004ff6000780c0ff */
[----:B------:R-:W-:Y:S02]  /*4d90*/  @!UPT UIADD3 URZ, UPT, UPT, URZ, URZ, URZ ;  /* 0x000000fffffff290 */ /* 0x000fe4000fffe0ff */
[----:B------:R-:W-:Y:S01]  /*4da0*/  VOTEU.ANY UP3, P0 ;  /* 0x0000000000ff7886 */ /* 0x000fe20000060100 */
[----:B------:R-:W-:Y:S11]  /*4db0*/  PLOP3.LUT P0, PT, PT, PT, UP3, 0x80, 0x8 ;  /* 0x000000000008781c */ /* 0x000ff60003f0f038 */
[----:B------:R-:W-:Y:S02]  /*4dc0*/  @!UPT UIADD3 URZ, UPT, UPT, URZ, URZ, URZ ;  /* 0x000000fffffff290 */ /* 0x000fe4000fffe0ff */
[----:B-1----:R-:W-:Y:S02]  /*4dd0*/  @P0 MOV R2, R4 ;  /* 0x0000000400020202 */ /* 0x002fe40000000f00 */
[----:B------:R-:W-:Y:S02]  /*4de0*/  @P0 LOP3.LUT R0, R5, 0xffff, RZ, 0xc0, !PT ;  /* 0x0000ffff05000812 */ /* 0x000fe400078ec0ff */
[----:B------:R-:W-:Y:S02]  /*4df0*/  @P0 R2UR UR5, R2 ;  /* 0x00000000020502ca */ /* 0x000fe400000e0000 */
[----:B------:R-:W-:Y:S11]  /*4e00*/  @P0 R2UR UR4, R0 ;  /* 0x00000000000402ca */ /* 0x000ff600000e0000 */
[----:B------:R-:W-:Y:S02]  /*4e10*/  @UP3 UMOV UR23, UR5 ;  /* 0x0000000500173c82 */ /* 0x000fe40008000000 */
[----:B------:R-:W-:Y:S01]  /*4e20*/  @UP3 UMOV UR15, UR4 ;  /* 0x00000004000f3c82 */ /* 0x000fe20008000000 */
[----:B------:R-:W-:Y:S05]  /*4e30*/  BRA.U !UP0, `(.L_x_84) ;  /* 0x0000000108c07547 */ /* 0x000fea000b800000 */
[----:B------:R-:W-:Y:S02]  /*4e40*/  UIMAD.WIDE.U32 UR8, UR15, UR59, URZ ;  /* 0x0000003b0f0872a5 */ /* 0x000fe4000f8e00ff */
[----:B------:R-:W-:Y:S02]  /*4e50*/  UP2UR UR14, UPR, URZ, 0x4 ;  /* 0x00000004ff0e7883 */ /* 0x000fe40008000000 */
[----:B------:R-:W-:Y:S02]  /*4e60*/  UISETP.NE.AND UP2, UPT, UR58, 0x1, UPT ;  /* 0x000000013a00788c */ /* 0x000fe4000bf45270 */
[----:B------:R-:W-:Y:S02]  /*4e70*/  UIMAD.WIDE.U32 UR10, UR23, UR56, URZ ;  /* 0x00000038170a72a5 */ /* 0x000fe4000f8e00ff */
[----:B------:R-:W-:Y:S02]  /*4e80*/  USEL UR4, UR49, UR68, !UP2 ;  /* 0x0000004431047287 */ /* 0x000fe4000d000000 */
[----:B------:R-:W-:Y:S02]  /*4e90*/  UISETP.NE.AND UP0, UPT, UR31, 0x1, UPT ;  /* 0x000000011f00788c */ /* 0x000fe4000bf05270 */
[----:B------:R-:W-:Y:S02]  /*4ea0*/  UP2UR UR16, UPR, URZ, 0x2 ;  /* 0x00000002ff107883 */ /* 0x000fe40008000000 */
[----:B------:R-:W-:Y:S02]  /*4eb0*/  UISETP.NE.AND UP1, UPT, UR39, 0x1, UPT ;  /* 0x000000012700788c */ /* 0x000fe4000bf25270 */
[----:B------:R-:W-:Y:S02]  /*4ec0*/  UIMAD.WIDE.U32 UR12, UR4, UR40, URZ ;  /* 0x00000028040c72a5 */ /* 0x000fe4000f8e00ff */
[----:B------:R-:W-:Y:S01]  /*4ed0*/  USEL UR7, UR53, UR69, !UP0 ;  /* 0x0000004535077287 */ /* 0x000fe2000c000000 */
[----:B------:R-:W-:Y:S02]  /*4ee0*/  UMOV UR5, UR9 ;  /* 0x0000000900057c82 */ /* 0x000fe40008000000 */
[----:B------:R-:W-:Y:S02]  /*4ef0*/  USHF.R.U32.HI UR6, URZ, UR71, UR5 ;  /* 0x00000047ff067299 */ /* 0x000fe40008011605 */
[----:B------:R-:W-:Y:S02]  /*4f00*/  UIMAD.WIDE.U32 UR18, UR7, UR40, URZ ;  /* 0x00000028071272a5 */ /* 0x000fe4000f8e00ff */
[----:B------:R-:W-:Y:S02]  /*4f10*/  USEL UR6, UR15, UR6, !UP2 ;  /* 0x000000060f067287 */ /* 0x000fe4000d000000 */
[----:B------:R-:W-:Y:S01]  /*4f20*/  UISETP.NE.AND UP2, UPT, UR14, URZ, UPT ;  /* 0x000000ff0e00728c */ /* 0x000fe2000bf45270 */
[----:B------:R-:W-:Y:S01]  /*4f30*/  UMOV UR5, UR11 ;  /* 0x0000000b00057c82 */ /* 0x000fe20008000000 */
[----:B------:R-:W-:Y:S02]  /*4f40*/  UIMAD.WIDE.U32 UR10, UR6, UR40, URZ ;  /* 0x00000028060a72a5 */ /* 0x000fe4000f8e00ff */
[----:B------:R-:W-:Y:S03]  /*4f50*/  USHF.R.U32.HI UR8, URZ, UR57, UR5 ;  /* 0x00000039ff087299 */ /* 0x000fe60008011605 */
[----:B------:R-:W-:Y:S02]  /*4f60*/  UMOV UR5, UR13 ;  /* 0x0000000d00057c82 */ /* 0x000fe40008000000 */
[----:B------:R-:W-:Y:S03]  /*4f70*/  @UP1 USHF.R.U32.HI UR4, URZ, UR41, UR5 ;  /* 0x00000029ff041299 */ /* 0x000fe60008011605 */
[----:B------:R-:W-:Y:S01]  /*4f80*/  UMOV UR5, UR19 ;  /* 0x0000001300057c82 */ /* 0x000fe20008000000 */
[----:B------:R-:W-:Y:S02]  /*4f90*/  UIMAD UR4, UR39, UR4, URZ ;  /* 0x00000004270472a4 */ /* 0x000fe4000f8e02ff */
[----:B------:R-:W-:Y:S02]  /*4fa0*/  @UP1 USHF.R.U32.HI UR7, URZ, UR41, UR5 ;  /* 0x00000029ff071299 */ /* 0x000fe40008011605 */
[----:B------:R-:W-:Y:S02]  /*4fb0*/  USEL UR5, UR23, UR8, !UP0 ;  /* 0x0000000817057287 */ /* 0x000fe4000c000000 */
[----:B------:R-:W-:Y:S02]  /*4fc0*/  UIMAD UR8, UR39, UR7, URZ ;  /* 0x00000007270872a4 */ /* 0x000fe4000f8e02ff */
[----:B------:R-:W-:Y:S03]  /*4fd0*/  UISETP.GE.AND UP0, UPT, UR6, UR4, UPT ;  /* 0x000000040600728c */ /* 0x000fe6000bf06270 */
[----:B------:R-:W-:Y:S01]  /*4fe0*/  UMOV UR4, UR11 ;  /* 0x0000000b00047c82 */ /* 0x000fe20008000000 */
[----:B------:R-:W-:Y:S02]  /*4ff0*/  UISETP.GE.OR UP0, UPT, UR5, UR8, UP0 ;  /* 0x000000080500728c */ /* 0x000fe40008706670 */
[----:B------:R-:W-:Y:S02]  /*5000*/  USHF.R.U32.HI UR4, URZ, UR41, UR4 ;  /* 0x00000029ff047299 */ /* 0x000fe40008011604 */
[----:B------:R-:W-:Y:S02]  /*5010*/  UIMAD.WIDE.U32 UR8, UR5, UR40, URZ ;  /* 0x00000028050872a5 */ /* 0x000fe4000f8e00ff */
[----:B------:R-:W-:Y:S04]  /*5020*/  USEL UR10, UR6, UR4, !UP1 ;  /* 0x00000004060a7287 */ /* 0x000fe8000c800000 */
[----:B------:R-:W-:Y:S01]  /*5030*/  UIADD3 UR11, UPT, UPT, -UR10, URZ, URZ ;  /* 0x000000ff0a0b7290 */ /* 0x000fe2000fffe1ff */
[----:B------:R-:W-:Y:S02]  /*5040*/  @!UP0 UMOV UR4, UR9 ;  /* 0x0000000900048c82 */ /* 0x000fe40008000000 */
[----:B------:R-:W-:Y:S02]  /*5050*/  @!UP0 USHF.R.U32.HI UR4, URZ, UR41, UR4 ;  /* 0x00000029ff048299 */ /* 0x000fe40008011604 */
[----:B------:R-:W-:Y:S02]  /*5060*/  UIMAD UR8, UR39, UR11, UR6 ;  /* 0x0000000b270872a4 */ /* 0x000fe4000f8e0206 */
[----:B------:R-:W-:Y:S02]  /*5070*/  @!UP0 USEL UR4, UR5, UR4, !UP1 ;  /* 0x0000000405048287 */ /* 0x000fe4000c800000 */
[----:B------:R-:W-:Y:S02]  /*5080*/  UISETP.NE.AND UP1, UPT, UR16, URZ, UPT ;  /* 0x000000ff1000728c */ /* 0x000fe4000bf25270 */
[----:B------:R-:W-:Y:S02]  /*5090*/  @!UP0 UIMAD UR7, UR7, UR8, UR4 ;  /* 0x00000008070782a4 */ /* 0x000fe4000f8e0204 */
[----:B------:R-:W-:Y:S02]  /*50a0*/  @!UP0 UIADD3 UR9, UPT, UPT, UR10, -UR4, URZ ;  /* 0x800000040a098290 */ /* 0x000fe4000fffe0ff */
[----:B------:R-:W-:Y:S02]  /*50b0*/  UIADD3 UR8, UPT, UPT, -UR6, URZ, URZ ;  /* 0x000000ff06087290 */ /* 0x000fe4000fffe1ff */
[----:B------:R-:W-:Y:S02]  /*50c0*/  UIADD3 UR4, UPT, UPT, -UR5, URZ, URZ ;  /* 0x000000ff05047290 */ /* 0x000fe4000fffe1ff */
[----:B------:R-:W-:Y:S03]  /*50d0*/  @!UP0 UIMAD UR6, UR9, UR39, UR5 ;  /* 0x00000027090682a4 */ /* 0x000fe6000f8e0205 */
[----:B------:R-:W-:Y:S01]  /*50e0*/  @!UP0 UMOV UR5, UR7 ;  /* 0x0000000700058c82 */ /* 0x000fe20008000000 */
[----:B------:R-:W-:Y:S02]  /*50f0*/  UIMAD UR7, UR31, UR4, UR23 ;  /* 0x000000041f0772a4 */ /* 0x000fe4000f8e0217 */
[----:B------:R-:W-:Y:S02]  /*5100*/  UIMAD UR4, UR58, UR8, UR15 ;  /* 0x000000083a0472a4 */ /* 0x000fe4000f8e020f */
[----:B------:R-:W-:Y:S02]  /*5110*/  UIMAD UR23, UR5, UR31, UR7 ;  /* 0x0000001f051772a4 */ /* 0x000fe4000f8e0207 */
[----:B------:R-:W-:Y:S11]  /*5120*/  UIMAD UR15, UR6, UR58, UR4 ;  /* 0x0000003a060f72a4 */ /* 0x000ff6000f8e0204 */
[----:B------:R-:W-:Y:S01]  /*5130*/  @!UPT UIADD3 URZ, UPT, UPT, URZ, URZ, URZ ;  /* 0x000000fffffff290 */ /* 0x000fe2000fffe0ff */
.L_x_84:
[----:B------:R-:W1:Y:S01]  /*5140*/  @!UP4 LDCU.128 UR8, c[0x0][0xc10] ;  /* 0x00018200ff08c7ac */ /* 0x000e620008000c00 */
[----:B------:R-:W-:Y:S01]  /*5150*/  IMAD.MOV.U32 R9, RZ, RZ, 0x1 ;  /* 0x00000001ff097424 */ /* 0x000fe200078e00ff */
[----:B------:R-:W-:Y:S04]  /*5160*/  ISETP.NE.U32.AND P1, PT, RZ, UR50, PT ;  /* 0x00000032ff007c0c */ /* 0x000fe8000bf25070 */
[----:B------:R-:W-:Y:S01]  /*5170*/  ISETP.NE.AND.EX P1, PT, RZ, UR51, PT, P1 ;  /* 0x00000033ff007c0c */ /* 0x000fe2000bf25310 */
[----:B------:R-:W2:Y:S01]  /*5180*/  @!UP4 LDCU UR5, c[0x0][0xc0c] ;  /* 0x00018180ff05c7ac */ /* 0x000ea20008000800 */
[----:B------:R-:W-:Y:S01]  /*5190*/  SHF.L.U32 R9, R9, 0x1f, RZ ;  /* 0x0000001f09097819 */ /* 0x000fe200000006ff */
[----:B------:R-:W3:Y:S01]  /*51a0*/  @!UP4 LDCU UR4, c[0x0][0xc20] ;  /* 0x00018400ff04c7ac */ /* 0x000ee20008000800 */
[----:B------:R-:W-:Y:S02]  /*51b0*/  USHF.L.U32 UR43, UR20, 0x7, URZ ;  /* 0x00000007142b7899 */ /* 0x000fe400080006ff */
[----:B-1----:R-:W-:Y:S04]  /*51c0*/  UIMAD.WIDE.U32 UR6, UR23, UR8, URZ ;  /* 0x00000008170672a5 */ /* 0x002fe8000f8e00ff */
[----:B------:R-:W-:Y:S02]  /*51d0*/  @!UP4 USHF.R.U32.HI UR7, URZ, UR9, UR7 ;  /* 0x00000009ff07c299 */ /* 0x000fe40008011607 */
[----:B------:R-:W-:Y:S02]  /*51e0*/  UIMAD.WIDE.U32 UR8, UR15, UR11, URZ ;  /* 0x0000000b0f0872a5 */ /* 0x000fe4000f8e00ff */
[----:B--2---:R-:W-:Y:S04]  /*51f0*/  @!UP4 UISETP.NE.AND UP0, UPT, UR5, 0x1, UPT ;  /* 0x000000010500c88c */ /* 0x004fe8000bf05270 */
[----:B------:R-:W-:Y:S02]  /*5200*/  @!UP4 USEL UR7, UR23, UR7, !UP0 ;  /* 0x000000071707c287 */ /* 0x000fe4000c000000 */
[----:B------:R-:W-:Y:S01]  /*5210*/  @!UP4 UISETP.NE.AND UP0, UPT, UR10, 0x1, UPT ;  /* 0x000000010a00c88c */ /* 0x000fe2000bf05270 */
[----:B------:R-:W-:Y:S02]  /*5220*/  @!UP4 UMOV UR6, UR9 ;  /* 0x000000090006cc82 */ /* 0x000fe40008000000 */
[----:B---3--:R-:W-:Y:S04]  /*5230*/  @!UP4 USHF.R.U32.HI UR6, URZ, UR4, UR6 ;  /* 0x00000004ff06c299 */ /* 0x008fe80008011606 */
[----:B------:R-:W-:Y:S04]  /*5240*/  @!UP4 USEL UR6, UR15, UR6, !UP0 ;  /* 0x000000060f06c287 */ /* 0x000fe8000c000000 */
[----:B------:R-:W-:Y:S02]  /*5250*/  @!UP4 UIADD3 UR4, UPT, UPT, -UR7, UR6, URZ ;  /* 0x000000060704c290 */ /* 0x000fe4000fffe1ff */
[----:B------:R-:W-:Y:S02]  /*5260*/  @!UP4 UIADD3 UR6, UPT, UPT, UR7, -UR6, URZ ;  /* 0x800000060706c290 */ /* 0x000fe4000fffe0ff */
[----:B------:R-:W-:Y:S02]  /*5270*/  @!UP4 UIMAD UR23, UR4, UR5, UR23 ;  /* 0x000000050417c2a4 */ /* 0x000fe4000f8e0217 */
[----:B------:R-:W-:Y:S01]  /*5280*/  @!UP4 UIMAD UR15, UR6, UR10, UR15 ;  /* 0x0000000a060fc2a4 */ /* 0x000fe2000f8e020f */
[----:B------:R-:W-:Y:S11]  /*5290*/  BRA.U UP2, `(.L_x_85) ;  /* 0x0000000102107547 */ /* 0x000ff6000b800000 */
[----:B------:R-:W-:Y:S04]  /*52a0*/  MOV R2, UR70 ;  /* 0x0000004600027c02 */ /* 0x000fe80008000f00 */
[----:B------:R-:W-:Y:S04]  /*52b0*/  SHF.L.U32 R2, R2, 0x1f, RZ ;  /* 0x0000001f02027819 */ /* 0x000fe800000006ff */
[----:B------:R-:W1:Y:S02]  /*52c0*/  SYNCS.PHASECHK.TRANS64.TRYWAIT P2, [UR42+0xc8], R2 ;  /* 0x0000c802ff0075a7 */ /* 0x000e64000804112a */
[----:B-1----:R-:W-:Y:S05]  /*52d0*/  @!P2 BRA `(.L_x_86) ;  /* 0x0000007800f8a947 */ /* 0x002fea0003800000 */
.L_x_85:
[----:B------:R-:W-:Y:S05]  /*52e0*/  BRA.U !UP5, `(.L_x_87) ;  /* 0x000000010d387547 */ /* 0x000fea000b800000 */
[----:B------:R-:W-:Y:S01]  /*52f0*/  UPLOP3.LUT UP1, UPT, UPT, UPT, UP6, 0x80, 0x8 ;  /* 0x000000000008789c */ /* 0x000fe20003f2f060 */
[----:B-1----:R-:W-:Y:S01]  /*5300*/  HFMA2 R0, -RZ, RZ, 0, 5.9604644775390625e-08 ;  /* 0x00000001ff007431 */ /* 0x002fe200000001ff */
[----:B------:R-:W1:Y:S01]  /*5310*/  LDCU.64 UR8, c[0x0][0x358] ;  /* 0x00006b00ff0877ac */ /* 0x000e620008000a00 */
[----:B------:R-:W-:Y:S03]  /*5320*/  IMAD.MOV.U32 R58, RZ, RZ, 0x1 ;  /* 0x00000001ff3a7424 */ /* 0x000fe600078e00ff */
[----:B------:R-:W-:Y:S05]  /*5330*/  PLOP3.LUT P2, PT, PT, PT, UP1, 0x80, 0x8 ;  /* 0x000000000008781c */ /* 0x000fea0003f4f018 */
[----:B------:R-:W2:Y:S01]  /*5340*/  @UP1 LDCU.64 UR4, c[0x0][0x988] ;  /* 0x00013100ff0417ac */ /* 0x000ea20008000a00 */
[----:B------:R-:W-:Y:S07]  /*5350*/  @UP1 UIMAD UR6, UR52, UR50, URZ ;  /* 0x00000032340612a4 */ /* 0x000fee000f8e02ff */
[----:B------:R-:W-:Y:S01]  /*5360*/  @!P2 PRMT R58, R0, 0x7610, R58 ;  /* 0x00007610003aa816 */ /* 0x000fe2000000003a */
[----:B--2---:R-:W-:Y:S06]  /*5370*/  @UP1 UIMAD.WIDE UR4, UR6, 0x4, UR4 ;  /* 0x00000004060418a5 */ /* 0x004fec000f8e0204 */
[----:B------:R-:W-:Y:S01]  /*5380*/  IMAD.U32 R14, RZ, RZ, UR4 ;  /* 0x00000004ff0e7e24 */ /* 0x000fe2000f8e00ff */
[----:B------:R-:W-:Y:S04]  /*5390*/  MOV R15, UR5 ;  /* 0x00000005000f7c02 */ /* 0x000fe80008000f00 */
[----:B------:R-:W2:Y:S01]  /*53a0*/  @!UP1 LDCU UR4, c[0x0][0x980] ;  /* 0x00013000ff0497ac */ /* 0x000ea20008000800 */
[----:B-1---5:R3:W5:Y:S02]  /*53b0*/  @P2 LDG.E R27, desc[UR8][R14.64] ;  /* 0x000000080e1b2981 */ /* 0x022764000c1e1900 */
[----:B--23--:R-:W-:Y:S07]  /*53c0*/  @!P2 IMAD.U32 R27, RZ, RZ, UR4 ;  /* 0x00000004ff1bae24 */ /* 0x00cfee000f8e00ff */
.L_x_87:
[----:B-----5:R-:W-:Y:S01]  /*53d0*/  @!P1 FSETP.EQ.AND P3, PT, R27, RZ, PT ;  /* 0x000000ff1b00920b */ /* 0x020fe20003f62000 */
[----:B------:R-:W-:Y:S01]  /*53e0*/  @!UPT UIADD3 URZ, UPT, UPT, URZ, URZ, URZ ;  /* 0x000000fffffff290 */ /* 0x000fe2000fffe0ff */
[----:B------:R-:W-:Y:S11]  /*53f0*/  @!P1 BRA `(.L_x_88) ;  /* 0x0000000000149947 */ /* 0x000ff60003800000 */
[----:B------:R-:W-:Y:S02]  /*5400*/  LOP3.LUT P1, RZ, R58, 0xff, RZ, 0xc0, !PT ;  /* 0x000000ff3aff7812 */ /* 0x000fe4000782c0ff */
[----:B------:R-:W-:Y:S04]  /*5410*/  PLOP3.LUT P3, PT, PT, PT, UP1, 0x80, 0x8 ;  /* 0x000000000008781c */ /* 0x000fe80003f6f018 */
[----:B------:R-:W-:Y:S07]  /*5420*/  PLOP3.LUT P3, PT, P3, PT, PT, 0x8, 0x80 ;  /* 0x000000000080781c */ /* 0x000fee0001f6e170 */
[----:B------:R-:W-:Y:S11]  /*5430*/  @P1 FSETP.EQ.AND P3, PT, R27, RZ, PT ;  /* 0x000000ff1b00120b */ /* 0x000ff60003f62000 */
[----:B------:R-:W-:Y:S02]  /*5440*/  @!UPT UIADD3 URZ, UPT, UPT, URZ, URZ, URZ ;  /* 0x000000fffffff290 */ /* 0x000fe4000fffe0ff */
.L_x_88:
[----:B------:R-:W-:Y:S01]  /*5450*/  USHF.L.U32 UR11, UR54, 0x7, URZ ;  /* 0x00000007360b7899 */ /* 0x000fe200080006ff */
[----:B------:R-:W2:Y:S01]  /*5460*/  SYNCS.PHASECHK.TRANS64.TRYWAIT P1, [UR42+0xa0], R9 ;  /* 0x0000a009ff0075a7 */ /* 0x000ea2000802112a */
[----:B------:R-:W-:Y:S02]  /*5470*/  UISETP.NE.AND UP0, UPT, UR60, 0x1, UPT ;  /* 0x000000013c00788c */ /* 0x000fe4000bf05270 */
[----:B------:R-:W-:Y:S01]  /*5480*/  UIMAD.WIDE.U32 UR4, UR11, UR61, URZ ;  /* 0x0000003d0b0472a5 */ /* 0x000fe2000f8e00ff */
[----:B------:R-:W-:Y:S04]  /*5490*/  ELECT P2, URZ, PT ;  /* 0x0000000000ff782f */ /* 0x000fe80003840000 */
[----:B------:R-:W-:Y:S02]  /*54a0*/  PLOP3.LUT P2, PT, P3, P2, PT, 0xf2, 0x2f ;  /* 0x00000000002f781c */ /* 0x000fe40001f45e72 */
[----:B------:R-:W-:Y:S02]  /*54b0*/  UMOV UR4, UR5 ;  /* 0x0000000500047c82 */ /* 0x000fe40008000000 */
[----:B------:R-:W-:Y:S04]  /*54c0*/  USHF.R.U32.HI UR4, URZ, UR62, UR4 ;  /* 0x0000003eff047299 */ /* 0x000fe80008011604 */
[----:B------:R-:W-:Y:S02]  /*54d0*/  USEL UR12, UR11, UR4, !UP0 ;  /* 0x000000040b0c7287 */ /* 0x000fe4000c000000 */
[----:B------:R-:W-:Y:S02]  /*54e0*/  UISETP.NE.AND UP0, UPT, UR63, 0x1, UPT ;  /* 0x000000013f00788c */ /* 0x000fe4000bf05270 */
[----:B------:R-:W-:Y:S02]  /*54f0*/  UIMAD.WIDE.U32 UR4, UR12, UR64, URZ ;  /* 0x000000400c0472a5 */ /* 0x000fe4000f8e00ff */
[----:B------:R-:W-:Y:S01]  /*5500*/  UIADD3 UR6, UPT, UPT, -UR12, URZ, URZ ;  /* 0x000000ff0c067290 */ /* 0x000fe2000fffe1ff */
[----:B-1----:R-:W-:Y:S03]  /*5510*/  @!P2 IMAD.MOV.U32 R0, RZ, 0x20, RZ ;  /* 0x00000020ff00a824 */ /* 0x002fe600078e00ff */
[----:B------:R-:W-:Y:S01]  /*5520*/  UIMAD UR11, UR60, UR6, UR11 ;  /* 0x000000063c0b72a4 */ /* 0x000fe2000f8e020b */
[----:B------:R-:W-:Y:S01]  /*5530*/  @!P2 IMAD.MOV.U32 R0, RZ, 0x400, R0 ;  /* 0x00000400ff00a824 */ /* 0x000fe200078e0000 */
[----:B------:R-:W-:Y:S02]  /*5540*/  UMOV UR4, UR5 ;  /* 0x0000000500047c82 */ /* 0x000fe40008000000 */
[----:B------:R-:W-:Y:S04]  /*5550*/  USHF.R.U32.HI UR4, URZ, UR65, UR4 ;  /* 0x00000041ff047299 */ /* 0x000fe80008011604 */
[----:B------:R-:W-:Y:S02]  /*5560*/  USEL UR13, UR12, UR4, !UP0 ;  /* 0x000000040c0d7287 */ /* 0x000fe4000c000000 */
[----:B------:R-:W-:Y:S02]  /*5570*/  UISETP.NE.AND UP0, UPT, UR66, 0x1, UPT ;  /* 0x000000014200788c */ /* 0x000fe4000bf05270 */
[----:B------:R-:W-:Y:S07]  /*5580*/  UIMAD.WIDE.U32 UR4, UR13, UR67, URZ ;  /* 0x000000430d0472a5 */ /* 0x000fee000f8e00ff */
[----:B------:R-:W-:Y:S02]  /*5590*/  UMOV UR4, UR5 ;  /* 0x0000000500047c82 */ /* 0x000fe40008000000 */
[----:B------:R-:W-:Y:S04]  /*55a0*/  USHF.R.U32.HI UR4, URZ, UR72, UR4 ;  /* 0x00000048ff047299 */ /* 0x000fe80008011604 */
[----:B------:R-:W-:Y:S02]  /*55b0*/  USEL UR14, UR13, UR4, !UP0 ;  /* 0x000000040d0e7287 */ /* 0x000fe4000c000000 */
[----:B------:R-:W-:Y:S02]  /*55c0*/  UIADD3 UR4, UPT, UPT, -UR13, URZ, URZ ;  /* 0x000000ff0d047290 */ /* 0x000fe4000fffe1ff */
[----:B------:R-:W-:Y:S02]  /*55d0*/  UIADD3 UR5, UPT, UPT, -UR14, URZ, URZ ;  /* 0x000000ff0e057290 */ /* 0x000fe4000fffe1ff */
[----:B------:R-:W-:Y:S02]  /*55e0*/  UIMAD UR12, UR63, UR4, UR12 ;  /* 0x000000043f0c72a4 */ /* 0x000fe4000f8e020c */
[----:B------:R-:W-:Y:S01]  /*55f0*/  UIMAD UR13, UR66, UR5, UR13 ;  /* 0x00000005420d72a4 */ /* 0x000fe2000f8e020d */
[----:B--2---:R-:W-:Y:S11]  /*5600*/  @!P1 BRA `(.L_x_89) ;  /* 0x0000007800449947 */ /* 0x004ff60003800000 */
.L_x_219:
[----:B------:R-:W-:Y:S01]  /*5610*/  @!P2 R2UR UR4, R0 ;  /* 0x000000000004a2ca */ /* 0x000fe200000e0000 */
[----:B------:R-:W-:Y:S01]  /*5620*/  VOTEU.ALL UP0, P2 ;  /* 0x0000000000ff7886 */ /* 0x000fe20001000000 */
[----:B-1----:R-:W-:Y:S04]  /*5630*/  @!P2 IADD3 R2, P1, PT, R12, 0x680, RZ ;  /* 0x000006800c02a810 */ /* 0x002fe80007f3e0ff */
[----:B------:R-:W-:Y:S01]  /*5640*/  @!P2 R2UR UR5, R2 ;  /* 0x000000000205a2ca */ /* 0x000fe200000e0000 */
[----:B------:R-:W-:Y:S01]  /*5650*/  @!P2 IMAD.X R0, RZ, RZ, R13, P1 ;  /* 0x000000ffff00a224 */ /* 0x000fe200008e060d */
[----:B------:R-:W-:Y:S05]  /*5660*/  @!UP0 UIADD3 UR8, UPT, UPT, UR42, 0x200, URZ ;  /* 0x000002002a088890 */ /* 0x000fea000fffe0ff */
[----:B------:R-:W-:Y:S01]  /*5670*/  @!UP0 UPRMT UR6, UR4, 0x5410, URZ ;  /* 0x0000541004068896 */ /* 0x000fe200080000ff */
[----:B------:R-:W-:Y:S01]  /*5680*/  @!P2 R2UR UR4, R0 ;  /* 0x000000000004a2ca */ /* 0x000fe200000e0000 */
[----:B------:R-:W-:Y:S01]  /*5690*/  VOTEU.ALL UP0, P2 ;  /* 0x0000000000ff7886 */ /* 0x000fe20001000000 */
[----:B------:R-:W-:Y:S03]  /*56a0*/  @!P2 IMAD.MOV.U32 R0, RZ, RZ, 0x2000 ;  /* 0x00002000ff00a424 */ /* 0x000fe600078e00ff */
[----:B------:R-:W-:Y:S01]  /*56b0*/  IMAD.U32 R14, RZ, RZ, UR5 ;  /* 0x00000005ff0e7e24 */ /* 0x000fe2000f8e00ff */
[----:B------:R-:W-:Y:S01]  /*56c0*/  @!UP0 UMOV UR9, UR44 ;  /* 0x0000002c00098c82 */ /* 0x000fe20008000000 */
[----:B------:R-:W-:Y:S06]  /*56d0*/  @!UP0 UMOV UR10, UR43 ;  /* 0x0000002b000a8c82 */ /* 0x000fec0008000000 */
[----:B------:R-:W-:Y:S01]  /*56e0*/  IMAD.U32 R15, RZ, RZ, UR4 ;  /* 0x00000004ff0f7e24 */ /* 0x000fe2000f8e00ff */
[----:B------:R-:W-:Y:S04]  /*56f0*/  @!P2 R2UR UR4, R14 ;  /* 0x000000000e04a2ca */ /* 0x000fe800000e0000 */
[----:B------:R-:W-:Y:S11]  /*5700*/  @!P2 R2UR UR5, R15 ;  /* 0x000000000f05a2ca */ /* 0x000ff600000e0000 */
[----:B------:R-:W-:Y:S02]  /*5710*/  @!UPT UIADD3 URZ, UPT, UPT, URZ, URZ, URZ ;  /* 0x000000fffffff290 */ /* 0x000fe4000fffe0ff */
[----:B------:R1:W-:Y:S01]  /*5720*/  @!UP0 UTMALDG.5D.IM2COL [UR8], [UR4], UR6 ;  /* 0x00000008040083b4 */ /* 0x0003e20008060006 */
[----:B------:R2:W-:Y:S01]  /*5730*/  @!P2 SYNCS.ARRIVE.TRANS64.RED.A0TR RZ, [UR42+0x80], R0 ;  /* 0x00008000ffffa9a7 */ /* 0x0005e2000830042a */
[----:B------:R-:W-:Y:S01]  /*5740*/  SYNCS.ARRIVE.TRANS64.RED.A1T0 RZ, [UR48], RZ ;  /* 0x000000ffffff79a7 */ /* 0x000fe20008100430 */
[----:B--2---:R-:W-:Y:S01]  /*5750*/  @!P2 IMAD.MOV.U32 R0, RZ, 0x20, RZ ;  /* 0x00000020ff00a824 */ /* 0x004fe200078e00ff */
[----:B------:R-:W2:Y:S03]  /*5760*/  SYNCS.PHASECHK.TRANS64.TRYWAIT P1, [UR42+0xa8], R9 ;  /* 0x0000a809ff0075a7 */ /* 0x000ea6000802112a */
[----:B------:R-:W-:Y:S01]  /*5770*/  @!P2 IMAD.MOV.U32 R0, RZ, 0x400, R0 ;  /* 0x00000400ff00a824 */ /* 0x000fe200078e0000 */
[----:B-12---:R-:W-:Y:S06]  /*5780*/  @!P1 BRA `(.L_x_90) ;  /* 0x0000007400fc9947 */ /* 0x006fec0003800000 */
.L_x_221:
[----:B------:R-:W-:Y:S01]  /*5790*/  @!P2 R2UR UR4, R0 ;  /* 0x000000000004a2ca */ /* 0x000fe200000e0000 */
[----:B------:R-:W-:Y:S01]  /*57a0*/  VOTEU.ALL UP0, P2 ;  /* 0x0000000000ff7886 */ /* 0x000fe20001000000 */
[----:B-1----:R-:W-:Y:S01]  /*57b0*/  @!P2 IADD3 R2, P1, PT, R12, 0x680, RZ ;  /* 0x000006800c02a810 */ /* 0x002fe20007f3e0ff */
[----:B------:R-:W-:Y:S01]  /*57c0*/  UMOV UR35, UR11 ;  /* 0x0000000b00237c82 */ /* 0x000fe20008000000 */
[----:B------:R-:W-:Y:S01]  /*57d0*/  UMOV UR36, UR12 ;  /* 0x0000000c00247c82 */ /* 0x000fe20008000000 */
[----:B------:R-:W-:Y:S01]  /*57e0*/  UMOV UR37, UR13 ;  /* 0x0000000d00257c82 */ /* 0x000fe20008000000 */
[----:B------:R-:W-:Y:S01]  /*57f0*/  @!P2 R2UR UR5, R2 ;  /* 0x000000000205a2ca */ /* 0x000fe200000e0000 */
[----:B------:R-:W-:Y:S01]  /*5800*/  @!P2 IMAD.X R0, RZ, RZ, R13, P1 ;  /* 0x000000ffff00a224 */ /* 0x000fe200008e060d */
[----:B------:R-:W-:Y:S02]  /*5810*/  @!UP0 UIADD3 UR34, UPT, UPT, UR43, 0x10, URZ ;  /* 0x000000102b228890 */ /* 0x000fe4000fffe0ff */
[----:B------:R-:W-:Y:S01]  /*5820*/  @!UP0 UIADD3 UR32, UPT, UPT, UR42, 0x2200, URZ ;  /* 0x000022002a208890 */ /* 0x000fe2000fffe0ff */
[----:B------:R-:W-:Y:S02]  /*5830*/  UMOV UR38, UR14 ;  /* 0x0000000e00267c82 */ /* 0x000fe40008000000 */
[----:B------:R-:W-:Y:S01]  /*5840*/  @!UP0 UPRMT UR6, UR4, 0x5410, URZ ;  /* 0x0000541004068896 */ /* 0x000fe200080000ff */
[----:B------:R-:W-:Y:S01]  /*5850*/  @!P2 R2UR UR4, R0 ;  /* 0x000000000004a2ca */ /* 0x000fe200000e0000 */
[----:B------:R-:W-:Y:S01]  /*5860*/  VOTEU.ALL UP0, P2 ;  /* 0x0000000000ff7886 */ /* 0x000fe20001000000 */
[----:B------:R-:W-:Y:S03]  /*5870*/  @!P2 IMAD.MOV.U32 R0, RZ, RZ, 0x2000 ;  /* 0x00002000ff00a424 */ /* 0x000fe600078e00ff */
[----:B------:R-:W-:Y:S08]  /*5880*/  IMAD.U32 R14, RZ, RZ, UR5 ;  /* 0x00000005ff0e7e24 */ /* 0x000ff0000f8e00ff */
        /* <DEDUP_REMOVED lines=11> */
.L_x_223:
        /* <DEDUP_REMOVED lines=27> */
.L_x_225:
        /* <DEDUP_REMOVED lines=8> */
[----:B------:R-:W-:Y:S01]  /*5b70*/  @!UP0 UIADD3 UR18, UPT, UPT, UR43, 0x30, URZ ;  /* 0x000000302b128890 */ /* 0x000fe2000fffe0ff */
[----:B------:R-:W-:Y:S01]  /*5b80*/  SHF.L.U32 R8, RZ, 0x1f, RZ ;  /* 0x0000001fff087819 */ /* 0x000fe200000006ff */
        /* <DEDUP_REMOVED lines=18> */
.L_x_227:
[----:B------:R-:W-:Y:S01]  /*5cb0*/  @!P2 R2UR UR4, R0 ;  /* 0x000000000004a2ca */ /* 0x000fe200000e0000 */
[----:B------:R-:W-:Y:S01]  /*5cc0*/  VOTEU.ALL UP0, P2 ;  /* 0x0000000000ff7886 */ /* 0x000fe20001000000 */
[----:B-1----:R-:W-:Y:S04]  /*5cd0*/  @!P2 IADD3 R2, P1, PT, R12, 0x680, RZ ;  /* 0x000006800c02a810 */ /* 0x002fe80007f3e0ff */
[----:B------:R-:W-:Y:S01]  /*5ce0*/  @!P2 R2UR UR5, R2 ;  /* 0x000000000205a2ca */ /* 0x000fe200000e0000 */
[----:B------:R-:W-:Y:S01]  /*5cf0*/  @!P2 IMAD.X R0, RZ, RZ, R13, P1 ;  /* 0x000000ffff00a224 */ /* 0x000fe200008e060d */
[----:B------:R-:W-:Y:S02]  /*5d00*/  @!UP0 UIADD3 UR10, UPT, UPT, UR43, 0x40, URZ ;  /* 0x000000402b0a8890 */ /* 0x000fe4000fffe0ff */
[----:B------:R-:W-:Y:S03]  /*5d10*/  @!UP0 UIADD3 UR8, UPT, UPT, UR42, 0x200, URZ ;  /* 0x000002002a088890 */ /* 0x000fe6000fffe0ff */
[----:B------:R-:W-:Y:S01]  /*5d20*/  @!UP0 UPRMT UR6, UR4, 0x5410, URZ ;  /* 0x0000541004068896 */ /* 0x000fe200080000ff */
[----:B------:R-:W-:Y:S01]  /*5d30*/  @!P2 R2UR UR4, R0 ;  /* 0x000000000004a2ca */ /* 0x000fe200000e0000 */
[----:B------:R-:W-:Y:S01]  /*5d40*/  VOTEU.ALL UP0, P2 ;  /* 0x0000000000ff7886 */ /* 0x000fe20001000000 */
[----:B------:R-:W-:Y:S03]  /*5d50*/  @!P2 IMAD.MOV.U32 R0, RZ, RZ, 0x2000 ;  /* 0x00002000ff00a424 */ /* 0x000fe600078e00ff */
[----:B------:R-:W-:Y:S01]  /*5d60*/  IMAD.U32 R14, RZ, RZ, UR5 ;  /* 0x00000005ff0e7e24 */ /* 0x000fe2000f8e00ff */
[----:B------:R-:W-:Y:S07]  /*5d70*/  @!UP0 UMOV UR9, UR44 ;  /* 0x0000002c00098c82 */ /* 0x000fee0008000000 */
        /* <DEDUP_REMOVED lines=11> */
.L_x_229:
[----:B------:R-:W-:Y:S01]  /*5e30*/  @!P2 R2UR UR4, R0 ;  /* 0x000000000004a2ca */ /* 0x000fe200000e0000 */
[----:B------:R-:W-:Y:S01]  /*5e40*/  VOTEU.ALL UP0, P2 ;  /* 0x0000000000ff7886 */ /* 0x000fe20001000000 */
[----:B-1----:R-:W-:Y:S01]  /*5e50*/  @!P2 IADD3 R2, P1, PT, R12, 0x680, RZ ;  /* 0x000006800c02a810 */ /* 0x002fe20007f3e0ff */
[----:B------:R-:W-:Y:S03]  /*5e60*/  UMOV UR9, UR33 ;  /* 0x0000002100097c82 */ /* 0x000fe60008000000 */
        /* <DEDUP_REMOVED lines=20> */
.L_x_231:
[----:B------:R-:W-:Y:S01]  /*5fb0*/  @!P2 R2UR UR4, R0 ;  /* 0x000000000004a2ca */ /* 0x000fe200000e0000 */
[----:B------:R-:W-:Y:S01]  /*5fc0*/  VOTEU.ALL UP0, P2 ;  /* 0x0000000000ff7886 */ /* 0x000fe20001000000 */
[----:B-1----:R-:W-:Y:S01]  /*5fd0*/  @!P2 IADD3 R2, P1, PT, R12, 0x680, RZ ;  /* 0x000006800c02a810 */ /* 0x002fe20007f3e0ff */
[----:B------:R-:W-:Y:S01]  /*5fe0*/  UMOV UR9, UR25 ;  /* 0x0000001900097c82 */ /* 0x000fe20008000000 */
[----:B------:R-:W-:Y:S02]  /*5ff0*/  @P0 SHF.R.U32.HI R4, RZ, 0x10, R5 ;  /* 0x00000010ff040819 */ /* 0x000fe40000011605 */
[----:B------:R-:W-:Y:S01]  /*6000*/  @!P2 R2UR UR5, R2 ;  /* 0x000000000205a2ca */ /* 0x000fe200000e0000 */
[----:B------:R-:W-:Y:S01]  /*6010*/  @!P2 IMAD.X R0, RZ, RZ, R13, P1 ;  /* 0x000000ffff00a224 */ /* 0x000fe200008e060d */
[----:B------:R-:W-:Y:S01]  /*6020*/  @!UP0 UIADD3 UR10, UPT, UPT, UR43, 0x60, URZ ;  /* 0x000000602b0a8890 */ /* 0x000fe2000fffe0ff */
[----:B------:R-:W-:Y:S01]  /*6030*/  @P0 R2UR UR52, R4 ;  /* 0x00000000043402ca */ /* 0x000fe200000e0000 */
        /* <DEDUP_REMOVED lines=13> */
[----:B------:R-:W2:Y:S02]  /*6110*/  SYNCS.PHASECHK.TRANS64.TRYWAIT P1, [UR42+0xb8], R8 ;  /* 0x0000b808ff0075a7 */ /* 0x000ea4000802112a */
[----:B-12---:R-:W-:Y:S05]  /*6120*/  @!P1 BRA `(.L_x_96) ;  /* 0x0000007000249947 */ /* 0x006fea0003800000 */
.L_x_233:
[----:B-1----:R-:W-:Y:S01]  /*6130*/  @!P2 IMAD.MOV.U32 R0, RZ, 0x20, RZ ;  /* 0x00000020ff00a824 */ /* 0x002fe200078e00ff */
[----:B------:R-:W-:Y:S01]  /*6140*/  @!P2 IADD3 R2, P0, PT, R12, 0x680, RZ ;  /* 0x000006800c02a810 */ /* 0x000fe20007f1e0ff */
[----:B------:R-:W-:Y:S01]  /*6150*/  VOTEU.ALL UP0, P2 ;  /* 0x0000000000ff7886 */ /* 0x000fe20001000000 */
[----:B------:R-:W-:Y:S01]  /*6160*/  UMOV UR9, UR17 ;  /* 0x0000001100097c82 */ /* 0x000fe20008000000 */
[----:B------:R-:W-:Y:S01]  /*6170*/  @!P2 IMAD.MOV.U32 R0, RZ, 0x400, R0 ;  /* 0x00000400ff00a824 */ /* 0x000fe200078e0000 */
[----:B------:R-:W-:Y:S01]  /*6180*/  @!P2 R2UR UR5, R2 ;  /* 0x000000000205a2ca */ /* 0x000fe200000e0000 */
[----:B------:R-:W-:Y:S01]  /*6190*/  UPLOP3.LUT UP2, UPT, UPT, UPT, UPT, 0x80, 0x8 ;  /* 0x000000000008789c */ /* 0x000fe20003f4f070 */
[----:B------:R-:W-:Y:S01]  /*61a0*/  R2UR UR16, R67 ;  /* 0x00000000431072ca */ /* 0x000fe200000e0000 */
[----:B------:R-:W-:Y:S01]  /*61b0*/  @!UP0 UIADD3 UR10, UPT, UPT, UR43, 0x70, URZ ;  /* 0x000000702b0a8890 */ /* 0x000fe2000fffe0ff */
[----:B------:R-:W-:Y:S01]  /*61c0*/  @!P2 R2UR UR4, R0 ;  /* 0x000000000004a2ca */ /* 0x000fe200000e0000 */
[----:B------:R-:W-:Y:S01]  /*61d0*/  @!P2 IMAD.X R0, RZ, RZ, R13, P0 ;  /* 0x000000ffff00a224 */ /* 0x000fe200000e060d */
[----:B------:R-:W-:Y:S01]  /*61e0*/  @!UP0 UIADD3 UR8, UPT, UPT, UR42, 0x6200, URZ ;  /* 0x000062002a088890 */ /* 0x000fe2000fffe0ff */
[----:B------:R-:W-:Y:S02]  /*61f0*/  R2UR UR7, R68 ;  /* 0x00000000440772ca */ /* 0x000fe400000e0000 */
[----:B------:R-:W-:Y:S04]  /*6200*/  LOP3.LUT R10, R10, 0x1, RZ, 0x3c, !PT ;  /* 0x000000010a0a7812 */ /* 0x000fe800078e3cff */
[----:B------:R-:W-:Y:S02]  /*6210*/  IMAD.U32 R4, RZ, RZ, UR5 ;  /* 0x00000005ff047e24 */ /* 0x000fe4000f8e00ff */
[----:B------:R-:W-:Y:S02]  /*6220*/  UIADD3 UR20, UPT, UPT, UR15, UR16, URZ ;  /* 0x000000100f147290 */ /* 0x000fe4000fffe0ff */
[----:B------:R-:W-:Y:S01]  /*6230*/  @!UP0 UPRMT UR6, UR4, 0x5410, URZ ;  /* 0x0000541004068896 */ /* 0x000fe200080000ff */
[----:B------:R-:W-:Y:S01]  /*6240*/  @!P2 R2UR UR4, R0 ;  /* 0x000000000004a2ca */ /* 0x000fe200000e0000 */
[----:B------:R-:W-:Y:S01]  /*6250*/  VOTEU.ALL UP0, P2 ;  /* 0x0000000000ff7886 */ /* 0x000fe20001000000 */
[----:B------:R-:W-:Y:S11]  /*6260*/  UIADD3 UR54, UPT, UPT, UR23, UR7, URZ ;  /* 0x0000000717367290 */ /* 0x000ff6000fffe0ff */
[----:B------:R-:W-:Y:S01]  /*6270*/  IMAD.U32 R5, RZ, RZ, UR4 ;  /* 0x00000004ff057e24 */ /* 0x000fe2000f8e00ff */
[----:B------:R-:W-:Y:S04]  /*6280*/  @!P2 R2UR UR4, R4 ;  /* 0x000000000404a2ca */ /* 0x000fe800000e0000 */
[----:B------:R-:W-:Y:S11]  /*6290*/  @!P2 R2UR UR5, R5 ;  /* 0x000000000505a2ca */ /* 0x000ff600000e0000 */
[----:B------:R-:W-:Y:S02]  /*62a0*/  @!UPT UIADD3 URZ, UPT, UPT, URZ, URZ, URZ ;  /* 0x000000fffffff290 */ /* 0x000fe4000fffe0ff */
[----:B------:R1:W-:Y:S01]  /*62b0*/  @!UP0 UTMALDG.5D.IM2COL [UR8], [UR4], UR6 ;  /* 0x00000008040083b4 */ /* 0x0003e20008060006 */
[----:B------:R1:W-:Y:S01]  /*62c0*/  @!P2 SYNCS.ARRIVE.TRANS64.RED.A0TR RZ, [UR42+0x98], R3 ;  /* 0x00009803ffffa9a7 */ /* 0x0003e2000830042a */
[----:B------:R-:W-:Y:S01]  /*62d0*/  SYNCS.ARRIVE.TRANS64.RED.A1T0 RZ, [UR45], RZ ;  /* 0x000000ffffff79a7 */ /* 0x000fe2000810042d */
[----:B------:R-:W-:Y:S05]  /*62e0*/  BRA.U UP3, `(.L_x_97) ;  /* 0xffffffe903747547 */ /* 0x000fea000b83ffff */
[----:B------:R-:W2:Y:S02]  /*62f0*/  SYNCS.PHASECHK.TRANS64.TRYWAIT P0, [UR42+0xa0], R9 ;  /* 0x0000a009ff0075a7 */ /* 0x000ea4000800112a */
[----:B--2---:R-:W-:Y:S05]  /*6300*/  @!P0 BRA `(.L_x_98) ;  /* 0x0000006c00c48947 */ /* 0x004fea0003800000 */
.L_x_235:
[----:B------:R-:W3:Y:S02]  /*6310*/  SYNCS.PHASECHK.TRANS64.TRYWAIT P0, [UR42+0xa8], R9 ;  /* 0x0000a809ff0075a7 */ /* 0x000ee4000800112a */
[----:B---3--:R-:W-:Y:S05]  /*6320*/  @!P0 BRA `(.L_x_99) ;  /* 0x0000006c00d48947 */ /* 0x008fea0003800000 */
.L_x_237:
[----:B------:R-:W3:Y:S01]  /*6330*/  SYNCS.PHASECHK.TRANS64.TRYWAIT P0, [UR42+0xb0], R9 ;  /* 0x0000b009ff0075a7 */ /* 0x000ee2000800112a */
[----:B--2---:R-:W-:Y:S01]  /*6340*/  HFMA2 R0, -RZ, RZ, 0, 5.9604644775390625e-08 ;  /* 0x00000001ff007431 */ /* 0x004fe200000001ff */
[----:B---3--:R-:W-:Y:S06]  /*6350*/  @!P0 BRA `(.L_x_100) ;  /* 0x0000006c00e08947 */ /* 0x008fec0003800000 */
.L_x_239:
[----:B--2---:R-:W-:Y:S02]  /*6360*/  MOV R2, UR42 ;  /* 0x0000002a00027c02 */ /* 0x004fe40008000f00 */
[----:B------:R-:W-:-:S07]  /*6370*/  SHF.L.U32 R0, R0, 0x1f, RZ ;  /* 0x0000001f00007819 */ /* 0x000fce00000006ff */
.L_x_101:
[----:B--2---:R2:W3:Y:S02]  /*6380*/  SYNCS.PHASECHK.TRANS64.TRYWAIT P0, [R2+URZ+0xb8], R0 ;  /* 0x0000b800020075a7 */ /* 0x0044e400080011ff */
[----:B---3--:R-:W-:Y:S05]  /*6390*/  @!P0 NANOSLEEP.SYNCS 0x989680 ;  /* 0x009896800000895d */ /* 0x008fea0003900000 */
[----:B------:R-:W3:Y:S02]  /*63a0*/  @!P0 SYNCS.PHASECHK.TRANS64 P0, [R2+URZ+0xb8], R0 ;  /* 0x0000b800020085a7 */ /* 0x000ee400080010ff */
[----:B-1-3--:R-:W-:Y:S05]  /*63b0*/  @P0 EXIT ;  /* 0x000000000000094d */ /* 0x00afea0003800000 */
[----:B------:R-:W-:Y:S05]  /*63c0*/  BRA `(.L_x_101) ;  /* 0xfffffffc00ec7947 */ /* 0x000fea000383ffff */
.L_x_82:
[----:B------:R-:W-:-:S06]  /*63d0*/  UISETP.GE.AND UP0, UPT, UR18, 0x4, UPT ;  /* 0x000000041200788c */ /* 0x000fcc000bf06270 */
[----:B------:R-:W-:-:S13]  /*63e0*/  PLOP3.LUT P0, PT, PT, PT, UP0, 0x80, 0x8 ;  /* 0x000000000008781c */ /* 0x000fda0003f0f008 */
[----:B-1----:R-:W-:Y:S05]  /*63f0*/  @!P0 EXIT ;  /* 0x000000000000894d */ /* 0x002fea0003800000 */
[----:B------:R-:W1:Y:S08]  /*6400*/  S2UR UR4, SR_CgaCtaId ;  /* 0x00000000000479c3 */ /* 0x000e700000008800 */
[----:B------:R-:W-:Y:S01]  /*6410*/  BAR.SYNC.DEFER_BLOCKING 0x6, 0xa0 ;  /* 0x0182800000007b1d */ /* 0x000fe20000010000 */
[C---:B------:R-:W-:Y:S01]  /*6420*/  IMAD.SHL.U32 R0, R56.reuse, 0x10, RZ ;  /* 0x0000001038007824 */ /* 0x040fe200078e00ff */
[C---:B------:R-:W-:Y:S01]  /*6430*/  SHF.L.U32 R55, R56.reuse, 0x1, RZ ;  /* 0x0000000138377819 */ /* 0x040fe200000006ff */
[C---:B------:R-:W-:Y:S01]  /*6440*/  IMAD.U32 R23, R56.reuse, 0x10000, RZ ;  /* 0x0001000038177824 */ /* 0x040fe200078e00ff */
[----:B------:R-:W-:Y:S01]  /*6450*/  LOP3.LUT R57, R56, 0x60, RZ, 0xc0, !PT ;  /* 0x0000006038397812 */ /* 0x000fe200078ec0ff */
[----:B------:R-:W-:Y:S01]  /*6460*/  HFMA2 R53, -RZ, RZ, 0, 0 ;  /* 0x00000000ff357431 */ /* 0x000fe200000001ff */
[----:B------:R-:W-:-:S02]  /*6470*/  UMOV UR50, 0x400 ;  /* 0x0000040000327882 */ /* 0x000fc40000000000 */
[----:B------:R-:W2:Y:S01]  /*6480*/  LDC.64 R50, c[0x0][0x9b0] ;  /* 0x00026c00ff327b82 */ /* 0x000ea20000000a00 */
[----:B------:R-:W3:Y:S01]  /*6490*/  LDCU.128 UR8, c[0x0][0xb80] ;  /* 0x00017000ff0877ac */ /* 0x000ee20008000c00 */
[----:B------:R-:W-:Y:S01]  /*64a0*/  LOP3.LUT R4, R0, 0x60, RZ, 0xc0, !PT ;  /* 0x0000006000047812 */ /* 0x000fe200078ec0ff */
[----:B------:R-:W-:Y:S01]  /*64b0*/  IMAD.MOV.U32 R54, RZ, RZ, RZ ;  /* 0x000000ffff367224 */ /* 0x000fe200078e00ff */
[----:B------:R-:W-:Y:S01]  /*64c0*/  LOP3.LUT R71, R56, 0x2, RZ, 0xc0, !PT ;  /* 0x0000000238477812 */ /* 0x000fe200078ec0ff */
[----:B------:R-:W4:Y:S01]  /*64d0*/  LDCU.64 UR56, c[0x0][0x348] ;  /* 0x00006900ff3877ac */ /* 0x000f220008000a00 */
[----:B------:R-:W-:Y:S02]  /*64e0*/  LOP3.LUT R55, R4, 0xc, R55, 0xf8, !PT ;  /* 0x0000000c04377812 */ /* 0x000fe400078ef837 */
[----:B------:R-:W2:Y:S01]  /*64f0*/  LDC.64 R48, c[0x0][0x9a8] ;  /* 0x00026a00ff307b82 */ /* 0x000ea20000000a00 */
[----:B------:R-:W-:Y:S01]  /*6500*/  LOP3.LUT R56, R56, 0x4, RZ, 0xc0, !PT ;  /* 0x0000000438387812 */ /* 0x000fe200078ec0ff */
[----:B------:R-:W2:Y:S01]  /*6510*/  LDCU UR48, c[0x0][0xc0c] ;  /* 0x00018180ff3077ac */ /* 0x000ea20008000800 */
[----:B------:R-:W-:-:S02]  /*6520*/  LOP3.LUT R55, R55, 0x790, R0, 0xf8, !PT ;  /* 0x0000079037377812 */ /* 0x000fc400078ef800 */
[----:B------:R-:W-:Y:S01]  /*6530*/  MOV R22, RZ ;  /* 0x000000ff00167202 */ /* 0x000fe20000000f00 */
[----:B------:R-:W2:Y:S01]  /*6540*/  LDCU UR38, c[0x0][0xc30] ;  /* 0x00018600ff2677ac */ /* 0x000ea20008000800 */
[----:B------:R-:W-:Y:S01]  /*6550*/  LOP3.LUT R23, R23, 0x600000, RZ, 0xc0, !PT ;  /* 0x0060000017177812 */ /* 0x000fe200078ec0ff */
[----:B-1----:R-:W-:Y:S01]  /*6560*/  ULEA UR50, UR4, UR50, 0x18 ;  /* 0x0000003204327291 */ /* 0x002fe2000f8ec0ff */
[----:B---3--:R-:W-:Y:S01]  /*6570*/  IMAD.U32 R65, RZ, RZ, UR8 ;  /* 0x00000008ff417e24 */ /* 0x008fe2000f8e00ff */
[----:B------:R-:W1:Y:S01]  /*6580*/  LDCU UR4, c[0x0][0x370] ;  /* 0x00006e00ff0477ac */ /* 0x000e620008000800 */
[----:B------:R-:W-:Y:S01]  /*6590*/  IMAD.U32 R64, RZ, RZ, UR9 ;  /* 0x00000009ff407e24 */ /* 0x000fe2000f8e00ff */
[----:B------:R-:W-:Y:S01]  /*65a0*/  MOV R63, UR10 ;  /* 0x0000000a003f7c02 */ /* 0x000fe20008000f00 */
[----:B------:R-:W-:Y:S01]  /*65b0*/  IMAD.U32 R62, RZ, RZ, UR11 ;  /* 0x0000000bff3e7e24 */ /* 0x000fe2000f8e00ff */
[----:B------:R-:W3:Y:S03]  /*65c0*/  LDCU.64 UR58, c[0x0][0x988] ;  /* 0x00013100ff3a77ac */ /* 0x000ee60008000a00 */
[----:B------:R-:W4:Y:S01]  /*65d0*/  LDS R2, [UR50+0x120] ;  /* 0x00012032ff027984 */ /* 0x000f220008000800 */
[----:B------:R-:W2:Y:S01]  /*65e0*/  LDCU.64 UR46, c[0x0][0xc28] ;  /* 0x00018500ff2e77ac */ /* 0x000ea20008000a00 */
[----:B------:R-:W2:Y:S01]  /*65f0*/  LDCU.128 UR60, c[0x0][0xc10] ;  /* 0x00018200ff3c77ac */ /* 0x000ea20008000c00 */
[----:B------:R-:W2:Y:S01]  /*6600*/  LDCU UR55, c[0x0][0x374] ;  /* 0x00006e80ff3777ac */ /* 0x000ea20008000800 */
[----:B-1----:R-:W-:Y:S01]  /*6610*/  IMAD.U32 R66, RZ, RZ, UR4 ;  /* 0x00000004ff427e24 */ /* 0x002fe2000f8e00ff */
[----:B------:R-:W1:Y:S01]  /*6620*/  LDCU.64 UR4, c[0x0][0x990] ;  /* 0x00013200ff0477ac */ /* 0x000e620008000a00 */
[----:B------:R-:W-:Y:S01]  /*6630*/  UMOV UR53, URZ ;  /* 0x000000ff00357c82 */ /* 0x000fe20008000000 */
[----:B------:R-:W-:Y:S01]  /*6640*/  UMOV UR51, URZ ;  /* 0x000000ff00337c82 */ /* 0x000fe20008000000 */
[----:B-1----:R-:W-:Y:S01]  /*6650*/  IMAD.U32 R61, RZ, RZ, UR4 ;  /* 0x00000004ff3d7e24 */ /* 0x002fe2000f8e00ff */
[----:B------:R-:W-:Y:S01]  /*6660*/  UIADD3 UR4, UPT, UPT, UR50, 0x200, URZ ;  /* 0x0000020032047890 */ /* 0x000fe2000fffe0ff */
[----:B------:R-:W-:-:S05]  /*6670*/  MOV R60, UR5 ;  /* 0x00000005003c7c02 */ /* 0x000fca0008000f00 */
[----:B------:R-:W-:Y:S01]  /*6680*/  MOV R52, UR4 ;  /* 0x0000000400347c02 */ /* 0x000fe20008000f00 */
[C---:B----4-:R-:W-:Y:S01]  /*6690*/  VIADD R3, R2.reuse, 0x80 ;  /* 0x0000008002037836 */ /* 0x050fe20000000000 */
[----:B------:R-:W-:-:S03]  /*66a0*/  LOP3.LUT R2, R2, 0xffff, RZ, 0xc0, !PT ;  /* 0x0000ffff02027812 */ /* 0x000fc600078ec0ff */
[----:B------:R-:W-:Y:S01]  /*66b0*/  IMAD R55, R55, 0x4, R52 ;  /* 0x0000000437377824 */ /* 0x000fe200078e0234 */
[----:B------:R-:W-:-:S03]  /*66c0*/  LOP3.LUT R3, R3, 0xffff, RZ, 0xc0, !PT ;  /* 0x0000ffff03037812 */ /* 0x000fc600078ec0ff */
[--C-:B------:R-:W-:Y:S02]  /*66d0*/  IMAD R71, R71, -0x10, R55.reuse ;  /* 0xfffffff047477824 */ /* 0x100fe400078e0237 */
[----:B------:R-:W-:Y:S01]  /*66e0*/  IMAD R70, R56, -0x10, R55 ;  /* 0xfffffff038467824 */ /* 0x000fe200078e0237 */
[----:B--23--:R1:W-:Y:S06]  /*66f0*/  STL.64 [R1], R2 ;  /* 0x0000000201007387 */ /* 0x00c3ec0000100a00 */
.L_x_177:
[----:B-1----:R-:W-:Y:S04]  /*6700*/  SHF.L.U32 R2, R53, 0x1f, RZ ;  /* 0x0000001f35027819 */ /* 0x002fe800000006ff */
[----:B------:R-:W1:Y:S02]  /*6710*/  SYNCS.PHASECHK.TRANS64.TRYWAIT P0, [UR50+0xd0], R2 ;  /* 0x0000d002ff0075a7 */ /* 0x000e640008001132 */
[----:B-12---:R-:W-:Y:S05]  /*6720*/  @!P0 BRA `(.L_x_102) ;  /* 0x0000006c00048947 */ /* 0x006fea0003800000 */
.L_x_241:
[----:B-1----:R-:W-:Y:S01]  /*6730*/  LEA R2, R22, UR49, 0x2 ;  /* 0x0000003116027c11 */ /* 0x002fe2000f8e10ff */
[----:B------:R-:W1:Y:S01]  /*6740*/  LDS.128 R4, [UR50+0x110] ;  /* 0x00011032ff047984 */ /* 0x000e620008000c00 */
[----:B------:R-:W-:Y:S02]  /*6750*/  UIADD3 UR4, UPT, UPT, UR50, 0xd8, URZ ;  /* 0x000000d832047890 */ /* 0x000fe4000fffe0ff */
[----:B------:R-:W-:Y:S01]  /*6760*/  UISETP.GE.AND UP0, UPT, UR39, 0x1, UPT ;  /* 0x000000012700788c */ /* 0x000fe2000bf06270 */
[----:B------:R-:W-:Y:S01]  /*6770*/  @!PT LDS RZ, [RZ] ;  /* 0x00000000fffff984 */ /* 0x000fe20000000800 */
[----:B------:R-:W-:Y:S01]  /*6780*/  @!PT LDS RZ, [RZ] ;  /* 0x00000000fffff984 */ /* 0x000fe20000000800 */
[----:B------:R-:W-:Y:S01]  /*6790*/  @!PT LDS RZ, [RZ] ;  /* 0x00000000fffff984 */ /* 0x000fe20000000800 */
[----:B------:R-:W-:Y:S01]  /*67a0*/  @!PT LDS RZ, [RZ] ;  /* 0x00000000fffff984 */ /* 0x000fe20000000800 */
[----:B------:R2:W-:Y:S06]  /*67b0*/  MEMBAR.ALL.CTA ;  /* 0x0000000000007992 */ /* 0x0005ec0000008000 */
[----:B--2---:R-:W2:Y:S01]  /*67c0*/  FENCE.VIEW.ASYNC.S ;  /* 0x00000000000073c6 */ /* 0x004ea20000000000 */
[----:B------:R-:W-:Y:S09]  /*67d0*/  UPRMT UR4, URZ, 0x654, UR4 ;  /* 0x00000654ff047896 */ /* 0x000ff20008000004 */
[----:B--2---:R-:W-:Y:S01]  /*67e0*/  SYNCS.ARRIVE.TRANS64.RED.A1T0 RZ, [UR4], RZ ;  /* 0x000000ffffff79a7 */ /* 0x004fe20008100404 */
[----:B------:R-:W5:Y:S01]  /*67f0*/  LDL R2, [R2] ;  /* 0x0000000002027983 */ /* 0x000f620000100800 */
[----:B-1----:R-:W-:Y:S11]  /*6800*/  LOP3.LUT P0, RZ, R6, 0x1, RZ, 0xc0, !PT ;  /* 0x0000000106ff7812 */ /* 0x002ff6000780c0ff */
[----:B------:R-:W-:Y:S02]  /*6810*/  @!UPT UIADD3 URZ, UPT, UPT, URZ, URZ, URZ ;  /* 0x000000fffffff290 */ /* 0x000fe4000fffe0ff */
[----:B------:R-:W-:Y:S01]  /*6820*/  VOTEU.ANY UP1, P0 ;  /* 0x0000000000ff7886 */ /* 0x000fe20000020100 */
[----:B------:R-:W-:Y:S01]  /*6830*/  PLOP3.LUT P0, PT, PT, PT, UP1, 0x80, 0x8 ;  /* 0x000000000008781c */ /* 0x000fe20003f0f018 */
[----:B------:R-:W-:Y:S06]  /*6840*/  UP2UR UR4, UPR, URZ, 0x2 ;  /* 0x00000002ff047883 */ /* 0x000fec0008000000 */
[----:B------:R-:W-:Y:S06]  /*6850*/  IMAD.U32 R78, RZ, RZ, UR4 ;  /* 0x00000004ff4e7e24 */ /* 0x000fec000f8e00ff */
[----:B------:R-:W-:Y:S02]  /*6860*/  @P0 MOV R3, R4 ;  /* 0x0000000400030202 */ /* 0x000fe40000000f00 */
[----:B------:R-:W-:Y:S02]  /*6870*/  @P0 LOP3.LUT R0, R5, 0xffff, RZ, 0xc0, !PT ;  /* 0x0000ffff05000812 */ /* 0x000fe400078ec0ff */
[----:B------:R-:W-:Y:S02]  /*6880*/  @P0 R2UR UR5, R3 ;  /* 0x00000000030502ca */ /* 0x000fe400000e0000 */
[----:B------:R-:W-:Y:S11]  /*6890*/  @P0 R2UR UR4, R0 ;  /* 0x00000000000402ca */ /* 0x000ff600000e0000 */
[----:B------:R-:W-:Y:S02]  /*68a0*/  @UP1 UMOV UR37, UR5 ;  /* 0x0000000500251c82 */ /* 0x000fe40008000000 */
[----:B------:R-:W-:Y:S01]  /*68b0*/  @UP1 UMOV UR36, UR4 ;  /* 0x0000000400241c82 */ /* 0x000fe20008000000 */
[----:B------:R-:W-:Y:S05]  /*68c0*/  BRA.U !UP0, `(.L_x_103) ;  /* 0x0000000108d07547 */ /* 0x000fea000b800000 */
[----:B------:R-:W1:Y:S01]  /*68d0*/  LDCU UR14, c[0x0][0xc20] ;  /* 0x00018400ff0e77ac */ /* 0x000e620008000800 */
[----:B------:R-:W-:Y:S01]  /*68e0*/  R2UR UR9, R66 ;  /* 0x00000000420972ca */ /* 0x000fe200000e0000 */
[----:B------:R-:W-:Y:S02]  /*68f0*/  UIMAD.WIDE.U32 UR4, UR55, UR63, URZ ;  /* 0x0000003f370472a5 */ /* 0x000fe4000f8e00ff */
[----:B------:R-:W-:Y:S02]  /*6900*/  UIMAD.WIDE.U32 UR10, UR36, UR63, URZ ;  /* 0x0000003f240a72a5 */ /* 0x000fe4000f8e00ff */
[----:B------:R-:W-:Y:S02]  /*6910*/  UISETP.NE.AND UP0, UPT, UR62, 0x1, UPT ;  /* 0x000000013e00788c */ /* 0x000fe4000bf05270 */
[----:B------:R-:W-:Y:S02]  /*6920*/  UISETP.NE.AND UP1, UPT, UR48, 0x1, UPT ;  /* 0x000000013000788c */ /* 0x000fe4000bf25270 */
[----:B------:R-:W-:Y:S04]  /*6930*/  UISETP.NE.AND UP2, UPT, UR39, 0x1, UPT ;  /* 0x000000012700788c */ /* 0x000fe8000bf45270 */
[----:B------:R-:W-:Y:S02]  /*6940*/  UIMAD.WIDE.U32 UR6, UR9, UR60, URZ ;  /* 0x0000003c090672a5 */ /* 0x000fe4000f8e00ff */
[----:B------:R-:W-:Y:S01]  /*6950*/  UIMAD.WIDE.U32 UR12, UR37, UR60, URZ ;  /* 0x0000003c250c72a5 */ /* 0x000fe2000f8e00ff */
[----:B------:R-:W-:Y:S02]  /*6960*/  UMOV UR4, UR5 ;  /* 0x0000000500047c82 */ /* 0x000fe40008000000 */
[----:B-1----:R-:W-:Y:S02]  /*6970*/  USHF.R.U32.HI UR8, URZ, UR14, UR4 ;  /* 0x0000000eff087299 */ /* 0x002fe40008011604 */
[----:B------:R-:W-:Y:S01]  /*6980*/  UMOV UR6, UR11 ;  /* 0x0000000b00067c82 */ /* 0x000fe20008000000 */
[----:B------:R-:W-:Y:S02]  /*6990*/  UMOV UR4, UR7 ;  /* 0x0000000700047c82 */ /* 0x000fe40008000000 */
[----:B------:R-:W-:Y:S02]  /*69a0*/  USHF.R.U32.HI UR5, URZ, UR61, UR4 ;  /* 0x0000003dff057299 */ /* 0x000fe40008011604 */
[----:B------:R-:W-:Y:S02]  /*69b0*/  USEL UR4, UR55, UR8, !UP0 ;  /* 0x0000000837047287 */ /* 0x000fe4000c000000 */
[----:B------:R-:W-:Y:S02]  /*69c0*/  USHF.R.U32.HI UR8, URZ, UR14, UR6 ;  /* 0x0000000eff087299 */ /* 0x000fe40008011606 */
[----:B------:R-:W-:Y:S02]  /*69d0*/  UIMAD.WIDE.U32 UR6, UR4, UR46, URZ ;  /* 0x0000002e040672a5 */ /* 0x000fe4000f8e00ff */
[----:B------:R-:W-:Y:S02]  /*69e0*/  USEL UR9, UR9, UR5, !UP1 ;  /* 0x0000000509097287 */ /* 0x000fe4000c800000 */
[----:B------:R-:W-:Y:S02]  /*69f0*/  USEL UR8, UR36, UR8, !UP0 ;  /* 0x0000000824087287 */ /* 0x000fe4000c000000 */
[----:B------:R-:W-:Y:S01]  /*6a00*/  UIMAD.WIDE.U32 UR10, UR9, UR46, URZ ;  /* 0x0000002e090a72a5 */ /* 0x000fe2000f8e00ff */
[----:B------:R-:W-:Y:S01]  /*6a10*/  UMOV UR6, UR7 ;  /* 0x0000000700067c82 */ /* 0x000fe20008000000 */
[----:B------:R-:W-:Y:S01]  /*6a20*/  UMOV UR5, UR13 ;  /* 0x0000000d00057c82 */ /* 0x000fe20008000000 */
[----:B------:R-:W-:Y:S02]  /*6a30*/  @UP2 USHF.R.U32.HI UR4, URZ, UR47, UR6 ;  /* 0x0000002fff042299 */ /* 0x000fe40008011606 */
[----:B------:R-:W-:Y:S02]  /*6a40*/  USHF.R.U32.HI UR5, URZ, UR61, UR5 ;  /* 0x0000003dff057299 */ /* 0x000fe40008011605 */
[----:B------:R-:W-:Y:S02]  /*6a50*/  UIMAD UR4, UR39, UR4, URZ ;  /* 0x00000004270472a4 */ /* 0x000fe4000f8e02ff */
[----:B------:R-:W-:Y:S02]  /*6a60*/  USEL UR5, UR37, UR5, !UP1 ;  /* 0x0000000525057287 */ /* 0x000fe4000c800000 */
[----:B------:R-:W-:Y:S01]  /*6a70*/  UISETP.GE.AND UP0, UPT, UR8, UR4, UPT ;  /* 0x000000040800728c */ /* 0x000fe2000bf06270 */
[----:B------:R-:W-:Y:S01]  /*6a80*/  UMOV UR6, UR11 ;  /* 0x0000000b00067c82 */ /* 0x000fe20008000000 */
[----:B------:R-:W-:Y:S02]  /*6a90*/  UIMAD.WIDE.U32 UR10, UR8, UR46, URZ ;  /* 0x0000002e080a72a5 */ /* 0x000fe4000f8e00ff */
[----:B------:R-:W-:Y:S04]  /*6aa0*/  @UP2 USHF.R.U32.HI UR9, URZ, UR47, UR6 ;  /* 0x0000002fff092299 */ /* 0x000fe80008011606 */
[----:B------:R-:W-:Y:S01]  /*6ab0*/  UIMAD UR6, UR39, UR9, URZ ;  /* 0x00000009270672a4 */ /* 0x000fe2000f8e02ff */
[----:B------:R-:W-:Y:S03]  /*6ac0*/  UMOV UR4, UR11 ;  /* 0x0000000b00047c82 */ /* 0x000fe60008000000 */
[----:B------:R-:W-:Y:S02]  /*6ad0*/  UISETP.GE.OR UP0, UPT, UR5, UR6, UP0 ;  /* 0x000000060500728c */ /* 0x000fe40008706670 */
[----:B------:R-:W-:Y:S02]  /*6ae0*/  USHF.R.U32.HI UR4, URZ, UR47, UR4 ;  /* 0x0000002fff047299 */ /* 0x000fe40008011604 */
[----:B------:R-:W-:Y:S02]  /*6af0*/  UIMAD.WIDE.U32 UR6, UR5, UR46, URZ ;  /* 0x0000002e050672a5 */ /* 0x000fe4000f8e00ff */
[----:B------:R-:W-:Y:S02]  /*6b00*/  USEL UR11, UR8, UR4, !UP2 ;  /* 0x00000004080b7287 */ /* 0x000fe4000d000000 */
[----:B------:R-:W-:Y:S02]  /*6b10*/  UIADD3 UR6, UPT, UPT, -UR5, URZ, URZ ;  /* 0x000000ff05067290 */ /* 0x000fe4000fffe1ff */
[----:B------:R-:W-:Y:S02]  /*6b20*/  UIADD3 UR10, UPT, UPT, -UR11, URZ, URZ ;  /* 0x000000ff0b0a7290 */ /* 0x000fe4000fffe1ff */
[----:B------:R-:W-:Y:S02]  /*6b30*/  UIMAD UR6, UR48, UR6, UR37 ;  /* 0x00000006300672a4 */ /* 0x000fe4000f8e0225 */
[----:B------:R-:W-:Y:S01]  /*6b40*/  UIMAD UR10, UR39, UR10, UR8 ;  /* 0x0000000a270a72a4 */ /* 0x000fe2000f8e0208 */
[----:B------:R-:W-:Y:S01]  /*6b50*/  @!UP0 UMOV UR4, UR7 ;  /* 0x0000000700048c82 */ /* 0x000fe20008000000 */
[----:B------:R-:W-:Y:S02]  /*6b60*/  UIADD3 UR7, UPT, UPT, -UR8, URZ, URZ ;  /* 0x000000ff08077290 */ /* 0x000fe4000fffe1ff */
[----:B------:R-:W-:Y:S04]  /*6b70*/  @!UP0 USHF.R.U32.HI UR4, URZ, UR47, UR4 ;  /* 0x0000002fff048299 */ /* 0x000fe80008011604 */
[----:B------:R-:W-:Y:S04]  /*6b80*/  @!UP0 USEL UR4, UR5, UR4, !UP2 ;  /* 0x0000000405048287 */ /* 0x000fe8000d000000 */
[----:B------:R-:W-:Y:S02]  /*6b90*/  @!UP0 UIMAD UR9, UR9, UR10, UR4 ;  /* 0x0000000a090982a4 */ /* 0x000fe4000f8e0204 */
[----:B------:R-:W-:Y:S02]  /*6ba0*/  @!UP0 UIADD3 UR10, UPT, UPT, UR11, -UR4, URZ ;  /* 0x800000040b0a8290 */ /* 0x000fe4000fffe0ff */
[----:B------:R-:W-:Y:S02]  /*6bb0*/  UIMAD UR4, UR62, UR7, UR36 ;  /* 0x000000073e0472a4 */ /* 0x000fe4000f8e0224 */
[----:B------:R-:W-:Y:S03]  /*6bc0*/  @!UP0 UIMAD UR8, UR10, UR39, UR5 ;  /* 0x000000270a0882a4 */ /* 0x000fe6000f8e0205 */
[----:B------:R-:W-:Y:S02]  /*6bd0*/  @!UP0 UMOV UR5, UR9 ;  /* 0x0000000900058c82 */ /* 0x000fe40008000000 */
[----:B------:R-:W-:Y:S02]  /*6be0*/  UIMAD UR37, UR5, UR48, UR6 ;  /* 0x00000030052572a4 */ /* 0x000fe4000f8e0206 */
[----:B------:R-:W-:Y:S11]  /*6bf0*/  UIMAD UR36, UR8, UR62, UR4 ;  /* 0x0000003e082472a4 */ /* 0x000ff6000f8e0204 */
[----:B------:R-:W-:Y:S01]  /*6c00*/  @!UPT UIADD3 URZ, UPT, UPT, URZ, URZ, URZ ;  /* 0x000000fffffff290 */ /* 0x000fe2000fffe0ff */
.L_x_103:
[----:B------:R-:W-:Y:S01]  /*6c10*/  UISETP.NE.AND UP0, UPT, UR38, 0x1, UPT ;  /* 0x000000012600788c */ /* 0x000fe2000bf05270 */
[----:B------:R-:W-:Y:S01]  /*6c20*/  @P0 SHF.R.U32.HI R4, RZ, 0x10, R5 ;  /* 0x00000010ff040819 */ /* 0x000fe20000011605 */
[----:B------:R-:W-:Y:S01]  /*6c30*/  USHF.L.U32 UR41, UR20, 0x7, URZ ;  /* 0x0000000714297899 */ /* 0x000fe200080006ff */
[----:B------:R-:W-:Y:S01]  /*6c40*/  R2UR UR11, R72 ;  /* 0x00000000480b72ca */ /* 0x000fe200000e0000 */
[----:B------:R-:W-:Y:S01]  /*6c50*/  BSSY.RECONVERGENT B6, `(.L_x_104) ;  /* 0x0000035000067945 */ /* 0x000fe20003800200 */
[----:B------:R-:W-:Y:S02]  /*6c60*/  @P0 R2UR UR11, R4 ;  /* 0x00000000040b02ca */ /* 0x000fe400000e0000 */
[----:B------:R-:W-:Y:S04]  /*6c70*/  LOP3.LUT P0, RZ, R52, 0x1b0, RZ, 0xc0, !PT ;  /* 0x000001b034ff7812 */ /* 0x000fe8000780c0ff */
[----:B------:R-:W1:Y:S07]  /*6c80*/  @!UP0 LDCU.128 UR12, c[0x0][0xc10] ;  /* 0x00018200ff0c87ac */ /* 0x000e6e0008000c00 */
[----:B------:R-:W-:Y:S01]  /*6c90*/  IMAD.U32 R72, RZ, RZ, UR11 ;  /* 0x0000000bff487e24 */ /* 0x000fe2000f8e00ff */
[----:B------:R-:W2:Y:S01]  /*6ca0*/  @!UP0 LDCU UR5, c[0x0][0xc0c] ;  /* 0x00018180ff0587ac */ /* 0x000ea20008000800 */
[----:B------:R-:W3:Y:S01]  /*6cb0*/  @!UP0 LDCU UR10, c[0x0][0xc20] ;  /* 0x00018400ff0a87ac */ /* 0x000ee20008000800 */
[----:B-1----:R-:W-:Y:S02]  /*6cc0*/  UIMAD.WIDE.U32 UR8, UR37, UR12, URZ ;  /* 0x0000000c250872a5 */ /* 0x002fe4000f8e00ff */
[----:B------:R-:W-:Y:S02]  /*6cd0*/  UIMAD.WIDE.U32 UR6, UR36, UR15, URZ ;  /* 0x0000000f240672a5 */ /* 0x000fe4000f8e00ff */
[----:B------:R-:W-:Y:S03]  /*6ce0*/  @!UP0 UISETP.NE.AND UP1, UPT, UR14, 0x1, UPT ;  /* 0x000000010e00888c */ /* 0x000fe6000bf25270 */
[----:B------:R-:W-:Y:S01]  /*6cf0*/  @!UP0 UMOV UR4, UR9 ;  /* 0x0000000900048c82 */ /* 0x000fe20008000000 */
[----:B--2---:R-:W-:Y:S02]  /*6d00*/  @!UP0 UISETP.NE.AND UP2, UPT, UR5, 0x1, UPT ;  /* 0x000000010500888c */ /* 0x004fe4000bf45270 */
[----:B------:R-:W-:Y:S01]  /*6d10*/  @!UP0 USHF.R.U32.HI UR4, URZ, UR13, UR4 ;  /* 0x0000000dff048299 */ /* 0x000fe20008011604 */
[----:B------:R-:W-:Y:S02]  /*6d20*/  @!UP0 UMOV UR6, UR7 ;  /* 0x0000000700068c82 */ /* 0x000fe40008000000 */
[----:B---3--:R-:W-:Y:S02]  /*6d30*/  @!UP0 USHF.R.U32.HI UR6, URZ, UR10, UR6 ;  /* 0x0000000aff068299 */ /* 0x008fe40008011606 */
[----:B------:R-:W-:Y:S02]  /*6d40*/  @!UP0 USEL UR7, UR37, UR4, !UP2 ;  /* 0x0000000425078287 */ /* 0x000fe4000d000000 */
[----:B------:R-:W-:Y:S04]  /*6d50*/  @!UP0 USEL UR6, UR36, UR6, !UP1 ;  /* 0x0000000624068287 */ /* 0x000fe8000c800000 */
[----:B------:R-:W-:Y:S02]  /*6d60*/  @!UP0 UIADD3 UR4, UPT, UPT, -UR7, UR6, URZ ;  /* 0x0000000607048290 */ /* 0x000fe4000fffe1ff */
[----:B------:R-:W-:Y:S02]  /*6d70*/  @!UP0 UIADD3 UR6, UPT, UPT, UR7, -UR6, URZ ;  /* 0x8000000607068290 */ /* 0x000fe4000fffe0ff */
[----:B------:R-:W-:Y:S02]  /*6d80*/  @!UP0 UIMAD UR37, UR4, UR5, UR37 ;  /* 0x00000005042582a4 */ /* 0x000fe4000f8e0225 */
[----:B------:R-:W-:Y:S01]  /*6d90*/  @!UP0 UIMAD UR36, UR6, UR14, UR36 ;  /* 0x0000000e062482a4 */ /* 0x000fe2000f8e0224 */
[----:B------:R-:W-:Y:S11]  /*6da0*/  @!P0 BRA `(.L_x_105) ;  /* 0x00000000007c8947 */ /* 0x000ff60003800000 */
[----:B------:R-:W1:Y:S01]  /*6db0*/  LDCU.64 UR8, c[0x4][0x80] ;  /* 0x01001000ff0877ac */ /* 0x000e620008000a00 */
[----:B------:R-:W-:Y:S01]  /*6dc0*/  MOV R16, 0x0 ;  /* 0x0000000000107802 */ /* 0x000fe20000000f00 */
[----:B------:R-:W-:Y:S02]  /*6dd0*/  HFMA2 R12, -RZ, RZ, 0, 5.9604644775390625e-08 ;  /* 0x00000001ff0c7431 */ /* 0x000fe400000001ff */
[----:B------:R-:W-:Y:S01]  /*6de0*/  IMAD.MOV.U32 R8, RZ, RZ, 0x70 ;  /* 0x00000070ff087424 */ /* 0x000fe200078e00ff */
[----:B------:R2:W3:Y:S01]  /*6df0*/  LDC.64 R14, c[0x4][R16] ;  /* 0x01000000100e7b82 */ /* 0x0004e20000000a00 */
[----:B------:R-:W4:Y:S01]  /*6e00*/  LDCU.64 UR6, c[0x4][0x88] ;  /* 0x01001100ff0677ac */ /* 0x000f220008000a00 */
[----:B------:R-:W-:Y:S01]  /*6e10*/  IMAD.MOV.U32 R13, RZ, RZ, RZ ;  /* 0x000000ffff0d7224 */ /* 0x000fe200078e00ff */
[----:B------:R-:W2:Y:S01]  /*6e20*/  LDCU.64 UR4, c[0x4][0x8] ;  /* 0x01000100ff0477ac */ /* 0x000ea20008000a00 */
[----:B-1----:R-:W-:Y:S01]  /*6e30*/  MOV R5, UR9 ;  /* 0x0000000900057c02 */ /* 0x002fe20008000f00 */
[----:B------:R-:W-:Y:S01]  /*6e40*/  IMAD.U32 R4, RZ, RZ, UR8 ;  /* 0x00000008ff047e24 */ /* 0x000fe2000f8e00ff */
[----:B----4-:R-:W-:Y:S01]  /*6e50*/  MOV R7, UR7 ;  /* 0x0000000700077c02 */ /* 0x010fe20008000f00 */
[----:B------:R-:W-:Y:S01]  /*6e60*/  IMAD.U32 R6, RZ, RZ, UR6 ;  /* 0x00000006ff067e24 */ /* 0x000fe2000f8e00ff */
[----:B--2---:R-:W-:Y:S01]  /*6e70*/  MOV R11, UR5 ;  /* 0x00000005000b7c02 */ /* 0x004fe20008000f00 */
[----:B------:R-:W-:Y:S02]  /*6e80*/  IMAD.U32 R10, RZ, RZ, UR4 ;  /* 0x00000004ff0a7e24 */ /* 0x000fe4000f8e00ff */
[----:B------:R-:W-:Y:S07]  /*6e90*/  LEPC R20, `(.L_x_106) ;  /* 0x000000001014794e */ /* 0x000fee0000000000 */
[----:B---3-5:R-:W-:Y:S05]  /*6ea0*/  CALL.ABS.NOINC R14 ;  /* 0x000000000e007343 */ /* 0x028fea0003c00000 */
.L_x_106:
[----:B------:R-:W1:Y:S01]  /*6eb0*/  LDCU.64 UR8, c[0x4][0x80] ;  /* 0x01001000ff0877ac */ /* 0x000e620008000a00 */
[----:B------:R-:W2:Y:S01]  /*6ec0*/  LDC.64 R16, c[0x4][R16] ;  /* 0x0100000010107b82 */ /* 0x000ea20000000a00 */
[----:B------:R-:W-:Y:S02]  /*6ed0*/  HFMA2 R12, -RZ, RZ, 0, 5.9604644775390625e-08 ;  /* 0x00000001ff0c7431 */ /* 0x000fe400000001ff */
[----:B------:R-:W-:Y:S02]  /*6ee0*/  IMAD.MOV.U32 R8, RZ, RZ, 0x70 ;  /* 0x00000070ff087424 */ /* 0x000fe400078e00ff */
[----:B------:R-:W-:Y:S01]  /*6ef0*/  IMAD.MOV.U32 R13, RZ, RZ, RZ ;  /* 0x000000ffff0d7224 */ /* 0x000fe200078e00ff */
[----:B------:R-:W3:Y:S01]  /*6f00*/  LDCU.64 UR6, c[0x4][0x88] ;  /* 0x01001100ff0677ac */ /* 0x000ee20008000a00 */
[----:B------:R-:W4:Y:S01]  /*6f10*/  LDCU.64 UR4, c[0x4][0x8] ;  /* 0x01000100ff0477ac */ /* 0x000f220008000a00 */
[----:B-1----:R-:W-:Y:S02]  /*6f20*/  MOV R4, UR8 ;  /* 0x0000000800047c02 */ /* 0x002fe40008000f00 */
[----:B------:R-:W-:Y:S02]  /*6f30*/  MOV R5, UR9 ;  /* 0x0000000900057c02 */ /* 0x000fe40008000f00 */
[----:B---3--:R-:W-:Y:S01]  /*6f40*/  MOV R7, UR7 ;  /* 0x0000000700077c02 */ /* 0x008fe20008000f00 */
[----:B------:R-:W-:Y:S01]  /*6f50*/  IMAD.U32 R6, RZ, RZ, UR6 ;  /* 0x00000006ff067e24 */ /* 0x000fe2000f8e00ff */
[----:B----4-:R-:W-:Y:S01]  /*6f60*/  MOV R11, UR5 ;  /* 0x00000005000b7c02 */ /* 0x010fe20008000f00 */
[----:B------:R-:W-:Y:S02]  /*6f70*/  IMAD.U32 R10, RZ, RZ, UR4 ;  /* 0x00000004ff0a7e24 */ /* 0x000fe4000f8e00ff */
[----:B------:R-:W-:Y:S07]  /*6f80*/  LEPC R20, `(.L_x_105) ;  /* 0x000000001014794e */ /* 0x000fee0000000000 */
[----:B--2---:R-:W-:Y:S05]  /*6f90*/  CALL.ABS.NOINC R16 ;  /* 0x0000000010007343 */ /* 0x004fea0003c00000 */
.L_x_105:
[----:B------:R-:W-:Y:S05]  /*6fa0*/  BSYNC.RECONVERGENT B6 ;  /* 0x0000000000067941 */ /* 0x000fea0003800200 */
.L_x_104:
[----:B------:R-:W-:Y:S02]  /*6fb0*/  R2UR UR6, R69 ;  /* 0x00000000450672ca */ /* 0x000fe400000e0000 */
[----:B------:R-:W-:Y:S02]  /*6fc0*/  R2UR UR5, R61 ;  /* 0x000000003d0572ca */ /* 0x000fe400000e0000 */
[----:B------:R-:W-:Y:S02]  /*6fd0*/  R2UR UR4, R60 ;  /* 0x000000003c0472ca */ /* 0x000fe400000e0000 */
[----:B------:R-:W-:Y:S02]  /*6fe0*/  ISETP.NE.U32.AND P4, PT, R50, RZ, PT ;  /* 0x000000ff3200720c */ /* 0x000fe40003f85070 */
[----:B------:R-:W-:Y:S02]  /*6ff0*/  ISETP.NE.U32.AND P2, PT, RZ, UR58, PT ;  /* 0x0000003aff007c0c */ /* 0x000fe4000bf45070 */
[----:B------:R-:W-:Y:S02]  /*7000*/  ISETP.NE.AND.EX P4, PT, R51, RZ, PT, P4 ;  /* 0x000000ff3300720c */ /* 0x000fe40003f85340 */
[----:B------:R-:W-:Y:S01]  /*7010*/  ISETP.NE.AND.EX P2, PT, RZ, UR59, PT, P2 ;  /* 0x0000003bff007c0c */ /* 0x000fe2000bf45320 */
[----:B------:R-:W-:Y:S02]  /*7020*/  UISETP.NE.AND UP2, UPT, UR6, URZ, UPT ;  /* 0x000000ff0600728c */ /* 0x000fe4000bf45270 */
[----:B------:R-:W-:Y:S04]  /*7030*/  UISETP.NE.U32.AND UP0, UPT, UR5, URZ, UPT ;  /* 0x000000ff0500728c */ /* 0x000fe8000bf05070 */
[----:B------:R-:W-:Y:S01]  /*7040*/  UISETP.NE.AND.EX UP1, UPT, UR4, URZ, UPT, UP0 ;  /* 0x000000ff0400728c */ /* 0x000fe2000bf25300 */
[----:B------:R-:W-:Y:S01]  /*7050*/  PLOP3.LUT P1, PT, PT, PT, UP2, 0x80, 0x8 ;  /* 0x000000000008781c */ /* 0x000fe20003f2f028 */
[----:B------:R-:W-:Y:S03]  /*7060*/  UPLOP3.LUT UP0, UPT, UPT, UPT, UPT, 0x40, 0x4 ;  /* 0x000000000004789c */ /* 0x000fe60003f0e870 */
[----:B------:R-:W-:Y:S06]  /*7070*/  @UP2 UPLOP3.LUT UP0, UPT, UPT, UPT, UP1, 0x80, 0x8 ;  /* 0x000000000008289c */ /* 0x000fec0003f0f010 */
[----:B------:R-:W-:Y:S01]  /*7080*/  PLOP3.LUT P0, PT, PT, PT, UP0, 0x80, 0x8 ;  /* 0x000000000008781c */ /* 0x000fe20003f0f008 */
[----:B------:R-:W-:Y:S01]  /*7090*/  @!UPT UIADD3 URZ, UPT, UPT, URZ, URZ, URZ ;  /* 0x000000fffffff290 */ /* 0x000fe2000fffe0ff */
[----:B------:R-:W-:Y:S11]  /*70a0*/  BRA.U !UP1, `(.L_x_107) ;  /* 0x0000000109407547 */ /* 0x000ff6000b800000 */
[----:B------:R-:W-:Y:S01]  /*70b0*/  UISETP.NE.U32.AND UP0, UPT, UR58, URZ, UPT ;  /* 0x000000ff3a00728c */ /* 0x000fe2000bf05070 */
[----:B------:R-:W-:Y:S01]  /*70c0*/  R2UR UR6, R61 ;  /* 0x000000003d0672ca */ /* 0x000fe200000e0000 */
[----:B------:R-:W1:Y:S01]  /*70d0*/  LDCU.64 UR8, c[0x0][0x358] ;  /* 0x00006b00ff0877ac */ /* 0x000e620008000a00 */
[----:B------:R-:W-:Y:S02]  /*70e0*/  HFMA2 R58, -RZ, RZ, 0, 5.9604644775390625e-08 ;  /* 0x00000001ff3a7431 */ /* 0x000fe400000001ff */
[----:B------:R-:W-:Y:S01]  /*70f0*/  IMAD.MOV.U32 R0, RZ, RZ, 0x1 ;  /* 0x00000001ff007424 */ /* 0x000fe200078e00ff */
[----:B------:R-:W-:Y:S06]  /*7100*/  UISETP.NE.AND.EX UP0, UPT, UR59, URZ, UPT, UP0 ;  /* 0x000000ff3b00728c */ /* 0x000fec000bf05300 */
[----:B------:R-:W-:Y:S05]  /*7110*/  PLOP3.LUT P3, PT, PT, PT, UP0, 0x80, 0x8 ;  /* 0x000000000008781c */ /* 0x000fea0003f6f008 */
[----:B------:R-:W2:Y:S01]  /*7120*/  @UP0 LDCU.64 UR4, c[0x0][0x988] ;  /* 0x00013100ff0407ac */ /* 0x000ea20008000a00 */
[----:B------:R-:W-:Y:S07]  /*7130*/  @UP0 UIMAD UR6, UR52, UR6, URZ ;  /* 0x00000006340602a4 */ /* 0x000fee000f8e02ff */
[----:B------:R-:W-:Y:S01]  /*7140*/  @!P3 PRMT R58, R0, 0x7610, R58 ;  /* 0x00007610003ab816 */ /* 0x000fe2000000003a */
[----:B--2---:R-:W-:Y:S06]  /*7150*/  @UP0 UIMAD.WIDE UR4, UR6, 0x4, UR4 ;  /* 0x00000004060408a5 */ /* 0x004fec000f8e0204 */
[----:B------:R-:W-:Y:S02]  /*7160*/  IMAD.U32 R4, RZ, RZ, UR4 ;  /* 0x00000004ff047e24 */ /* 0x000fe4000f8e00ff */
[----:B------:R-:W-:Y:S03]  /*7170*/  IMAD.U32 R5, RZ, RZ, UR5 ;  /* 0x00000005ff057e24 */ /* 0x000fe6000f8e00ff */
[----:B------:R-:W2:Y:S02]  /*7180*/  @!UP0 LDCU UR4, c[0x0][0x980] ;  /* 0x00013000ff0487ac */ /* 0x000ea40008000800 */
[----:B-1---5:R1:W5:Y:S02]  /*7190*/  @P3 LDG.E R27, desc[UR8][R4.64] ;  /* 0x00000008041b3981 */ /* 0x022364000c1e1900 */
[----:B-12---:R-:W-:Y:S02]  /*71a0*/  @!P3 MOV R27, UR4 ;  /* 0x00000004001bbc02 */ /* 0x006fe40008000f00 */
.L_x_107:
[----:B------:R-:W-:Y:S05]  /*71b0*/  @!P4 BRA `(.L_x_108) ;  /* 0x000000000024c947 */ /* 0x000fea0003800000 */
[----:B------:R-:W-:Y:S01]  /*71c0*/  ISETP.NE.U32.AND P3, PT, R48, RZ, PT ;  /* 0x000000ff3000720c */ /* 0x000fe20003f65070 */
[----:B------:R-:W1:Y:S03]  /*71d0*/  LDCU.64 UR4, c[0x0][0x358] ;  /* 0x00006b00ff0477ac */ /* 0x000e660008000a00 */
[----:B------:R-:W-:Y:S11]  /*71e0*/  ISETP.NE.AND.EX P3, PT, R49, RZ, PT, P3 ;  /* 0x000000ff3100720c */ /* 0x000ff60003f65330 */
[----:B------:R-:W-:Y:S02]  /*71f0*/  @!UPT UIADD3 URZ, UPT, UPT, URZ, URZ, URZ ;  /* 0x000000fffffff290 */ /* 0x000fe4000fffe0ff */
[----:B------:R-:W2:Y:S01]  /*7200*/  @P3 LDC.64 R4, c[0x0][0x9a8] ;  /* 0x00026a00ff043b82 */ /* 0x000ea20000000a00 */
[----:B------:R-:W-:Y:S04]  /*7210*/  @P3 IMAD R0, R50, UR52, RZ ;  /* 0x0000003432003c24 */ /* 0x000fe8000f8e02ff */
[----:B--2---:R-:W-:Y:S05]  /*7220*/  @P3 IMAD.WIDE R4, R0, 0x4, R4 ;  /* 0x0000000400043825 */ /* 0x004fea00078e0204 */
[----:B-1---5:R1:W5:Y:S02]  /*7230*/  @P3 LDG.E R24, desc[UR4][R4.64] ;  /* 0x0000000404183981 */ /* 0x022364000c1e1900 */
[----:B-1----:R-:W2:Y:S02]  /*7240*/  @!P3 LDC R24, c[0x0][0x9a0] ;  /* 0x00026800ff18bb82 */ /* 0x002ea40000000800 */
.L_x_108:
[----:B-----5:R-:W-:Y:S01]  /*7250*/  FSETP.NEU.AND P3, PT, R27, RZ, PT ;  /* 0x000000ff1b00720b */ /* 0x020fe20003f6d000 */
[----:B------:R-:W1:Y:S01]  /*7260*/  LDCU.128 UR12, c[0x0][0xb90] ;  /* 0x00017200ff0c77ac */ /* 0x000e620008000c00 */
[----:B------:R-:W-:Y:S01]  /*7270*/  SEL R3, RZ, 0xffffffff, P2 ;  /* 0xffffffffff037807 */ /* 0x000fe20001000000 */
[----:B------:R-:W-:Y:S01]  /*7280*/  BSSY B1, `(.L_x_109) ;  /* 0x0000056000017945 */ /* 0x000fe20003800000 */
[----:B------:R-:W-:Y:S01]  /*7290*/  @P1 LOP3.LUT P2, RZ, R58, 0xff, RZ, 0xc0, !PT ;  /* 0x000000ff3aff1812 */ /* 0x000fe2000784c0ff */
[----:B------:R-:W-:Y:S01]  /*72a0*/  IMAD.MOV.U32 R83, RZ, RZ, 0x1 ;  /* 0x00000001ff537424 */ /* 0x000fe200078e00ff */
[----:B------:R-:W-:Y:S01]  /*72b0*/  @P1 SEL R0, RZ, 0xffffffff, P3 ;  /* 0xffffffffff001807 */ /* 0x000fe20001800000 */
[----:B------:R-:W-:Y:S01]  /*72c0*/  IMAD.IADD R25, R23, 0x1, R2 ;  /* 0x0000000117197824 */ /* 0x000fe200078e0202 */
[----:B------:R-:W-:Y:S01]  /*72d0*/  LEA R81, R22, UR50, 0x3 ;  /* 0x0000003216517c11 */ /* 0x000fe2000f8e18ff */
[----:B------:R-:W3:Y:S01]  /*72e0*/  LDCU UR11, c[0x0][0xba0] ;  /* 0x00017400ff0b77ac */ /* 0x000ee20008000800 */
[----:B------:R-:W-:Y:S01]  /*72f0*/  @P0 SEL R0, R3, R0, !P2 ;  /* 0x0000000003000207 */ /* 0x000fe20005000000 */
[----:B------:R-:W-:Y:S01]  /*7300*/  IMAD R80, R56, -0x10, R71 ;  /* 0xfffffff038507824 */ /* 0x000fe200078e0247 */
[----:B------:R-:W-:Y:S01]  /*7310*/  R2UR UR4, R64 ;  /* 0x00000000400472ca */ /* 0x000fe200000e0000 */
[----:B------:R-:W-:Y:S01]  /*7320*/  USHF.L.U32 UR8, UR54, 0x7, URZ ;  /* 0x0000000736087899 */ /* 0x000fe200080006ff */
[----:B------:R-:W-:Y:S01]  /*7330*/  @P1 LOP3.LUT R0, R0, 0x1, RZ, 0xc0, !PT ;  /* 0x0000000100001812 */ /* 0x000fe200078ec0ff */
[----:B------:R-:W-:Y:S01]  /*7340*/  IMAD.MOV.U32 R82, RZ, RZ, RZ ;  /* 0x000000ffff527224 */ /* 0x000fe200078e00ff */
[----:B------:R-:W-:Y:S02]  /*7350*/  R2UR UR6, R63 ;  /* 0x000000003f0672ca */ /* 0x000fe400000e0000 */
[----:B------:R-:W-:Y:S02]  /*7360*/  CS2R R38, SRZ ;  /* 0x0000000000267805 */ /* 0x000fe4000001ff00 */
[----:B------:R-:W-:Y:S01]  /*7370*/  ISETP.NE.U32.OR P5, PT, R0, 0x1, !P1 ;  /* 0x000000010000780c */ /* 0x000fe20004fa5470 */
[----:B------:R-:W-:Y:S01]  /*7380*/  IMAD.U32 R76, RZ, RZ, UR8 ;  /* 0x00000008ff4c7e24 */ /* 0x000fe2000f8e00ff */
[----:B------:R-:W-:Y:S02]  /*7390*/  R2UR UR10, R65 ;  /* 0x00000000410a72ca */ /* 0x000fe400000e0000 */
[----:B------:R-:W-:Y:S02]  /*73a0*/  CS2R R36, SRZ ;  /* 0x0000000000247805 */ /* 0x000fe4000001ff00 */
[----:B------:R-:W-:Y:S02]  /*73b0*/  R2UR UR9, R62 ;  /* 0x000000003e0972ca */ /* 0x000fe400000e0000 */
[----:B------:R-:W-:Y:S02]  /*73c0*/  CS2R R34, SRZ ;  /* 0x0000000000227805 */ /* 0x000fe4000001ff00 */
[----:B------:R-:W-:Y:S01]  /*73d0*/  PLOP3.LUT P2, PT, PT, PT, UP1, 0x80, 0x8 ;  /* 0x000000000008781c */ /* 0x000fe20003f4f018 */
[----:B------:R-:W-:Y:S01]  /*73e0*/  UIMAD.WIDE.U32 UR4, UR8, UR4, URZ ;  /* 0x00000004080472a5 */ /* 0x000fe2000f8e00ff */
[----:B------:R-:W-:Y:S02]  /*73f0*/  LOP3.LUT P4, R77, R58, 0xff, RZ, 0xc0, !PT ;  /* 0x000000ff3a4d7812 */ /* 0x000fe4000788c0ff */
[----:B------:R-:W-:Y:S02]  /*7400*/  CS2R R32, SRZ ;  /* 0x0000000000207805 */ /* 0x000fe4000001ff00 */
[----:B------:R-:W-:Y:S01]  /*7410*/  SEL R4, RZ, 0xffffffff, P3 ;  /* 0xffffffffff047807 */ /* 0x000fe20001800000 */
[----:B------:R-:W-:Y:S01]  /*7420*/  USHF.R.U32.HI UR5, URZ, UR6, UR5 ;  /* 0x00000006ff057299 */ /* 0x000fe20008011605 */
[----:B------:R-:W-:Y:S02]  /*7430*/  P2R R79, PR, RZ, 0x20 ;  /* 0x00000020ff4f7803 */ /* 0x000fe40000000000 */
[----:B------:R-:W-:Y:S02]  /*7440*/  CS2R R42, SRZ ;  /* 0x00000000002a7805 */ /* 0x000fe4000001ff00 */
[----:B------:R-:W-:Y:S01]  /*7450*/  @P5 SHF.L.U32 R0, RZ, 0x1f, RZ ;  /* 0x0000001fff005819 */ /* 0x000fe200000006ff */
[----:B------:R-:W-:Y:S01]  /*7460*/  UISETP.NE.AND UP0, UPT, UR10, 0x1, UPT ;  /* 0x000000010a00788c */ /* 0x000fe2000bf05270 */
[----:B------:R-:W-:Y:S02]  /*7470*/  CS2R R40, SRZ ;  /* 0x0000000000287805 */ /* 0x000fe4000001ff00 */
[----:B------:R-:W-:Y:S01]  /*7480*/  CS2R R46, SRZ ;  /* 0x00000000002e7805 */ /* 0x000fe2000001ff00 */
[----:B------:R4:W2:Y:S01]  /*7490*/  @P5 SYNCS.PHASECHK.TRANS64.TRYWAIT P1, [UR50+0x80], R0 ;  /* 0x00008000ff0055a7 */ /* 0x0008a20008021132 */
[----:B------:R-:W-:Y:S01]  /*74a0*/  USEL UR5, UR8, UR5, !UP0 ;  /* 0x0000000508057287 */ /* 0x000fe2000c000000 */
[----:B------:R-:W-:Y:S01]  /*74b0*/  @P2 SEL R4, R3, R4, !P4 ;  /* 0x0000000403042207 */ /* 0x000fe20006000000 */
[----:B------:R-:W-:Y:S01]  /*74c0*/  UISETP.NE.AND UP0, UPT, UR9, 0x1, UPT ;  /* 0x000000010900788c */ /* 0x000fe2000bf05270 */
[----:B------:R-:W-:Y:S02]  /*74d0*/  CS2R R44, SRZ ;  /* 0x00000000002c7805 */ /* 0x000fe4000001ff00 */
[----:B------:R-:W-:Y:S01]  /*74e0*/  LOP3.LUT R4, R4, 0x1, RZ, 0xc0, !PT ;  /* 0x0000000104047812 */ /* 0x000fe200078ec0ff */
[----:B------:R-:W-:Y:S02]  /*74f0*/  IMAD R6, RZ, RZ, -UR5 ;  /* 0x80000005ff067e24 */ /* 0x000fe4000f8e02ff */
[----:B------:R-:W-:Y:S02]  /*7500*/  IMAD.U32 R75, RZ, RZ, UR5 ;  /* 0x00000005ff4b7e24 */ /* 0x000fe4000f8e00ff */
[----:B------:R-:W-:Y:S01]  /*7510*/  IMAD R76, R6, UR10, R76 ;  /* 0x0000000a064c7c24 */ /* 0x000fe2000f8e024c */
[----:B----4-:R-:W-:Y:S04]  /*7520*/  SHF.L.U32 R0, R54, 0x1f, RZ ;  /* 0x0000001f36007819 */ /* 0x010fe800000006ff */
[----:B------:R4:W4:Y:S01]  /*7530*/  SYNCS.PHASECHK.TRANS64.TRYWAIT P0, [R81+URZ+0xe0], R0 ;  /* 0x0000e000510075a7 */ /* 0x00092200080011ff */
[----:B-1----:R-:W-:Y:S07]  /*7540*/  UIMAD.WIDE.U32 UR6, UR5, UR12, URZ ;  /* 0x0000000c050672a5 */ /* 0x002fee000f8e00ff */
[----:B------:R-:W-:Y:S02]  /*7550*/  UMOV UR4, UR7 ;  /* 0x0000000700047c82 */ /* 0x000fe40008000000 */
[----:B------:R-:W-:Y:S04]  /*7560*/  USHF.R.U32.HI UR4, URZ, UR13, UR4 ;  /* 0x0000000dff047299 */ /* 0x000fe80008011604 */
[----:B------:R-:W-:Y:S02]  /*7570*/  USEL UR4, UR5, UR4, !UP0 ;  /* 0x0000000405047287 */ /* 0x000fe4000c000000 */
[----:B------:R-:W-:Y:S02]  /*7580*/  UISETP.NE.AND UP0, UPT, UR14, 0x1, UPT ;  /* 0x000000010e00788c */ /* 0x000fe4000bf05270 */
[----:B------:R-:W-:Y:S02]  /*7590*/  UIMAD.WIDE.U32 UR6, UR4, UR15, URZ ;  /* 0x0000000f040672a5 */ /* 0x000fe4000f8e00ff */
[----:B------:R-:W-:Y:S02]  /*75a0*/  IMAD.U32 R74, RZ, RZ, UR4 ;  /* 0x00000004ff4a7e24 */ /* 0x000fe4000f8e00ff */
[----:B------:R-:W-:Y:S01]  /*75b0*/  PLOP3.LUT P2, PT, PT, PT, UP0, 0x80, 0x8 ;  /* 0x000000000008781c */ /* 0x000fe20003f4f008 */
[----:B------:R-:W-:Y:S02]  /*75c0*/  IMAD R5, RZ, RZ, -UR4 ;  /* 0x80000004ff057e24 */ /* 0x000fe4000f8e02ff */
[----:B------:R-:W-:Y:S01]  /*75d0*/  UMOV UR6, UR7 ;  /* 0x0000000700067c82 */ /* 0x000fe20008000000 */
[----:B------:R-:W-:Y:S01]  /*75e0*/  IMAD.U32 R73, RZ, RZ, UR4 ;  /* 0x00000004ff497e24 */ /* 0x000fe2000f8e00ff */
[----:B---3--:R-:W-:Y:S01]  /*75f0*/  USHF.R.U32.HI UR6, URZ, UR11, UR6 ;  /* 0x0000000bff067299 */ /* 0x008fe20008011606 */
[----:B------:R-:W-:Y:S05]  /*7600*/  IMAD R75, R5, UR9, R75 ;  /* 0x00000009054b7c24 */ /* 0x000fea000f8e024b */
[----:B------:R-:W-:Y:S02]  /*7610*/  SEL R74, R74, UR6, !P2 ;  /* 0x000000064a4a7c07 */ /* 0x000fe4000d000000 */
[----:B------:R-:W-:Y:S03]  /*7620*/  ISETP.NE.U32.AND P2, PT, R4, 0x1, PT ;  /* 0x000000010400780c */ /* 0x000fe60003f45070 */
[----:B------:R-:W-:Y:S01]  /*7630*/  IMAD.MOV R3, RZ, RZ, -R74 ;  /* 0x000000ffff037224 */ /* 0x000fe200078e0a4a */
[----:B------:R-:W-:Y:S03]  /*7640*/  P2R R84, PR, RZ, 0x4 ;  /* 0x00000004ff547803 */ /* 0x000fe60000000000 */
[----:B------:R-:W-:Y:S01]  /*7650*/  IMAD R73, R3, UR14, R73 ;  /* 0x0000000e03497c24 */ /* 0x000fe2000f8e0249 */
[----:B--2---:R-:W-:Y:S01]  /*7660*/  @P5 SEL R83, RZ, 0x1, !P1 ;  /* 0x00000001ff535807 */ /* 0x004fe20004800000 */
[----:B------:R-:W-:Y:S06]  /*7670*/  @!P5 BRA `(.L_x_110) ;  /* 0x000000000058d947 */ /* 0x000fec0003800000 */
[----:B------:R-:W-:Y:S01]  /*7680*/  IMAD.MOV.U32 R39, RZ, RZ, RZ ;  /* 0x000000ffff277224 */ /* 0x000fe200078e00ff */
[----:B------:R-:W-:Y:S01]  /*7690*/  ISETP.NE.AND P1, PT, R83, RZ, PT ;  /* 0x000000ff5300720c */ /* 0x000fe20003f25270 */
[----:B------:R-:W-:Y:S01]  /*76a0*/  BSSY B0, `(.L_x_111) ;  /* 0x000000c000007945 */ /* 0x000fe20003800000 */
[----:B------:R-:W-:Y:S02]  /*76b0*/  CS2R R46, SRZ ;  /* 0x00000000002e7805 */ /* 0x000fe4000001ff00 */
[----:B------:R-:W-:Y:S02]  /*76c0*/  CS2R R44, SRZ ;  /* 0x00000000002c7805 */ /* 0x000fe4000001ff00 */
[----:B------:R-:W-:Y:S02]  /*76d0*/  CS2R R42, SRZ ;  /* 0x00000000002a7805 */ /* 0x000fe4000001ff00 */
[----:B------:R-:W-:Y:S02]  /*76e0*/  CS2R R40, SRZ ;  /* 0x0000000000287805 */ /* 0x000fe4000001ff00 */
[----:B------:R-:W-:Y:S02]  /*76f0*/  CS2R R34, SRZ ;  /* 0x0000000000227805 */ /* 0x000fe4000001ff00 */
[----:B------:R-:W-:Y:S02]  /*7700*/  CS2R R32, SRZ ;  /* 0x0000000000207805 */ /* 0x000fe4000001ff00 */
[----:B------:R-:W-:Y:S01]  /*7710*/  CS2R R36, SRZ ;  /* 0x0000000000247805 */ /* 0x000fe2000001ff00 */
[----:B------:R-:W-:Y:S06]  /*7720*/  @P1 BRA `(.L_x_112) ;  /* 0x00000000000c1947 */ /* 0x000fec0003800000 */
[----:B------:R-:W-:Y:S04]  /*7730*/  SHF.L.U32 R3, RZ, 0x1f, RZ ;  /* 0x0000001fff037819 */ /* 0x000fe800000006ff */
[----:B------:R-:W1:Y:S02]  /*7740*/  SYNCS.PHASECHK.TRANS64.TRYWAIT P1, [UR50+0x80], R3 ;  /* 0x00008003ff0075a7 */ /* 0x000e640008021132 */
[----:B-1----:R-:W-:Y:S05]  /*7750*/  @!P1 BRA `(.L_x_113) ;  /* 0x0000005c00109947 */ /* 0x002fea0003800000 */
.L_x_112:
[----:B------:R-:W-:Y:S05]  /*7760*/  BSYNC B0 ;  /* 0x0000000000007941 */ /* 0x000fea0003800000 */
.L_x_111:
[----:B------:R-:W-:Y:S01]  /*7770*/  ISETP.NE.AND P1, PT, R84, RZ, PT ;  /* 0x000000ff5400720c */ /* 0x000fe20003f25270 */
[----:B------:R-:W-:Y:S11]  /*7780*/  HFMA2 R82, -RZ, RZ, 0, 5.9604644775390625e-08 ;  /* 0x00000001ff527431 */ /* 0x000ff600000001ff */
[----:B------:R-:W-:Y:S01]  /*7790*/  @!UPT UIADD3 URZ, UPT, UPT, URZ, URZ, URZ ;  /* 0x000000fffffff290 */ /* 0x000fe2000fffe0ff */
[----:B------:R2:W3:Y:S04]  /*77a0*/  @P1 LDS.128 R44, [R55] ;  /* 0x00000000372c1984 */ /* 0x0004e80000000c00 */
[----:B------:R2:W1:Y:S04]  /*77b0*/  @P1 LDS.128 R40, [R71+0x10] ;  /* 0x0000100047281984 */ /* 0x0004680000000c00 */
[----:B------:R2:W1:Y:S04]  /*77c0*/  @P1 LDS.128 R32, [R70+0x20] ;  /* 0x0000200046201984 */ /* 0x0004680000000c00 */
[----:B------:R2:W1:Y:S02]  /*77d0*/  @P1 LDS.128 R36, [R80+0x30] ;  /* 0x0000300050241984 */ /* 0x0004640000000c00 */
.L_x_110:
[----:B------:R-:W-:Y:S05]  /*77e0*/  BSYNC B1 ;  /* 0x0000000000017941 */ /* 0x000fea0003800000 */
.L_x_109:
[----:B-1----:R-:W-:Y:S04]  /*77f0*/  SHF.R.U32.HI R2, RZ, 0x15, R25 ;  /* 0x00000015ff027819 */ /* 0x002fe80000011619 */
[----:B------:R-:W-:Y:S01]  /*7800*/  LOP3.LUT P1, RZ, R2, 0x3, R59, 0x48, !PT ;  /* 0x0000000302ff7812 */ /* 0x000fe2000782483b */
[----:B------:R-:W-:Y:S01]  /*7810*/  @!UPT UIADD3 URZ, UPT, UPT, URZ, URZ, URZ ;  /* 0x000000fffffff290 */ /* 0x000fe2000fffe0ff */
[----:B----4-:R-:W-:Y:S11]  /*7820*/  @P0 BRA `(.L_x_114) ;  /* 0x0000000000080947 */ /* 0x010ff60003800000 */
[----:B------:R-:W1:Y:S02]  /*7830*/  SYNCS.PHASECHK.TRANS64.TRYWAIT P0, [R81+URZ+0xe0], R0 ;  /* 0x0000e000510075a7 */ /* 0x000e6400080011ff */
[----:B-1----:R-:W-:Y:S05]  /*7840*/  @!P0 BRA `(.L_x_115) ;  /* 0x0000005800ec8947 */ /* 0x002fea0003800000 */
.L_x_114:
[----:B------:R-:W-:Y:S05]  /*7850*/  @!P1 BRA `(.L_x_116) ;  /* 0x0000000000409947 */ /* 0x000fea0003800000 */
[----:B------:R-:W4:Y:S01]  /*7860*/  LDCU.64 UR8, c[0x4][0x70] ;  /* 0x01000e00ff0877ac */ /* 0x000f220008000a00 */
[----:B------:R-:W-:Y:S01]  /*7870*/  MOV R3, 0x0 ;  /* 0x0000000000037802 */ /* 0x000fe20000000f00 */
[----:B------:R-:W-:Y:S02]  /*7880*/  HFMA2 R12, -RZ, RZ, 0, 5.9604644775390625e-08 ;  /* 0x00000001ff0c7431 */ /* 0x000fe400000001ff */
[----:B------:R-:W-:Y:S02]  /*7890*/  IMAD.MOV.U32 R8, RZ, RZ, 0x192 ;  /* 0x00000192ff087424 */ /* 0x000fe400078e00ff */
[----:B------:R-:W-:Y:S01]  /*78a0*/  IMAD.MOV.U32 R13, RZ, RZ, RZ ;  /* 0x000000ffff0d7224 */ /* 0x000fe200078e00ff */
[----:B------:R-:W5:Y:S01]  /*78b0*/  LDCU.64 UR6, c[0x4][0x78] ;  /* 0x01000f00ff0677ac */ /* 0x000f620008000a00 */
[----:B------:R-:W1:Y:S01]  /*78c0*/  LDC.64 R2, c[0x4][R3] ;  /* 0x0100000003027b82 */ /* 0x000e620000000a00 */
[----:B------:R-:W2:Y:S01]  /*78d0*/  LDCU.64 UR4, c[0x4][0x10] ;  /* 0x01000200ff0477ac */ /* 0x000ea20008000a00 */
[----:B----4-:R-:W-:Y:S01]  /*78e0*/  MOV R5, UR9 ;  /* 0x0000000900057c02 */ /* 0x010fe20008000f00 */
[----:B------:R-:W-:Y:S01]  /*78f0*/  IMAD.U32 R4, RZ, RZ, UR8 ;  /* 0x00000008ff047e24 */ /* 0x000fe2000f8e00ff */
[----:B-----5:R-:W-:Y:S01]  /*7900*/  MOV R7, UR7 ;  /* 0x0000000700077c02 */ /* 0x020fe20008000f00 */
[----:B------:R-:W-:Y:S01]  /*7910*/  IMAD.U32 R6, RZ, RZ, UR6 ;  /* 0x00000006ff067e24 */ /* 0x000fe2000f8e00ff */
[----:B--2---:R-:W-:Y:S01]  /*7920*/  MOV R11, UR5 ;  /* 0x00000005000b7c02 */ /* 0x004fe20008000f00 */
[----:B------:R-:W-:Y:S02]  /*7930*/  IMAD.U32 R10, RZ, RZ, UR4 ;  /* 0x00000004ff0a7e24 */ /* 0x000fe4000f8e00ff */
[----:B------:R-:W-:Y:S07]  /*7940*/  LEPC R20, `(.L_x_116) ;  /* 0x000000001014794e */ /* 0x000fee0000000000 */
[----:B-1-3--:R-:W-:Y:S05]  /*7950*/  CALL.ABS.NOINC R2 ;  /* 0x0000000002007343 */ /* 0x00afea0003c00000 */
.L_x_116:
[----:B---3--:R-:W-:Y:S01]  /*7960*/  LOP3.LUT R20, R44, 0xffffe000, RZ, 0xc0, !PT ;  /* 0xffffe0002c147812 */ /* 0x008fe200078ec0ff */
[----:B------:R-:W-:Y:S05]  /*7970*/  WARPSYNC.ALL ;  /* 0x0000000000007948 */ /* 0x000fea0003800000 */
[----:B------:R-:W-:Y:S01]  /*7980*/  R2UR UR4, R25 ;  /* 0x00000000190472ca */ /* 0x000fe200000e0000 */
[----:B------:R-:W-:Y:S01]  /*7990*/  BSSY.RECONVERGENT B0, `(.L_x_117) ;  /* 0x000005b000007945 */ /* 0x000fe20003800200 */
[----:B------:R-:W-:Y:S11]  /*79a0*/  ISETP.NE.AND P0, PT, R57, RZ, PT ;  /* 0x000000ff3900720c */ /* 0x000ff60003f05270 */
[----:B------:R-:W1:Y:S02]  /*79b0*/  LDTM.x16 R4, tmem[UR4] ;  /* 0x00000004000479ee */ /* 0x000e640008240000 */
[C---:B-1----:R-:W-:Y:S01]  /*79c0*/  FMUL R0, R24.reuse, R4 ;  /* 0x0000000418007220 */ /* 0x042fe20000400000 */
[C---:B------:R-:W-:Y:S01]  /*79d0*/  FMUL R2, R24.reuse, R5 ;  /* 0x0000000518027220 */ /* 0x040fe20000400000 */
[C---:B------:R-:W-:Y:S01]  /*79e0*/  FMUL R4, R24.reuse, R8 ;  /* 0x0000000818047220 */ /* 0x040fe20000400000 */
[C---:B------:R-:W-:Y:S01]  /*79f0*/  FMUL R5, R24.reuse, R9 ;  /* 0x0000000918057220 */ /* 0x040fe20000400000 */
[C---:B------:R-:W-:Y:S01]  /*7a00*/  FMUL R8, R24.reuse, R12 ;  /* 0x0000000c18087220 */ /* 0x040fe20000400000 */
[C---:B------:R-:W-:Y:S01]  /*7a10*/  FMUL R9, R24.reuse, R13 ;  /* 0x0000000d18097220 */ /* 0x040fe20000400000 */
[C---:B------:R-:W-:Y:S01]  /*7a20*/  FMUL R12, R24.reuse, R16 ;  /* 0x00000010180c7220 */ /* 0x040fe20000400000 */
[----:B------:R-:W-:Y:S01]  /*7a30*/  LOP3.LUT R16, R45, 0xffffe000, RZ, 0xc0, !PT ;  /* 0xffffe0002d107812 */ /* 0x000fe200078ec0ff */
[----:B------:R-:W-:Y:S01]  /*7a40*/  FMUL R13, R24, R17 ;  /* 0x00000011180d7220 */ /* 0x000fe20000400000 */
[----:B------:R-:W-:Y:S01]  /*7a50*/  LOP3.LUT R17, R46, 0xffffe000, RZ, 0xc0, !PT ;  /* 0xffffe0002e117812 */ /* 0x000fe200078ec0ff */
[----:B------:R-:W-:Y:S01]  /*7a60*/  FFMA R28, R27, R20, R0 ;  /* 0x000000141b1c7223 */ /* 0x000fe20000000000 */
[----:B------:R-:W-:Y:S01]  /*7a70*/  LOP3.LUT R0, R47, 0xffffe000, RZ, 0xc0, !PT ;  /* 0xffffe0002f007812 */ /* 0x000fe200078ec0ff */
[C---:B------:R-:W-:Y:S01]  /*7a80*/  FMUL R3, R24.reuse, R6 ;  /* 0x0000000618037220 */ /* 0x040fe20000400000 */
[C---:B------:R-:W-:Y:S01]  /*7a90*/  FMUL R6, R24.reuse, R10 ;  /* 0x0000000a18067220 */ /* 0x040fe20000400000 */
[C---:B------:R-:W-:Y:S01]  /*7aa0*/  FMUL R7, R24.reuse, R7 ;  /* 0x0000000718077220 */ /* 0x040fe20000400000 */
[----:B------:R-:W-:Y:S01]  /*7ab0*/  F2FP.TF32.F32.PACK_B R28, R28 ;  /* 0x0000001cff1c723e */ /* 0x000fe200024050ff */
[C---:B------:R-:W-:Y:S01]  /*7ac0*/  FMUL R10, R24.reuse, R14 ;  /* 0x0000000e180a7220 */ /* 0x040fe20000400000 */
[----:B------:R-:W-:Y:S01]  /*7ad0*/  FMUL R14, R24, R18 ;  /* 0x00000012180e7220 */ /* 0x000fe20000400000 */
[----:B------:R-:W-:Y:S01]  /*7ae0*/  LOP3.LUT R18, R40, 0xffffe000, RZ, 0xc0, !PT ;  /* 0xffffe00028127812 */ /* 0x000fe200078ec0ff */
[----:B------:R-:W-:Y:S01]  /*7af0*/  FFMA R29, R27, R16, R2 ;  /* 0x000000101b1d7223 */ /* 0x000fe20000000002 */
[----:B------:R-:W-:Y:S01]  /*7b00*/  LOP3.LUT R2, R41, 0xffffe000, RZ, 0xc0, !PT ;  /* 0xffffe00029027812 */ /* 0x000fe200078ec0ff */
[----:B------:R-:W-:Y:S01]  /*7b10*/  FFMA R30, R27, R17, R3 ;  /* 0x000000111b1e7223 */ /* 0x000fe20000000003 */
[----:B------:R-:W-:Y:S01]  /*7b20*/  LOP3.LUT R3, R43, 0xffffe000, RZ, 0xc0, !PT ;  /* 0xffffe0002b037812 */ /* 0x000fe200078ec0ff */
[C---:B------:R-:W-:Y:S01]  /*7b30*/  FFMA R31, R27.reuse, R0, R7 ;  /* 0x000000001b1f7223 */ /* 0x040fe20000000007 */
[----:B------:R-:W-:Y:S01]  /*7b40*/  LOP3.LUT R0, R42, 0xffffe000, RZ, 0xc0, !PT ;  /* 0xffffe0002a007812 */ /* 0x000fe200078ec0ff */
[C---:B------:R-:W-:Y:S01]  /*7b50*/  FFMA R4, R27.reuse, R18, R4 ;  /* 0x000000121b047223 */ /* 0x040fe20000000004 */
[----:B------:R-:W-:Y:S01]  /*7b60*/  F2FP.TF32.F32.PACK_B R29, R29 ;  /* 0x0000001dff1d723e */ /* 0x000fe200024050ff */
[C---:B------:R-:W-:Y:S01]  /*7b70*/  FFMA R5, R27.reuse, R2, R5 ;  /* 0x000000021b057223 */ /* 0x040fe20000000005 */
[----:B------:R-:W-:Y:S01]  /*7b80*/  FMUL R11, R24, R11 ;  /* 0x0000000b180b7220 */ /* 0x000fe20000400000 */
[----:B------:R-:W-:Y:S01]  /*7b90*/  F2FP.TF32.F32.PACK_B R30, R30 ;  /* 0x0000001eff1e723e */ /* 0x000fe200024050ff */
[C---:B------:R-:W-:Y:S01]  /*7ba0*/  FFMA R6, R27.reuse, R0, R6 ;  /* 0x000000001b067223 */ /* 0x040fe20000000006 */
[----:B------:R-:W-:Y:S01]  /*7bb0*/  F2FP.TF32.F32.PACK_B R31, R31 ;  /* 0x0000001fff1f723e */ /* 0x000fe200024050ff */
[----:B------:R-:W-:Y:S01]  /*7bc0*/  FFMA R7, R27, R3, R11 ;  /* 0x000000031b077223 */ /* 0x000fe2000000000b */
[----:B------:R-:W-:Y:S01]  /*7bd0*/  LOP3.LUT R2, R32, 0xffffe000, RZ, 0xc0, !PT ;  /* 0xffffe00020027812 */ /* 0x000fe200078ec0ff */
[----:B------:R-:W-:Y:S01]  /*7be0*/  FMUL R15, R24, R15 ;  /* 0x0000000f180f7220 */ /* 0x000fe20000400000 */
[----:B------:R-:W-:Y:S01]  /*7bf0*/  LOP3.LUT R16, R33, 0xffffe000, RZ, 0xc0, !PT ;  /* 0xffffe00021107812 */ /* 0x000fe200078ec0ff */
[----:B------:R1:W-:Y:S01]  /*7c00*/  STS.128 [R55], R28 ;  /* 0x0000001c37007388 */ /* 0x0003e20000000c00 */
[----:B------:R-:W-:Y:S01]  /*7c10*/  LOP3.LUT R0, R34, 0xffffe000, RZ, 0xc0, !PT ;  /* 0xffffe00022007812 */ /* 0x000fe200078ec0ff */
[----:B------:R-:W-:Y:S01]  /*7c20*/  FFMA R8, R27, R2, R8 ;  /* 0x000000021b087223 */ /* 0x000fe20000000008 */
[----:B------:R-:W-:Y:S01]  /*7c30*/  LOP3.LUT R2, R35, 0xffffe000, RZ, 0xc0, !PT ;  /* 0xffffe00023027812 */ /* 0x000fe200078ec0ff */
[C---:B------:R-:W-:Y:S01]  /*7c40*/  FFMA R9, R27.reuse, R16, R9 ;  /* 0x000000101b097223 */ /* 0x040fe20000000009 */
[----:B------:R-:W-:Y:S01]  /*7c50*/  F2FP.TF32.F32.PACK_B R4, R4 ;  /* 0x00000004ff04723e */ /* 0x000fe200024050ff */
[C---:B------:R-:W-:Y:S01]  /*7c60*/  FFMA R10, R27.reuse, R0, R10 ;  /* 0x000000001b0a7223 */ /* 0x040fe2000000000a */
[----:B------:R-:W-:Y:S01]  /*7c70*/  F2FP.TF32.F32.PACK_B R5, R5 ;  /* 0x00000005ff05723e */ /* 0x000fe200024050ff */
[----:B------:R-:W-:Y:S01]  /*7c80*/  FFMA R11, R27, R2, R15 ;  /* 0x000000021b0b7223 */ /* 0x000fe2000000000f */
[----:B------:R-:W-:Y:S01]  /*7c90*/  F2FP.TF32.F32.PACK_B R6, R6 ;  /* 0x00000006ff06723e */ /* 0x000fe200024050ff */
[----:B------:R-:W-:Y:S01]  /*7ca0*/  FMUL R19, R24, R19 ;  /* 0x0000001318137220 */ /* 0x000fe20000400000 */
[----:B------:R-:W-:Y:S02]  /*7cb0*/  F2FP.TF32.F32.PACK_B R7, R7 ;  /* 0x00000007ff07723e */ /* 0x000fe400024050ff */
[----:B------:R-:W-:Y:S02]  /*7cc0*/  LOP3.LUT R3, R36, 0xffffe000, RZ, 0xc0, !PT ;  /* 0xffffe00024037812 */ /* 0x000fe400078ec0ff */
[----:B------:R-:W-:Y:S01]  /*7cd0*/  LOP3.LUT R0, R37, 0xffffe000, RZ, 0xc0, !PT ;  /* 0xffffe00025007812 */ /* 0x000fe200078ec0ff */
[----:B------:R1:W-:Y:S01]  /*7ce0*/  STS.128 [R71+0x10], R4 ;  /* 0x0000100447007388 */ /* 0x0003e20000000c00 */
        /* <DEDUP_REMOVED lines=8> */
[----:B------:R-:W-:Y:S02]  /*7d70*/  F2FP.TF32.F32.PACK_B R10, R10 ;  /* 0x0000000aff0a723e */ /* 0x000fe400024050ff */
[----:B------:R-:W-:Y:S02]  /*7d80*/  F2FP.TF32.F32.PACK_B R11, R11 ;  /* 0x0000000bff0b723e */ /* 0x000fe400024050ff */
[----:B------:R-:W-:Y:S02]  /*7d90*/  F2FP.TF32.F32.PACK_B R12, R12 ;  /* 0x0000000cff0c723e */ /* 0x000fe400024050ff */
[----:B------:R-:W-:Y:S01]  /*7da0*/  F2FP.TF32.F32.PACK_B R13, R13 ;  /* 0x0000000dff0d723e */ /* 0x000fe200024050ff */
[----:B------:R1:W-:Y:S01]  /*7db0*/  STS.128 [R70+0x20], R8 ;  /* 0x0000200846007388 */ /* 0x0003e20000000c00 */
[----:B------:R-:W-:Y:S02]  /*7dc0*/  F2FP.TF32.F32.PACK_B R14, R14 ;  /* 0x0000000eff0e723e */ /* 0x000fe400024050ff */
[----:B------:R-:W-:Y:S05]  /*7dd0*/  F2FP.TF32.F32.PACK_B R15, R15 ;  /* 0x0000000fff0f723e */ /* 0x000fea00024050ff */
[----:B------:R1:W-:Y:S01]  /*7de0*/  STS.128 [R80+0x30], R12 ;  /* 0x0000300c50007388 */ /* 0x0003e20000000c00 */
[----:B------:R-:W-:Y:S01]  /*7df0*/  @!PT LDS RZ, [RZ] ;  /* 0x00000000fffff984 */ /* 0x000fe20000000800 */
[----:B------:R-:W-:Y:S01]  /*7e00*/  @!PT LDS RZ, [RZ] ;  /* 0x00000000fffff984 */ /* 0x000fe20000000800 */
[----:B------:R-:W-:Y:S01]  /*7e10*/  @!PT LDS RZ, [RZ] ;  /* 0x00000000fffff984 */ /* 0x000fe20000000800 */
[----:B------:R-:W-:Y:S01]  /*7e20*/  @!PT LDS RZ, [RZ] ;  /* 0x00000000fffff984 */ /* 0x000fe20000000800 */
[----:B------:R3:W-:Y:S07]  /*7e30*/  MEMBAR.ALL.CTA ;  /* 0x0000000000007992 */ /* 0x0007ee0000008000 */
[----:B---3--:R-:W3:Y:S02]  /*7e40*/  FENCE.VIEW.ASYNC.S ;  /* 0x00000000000073c6 */ /* 0x008ee40000000000 */
[----:B---3--:R-:W-:Y:S06]  /*7e50*/  BAR.SYNC.DEFER_BLOCKING 0x1, 0x80 ;  /* 0x0042000000007b1d */ /* 0x008fec0000010000 */
[----:B------:R-:W-:Y:S05]  /*7e60*/  @P0 BRA `(.L_x_118) ;  /* 0x0000000000340947 */ /* 0x000fea0003800000 */
[----:B------:R-:W-:Y:S01]  /*7e70*/  UIADD3 UR4, UPT, UPT, UR50, 0x200, URZ ;  /* 0x0000020032047890 */ /* 0x000fe2000fffe0ff */
[----:B------:R-:W-:Y:S02]  /*7e80*/  R2UR UR42, R76 ;  /* 0x000000004c2a72ca */ /* 0x000fe400000e0000 */
[----:B------:R-:W-:Y:S02]  /*7e90*/  R2UR UR43, R75 ;  /* 0x000000004b2b72ca */ /* 0x000fe400000e0000 */
[----:B------:R-:W-:Y:S01]  /*7ea0*/  R2UR UR44, R73 ;  /* 0x00000000492c72ca */ /* 0x000fe200000e0000 */
[----:B------:R-:W-:Y:S01]  /*7eb0*/  IMAD.U32 R52, RZ, RZ, UR4 ;  /* 0x00000004ff347e24 */ /* 0x000fe2000f8e00ff */
[----:B------:R-:W-:Y:S01]  /*7ec0*/  R2UR UR45, R74 ;  /* 0x000000004a2d72ca */ /* 0x000fe200000e0000 */
[----:B------:R-:W-:Y:S03]  /*7ed0*/  UIADD3 UR4, UP0, UPT, UR56, 0x780, URZ ;  /* 0x0000078038047890 */ /* 0x000fe6000ff1e0ff */
[----:B------:R-:W-:Y:S01]  /*7ee0*/  R2UR UR40, R52 ;  /* 0x00000000342872ca */ /* 0x000fe200000e0000 */
[----:B------:R-:W-:Y:S11]  /*7ef0*/  UIADD3.X UR5, UPT, UPT, URZ, UR57, URZ, UP0, !UPT ;  /* 0x00000039ff057290 */ /* 0x000ff600087fe4ff */
[----:B------:R-:W-:Y:S01]  /*7f00*/  @!UPT UIADD3 URZ, UPT, UPT, URZ, URZ, URZ ;  /* 0x000000fffffff290 */ /* 0x000fe2000fffe0ff */
[----:B------:R3:W-:Y:S01]  /*7f10*/  UTMASTG.5D.IM2COL [UR40], [UR4] ;  /* 0x00000028040073b5 */ /* 0x0007e20008060000 */
[----:B------:R0:W-:Y:S01]  /*7f20*/  UTMACMDFLUSH ;  /* 0x00000000000079b7 */ /* 0x0001e20000000000 */
[----:B---3--:R-:W-:Y:S04]  /*7f30*/  DEPBAR.LE SB0, 0x1 ;  /* 0x000080400000791a */ /* 0x008fe80000000000 */
.L_x_118:
[----:B------:R-:W-:Y:S05]  /*7f40*/  BSYNC.RECONVERGENT B0 ;  /* 0x0000000000007941 */ /* 0x000fea0003800200 */
.L_x_117:
[----:B------:R-:W-:Y:S01]  /*7f50*/  BAR.SYNC.DEFER_BLOCKING 0x1, 0x80 ;  /* 0x0042000000007b1d */ /* 0x000fe20000010000 */
[----:B------:R-:W-:Y:S01]  /*7f60*/  ISETP.NE.AND P1, PT, R79, RZ, PT ;  /* 0x000000ff4f00720c */ /* 0x000fe20003f25270 */
[----:B------:R-:W-:Y:S01]  /*7f70*/  UISETP.NE.AND UP0, UPT, UR53, URZ, UPT ;  /* 0x000000ff3500728c */ /* 0x000fe2000bf05270 */
[----:B------:R-:W-:Y:S11]  /*7f80*/  LEA R2, R82, UR50, 0x3 ;  /* 0x0000003252027c11 */ /* 0x000ff6000f8e18ff */
[----:B-1----:R-:W-:Y:S01]  /*7f90*/  @P1 SHF.L.U32 R4, RZ, 0x1f, RZ ;  /* 0x0000001fff041819 */ /* 0x002fe200000006ff */
[----:B------:R-:W-:Y:S06]  /*7fa0*/  BRA.U !UP0, `(.L_x_119) ;  /* 0x0000000108247547 */ /* 0x000fec000b800000 */
[----:B------:R-:W1:Y:S01]  /*7fb0*/  S2R R0, SR_CgaCtaId ;  /* 0x0000000000007919 */ /* 0x000e620000008800 */
[----:B------:R-:W-:Y:S01]  /*7fc0*/  IMAD.U32 R3, RZ, RZ, UR51 ;  /* 0x00000033ff037e24 */ /* 0x000fe2000f8e00ff */
[----:B------:R-:W-:Y:S04]  /*7fd0*/  UIADD3 UR4, UPT, UPT, UR51, 0x1, URZ ;  /* 0x0000000133047890 */ /* 0x000fe8000fffe0ff */
[----:B------:R-:W-:Y:S01]  /*7fe0*/  @P1 LEA R3, R3, UR50, 0x3 ;  /* 0x0000003203031c11 */ /* 0x000fe2000f8e18ff */
[----:B------:R-:W-:Y:S04]  /*7ff0*/  UISETP.NE.AND UP0, UPT, UR4, 0x4, UPT ;  /* 0x000000040400788c */ /* 0x000fe8000bf05270 */
[----:B------:R-:W-:Y:S01]  /*8000*/  @P1 VIADD R3, R3, 0xa0 ;  /* 0x000000a003031836 */ /* 0x000fe20000000000 */
[----:B------:R-:W-:Y:S04]  /*8010*/  USEL UR51, UR4, URZ, UP0 ;  /* 0x000000ff04337287 */ /* 0x000fe80008000000 */
[----:B-1----:R-:W-:Y:S04]  /*8020*/  @P1 PRMT R0, R0, 0x654, R3 ;  /* 0x0000065400001816 */ /* 0x002fe80000000003 */
[----:B------:R1:W-:Y:S04]  /*8030*/  @P1 SYNCS.ARRIVE.TRANS64.RED.A1T0 RZ, [R0+URZ], RZ ;  /* 0x000000ff00ff19a7 */ /* 0x0003e800081004ff */
.L_x_119:
[----:B------:R-:W3:Y:S01]  /*8040*/  @P1 SYNCS.PHASECHK.TRANS64.TRYWAIT P0, [R2+URZ+0x80], R4 ;  /* 0x00008004020015a7 */ /* 0x000ee200080011ff */
[----:B------:R-:W-:Y:S01]  /*8050*/  BSSY B1, `(.L_x_120) ;  /* 0x0000016000017945 */ /* 0x000fe20003800000 */
[----:B---3--:R-:W-:Y:S03]  /*8060*/  @P1 SEL R83, RZ, 0x1, !P0 ;  /* 0x00000001ff531807 */ /* 0x008fe60004000000 */
[----:B------:R-:W-:Y:S05]  /*8070*/  @!P1 BRA `(.L_x_121) ;  /* 0x00000000004c9947 */ /* 0x000fea0003800000 */
[----:B------:R-:W-:Y:S01]  /*8080*/  ISETP.NE.AND P0, PT, R83, RZ, PT ;  /* 0x000000ff5300720c */ /* 0x000fe20003f05270 */
[----:B------:R-:W-:Y:S01]  /*8090*/  BSSY B0, `(.L_x_122) ;  /* 0x000000b000007945 */ /* 0x000fe20003800000 */
[----:B------:R-:W-:Y:S11]  /*80a0*/  ISETP.NE.AND P1, PT, R84, RZ, PT ;  /* 0x000000ff5400720c */ /* 0x000ff60003f25270 */
[----:B------:R-:W-:Y:S02]  /*80b0*/  @!UPT UIADD3 URZ, UPT, UPT, URZ, URZ, URZ ;  /* 0x000000fffffff290 */ /* 0x000fe4000fffe0ff */
[C---:B------:R-:W-:Y:S01]  /*80c0*/  @P1 IMAD R6, R82.reuse, 0x2000, R55 ;  /* 0x0000200052061824 */ /* 0x040fe200078e0237 */
[C---:B------:R-:W-:Y:S01]  /*80d0*/  @P1 LEA R4, R82.reuse, R70, 0xd ;  /* 0x0000004652041211 */ /* 0x040fe200078e68ff */
[C---:B------:R-:W-:Y:S02]  /*80e0*/  @P1 IMAD R5, R82.reuse, 0x2000, R71 ;  /* 0x0000200052051824 */ /* 0x040fe400078e0247 */
[----:B------:R-:W-:Y:S01]  /*80f0*/  @P1 IMAD R3, R82, 0x2000, R80 ;  /* 0x0000200052031824 */ /* 0x000fe200078e0250 */
[----:B------:R-:W-:Y:S06]  /*8100*/  @P0 BRA `(.L_x_123) ;  /* 0x00000000000c0947 */ /* 0x000fec0003800000 */
[----:B-1----:R-:W-:Y:S04]  /*8110*/  SHF.L.U32 R0, RZ, 0x1f, RZ ;  /* 0x0000001fff007819 */ /* 0x002fe800000006ff */
[----:B------:R-:W1:Y:S02]  /*8120*/  SYNCS.PHASECHK.TRANS64.TRYWAIT P0, [R2+URZ+0x80], R0 ;  /* 0x00008000020075a7 */ /* 0x000e6400080011ff */
[----:B-1----:R-:W-:Y:S05]  /*8130*/  @!P0 BRA `(.L_x_124) ;  /* 0x0000005000c48947 */ /* 0x002fea0003800000 */
.L_x_123:
[----:B------:R-:W-:Y:S05]  /*8140*/  BSYNC B0 ;  /* 0x0000000000007941 */ /* 0x000fea0003800000 */
.L_x_122:
[----:B------:R-:W-:Y:S02]  /*8150*/  ISETP.NE.AND P0, PT, R84, RZ, PT ;  /* 0x000000ff5400720c */ /* 0x000fe40003f05270 */
[----:B------:R-:W-:Y:S11]  /*8160*/  IADD3 R82, PT, PT, R82, 0x1, RZ ;  /* 0x0000000152527810 */ /* 0x000ff60007ffe0ff */
[----:B------:R3:W4:Y:S04]  /*8170*/  @P0 LDS.128 R44, [R6] ;  /* 0x00000000062c0984 */ /* 0x0007280000000c00 */
[----:B------:R3:W1:Y:S04]  /*8180*/  @P0 LDS.128 R40, [R5+0x10] ;  /* 0x0000100005280984 */ /* 0x0006680000000c00 */
[----:B------:R3:W1:Y:S04]  /*8190*/  @P0 LDS.128 R32, [R4+0x20] ;  /* 0x0000200004200984 */ /* 0x0006680000000c00 */
[----:B------:R3:W1:Y:S02]  /*81a0*/  @P0 LDS.128 R36, [R3+0x30] ;  /* 0x0000300003240984 */ /* 0x0006640000000c00 */
.L_x_121:
[----:B------:R-:W-:Y:S05]  /*81b0*/  BSYNC B1 ;  /* 0x0000000000017941 */ /* 0x000fea0003800000 */
.L_x_120:
[----:B-1----:R-:W-:Y:S05]  /*81c0*/  VIADD R0, R25, 0x10 ;  /* 0x0000001019007836 */ /* 0x002fea0000000000 */
[----:B------:R-:W-:Y:S04]  /*81d0*/  SHF.R.U32.HI R0, RZ, 0x15, R0 ;  /* 0x00000015ff007819 */ /* 0x000fe80000011600 */
[----:B------:R-:W-:Y:S11]  /*81e0*/  LOP3.LUT P0, RZ, R0, 0x3, R59, 0x48, !PT ;  /* 0x0000000300ff7812 */ /* 0x000ff6000780483b */
[----:B------:R-:W-:Y:S02]  /*81f0*/  @!UPT UIADD3 URZ, UPT, UPT, URZ, URZ, URZ ;  /* 0x000000fffffff290 */ /* 0x000fe4000fffe0ff */
[----:B------:R-:W-:Y:S05]  /*8200*/  @!P0 BRA `(.L_x_125) ;  /* 0x0000000000408947 */ /* 0x000fea0003800000 */
[----:B------:R-:W1:Y:S01]  /*8210*/  LDCU.64 UR8, c[0x4][0x70] ;  /* 0x01000e00ff0877ac */ /* 0x000e620008000a00 */
[----:B---3--:R-:W-:Y:S01]  /*8220*/  MOV R3, 0x0 ;  /* 0x0000000000037802 */ /* 0x008fe20000000f00 */
[----:B------:R-:W-:Y:S02]  /*8230*/  HFMA2 R12, -RZ, RZ, 0, 5.9604644775390625e-08 ;  /* 0x00000001ff0c7431 */ /* 0x000fe400000001ff */
[----:B------:R-:W-:Y:S02]  /*8240*/  IMAD.MOV.U32 R8, RZ, RZ, 0x192 ;  /* 0x00000192ff087424 */ /* 0x000fe400078e00ff */
[----:B------:R-:W-:Y:S01]  /*8250*/  IMAD.MOV.U32 R13, RZ, RZ, RZ ;  /* 0x000000ffff0d7224 */ /* 0x000fe200078e00ff */
[----:B------:R-:W3:Y:S01]  /*8260*/  LDCU.64 UR6, c[0x4][0x78] ;  /* 0x01000f00ff0677ac */ /* 0x000ee20008000a00 */
[----:B------:R-:W2:Y:S01]  /*8270*/  LDC.64 R2, c[0x4][R3] ;  /* 0x0100000003027b82 */ /* 0x000ea20000000a00 */
[----:B------:R-:W5:Y:S01]  /*8280*/  LDCU.64 UR4, c[0x4][0x10] ;  /* 0x01000200ff0477ac */ /* 0x000f620008000a00 */
[----:B-1----:R-:W-:Y:S01]  /*8290*/  MOV R5, UR9 ;  /* 0x0000000900057c02 */ /* 0x002fe20008000f00 */
[----:B------:R-:W-:Y:S01]  /*82a0*/  IMAD.U32 R4, RZ, RZ, UR8 ;  /* 0x00000008ff047e24 */ /* 0x000fe2000f8e00ff */
[----:B---3--:R-:W-:Y:S01]  /*82b0*/  MOV R7, UR7 ;  /* 0x0000000700077c02 */ /* 0x008fe20008000f00 */
[----:B------:R-:W-:Y:S01]  /*82c0*/  IMAD.U32 R6, RZ, RZ, UR6 ;  /* 0x00000006ff067e24 */ /* 0x000fe2000f8e00ff */
[----:B-----5:R-:W-:Y:S01]  /*82d0*/  MOV R11, UR5 ;  /* 0x00000005000b7c02 */ /* 0x020fe20008000f00 */
[----:B------:R-:W-:Y:S02]  /*82e0*/  IMAD.U32 R10, RZ, RZ, UR4 ;  /* 0x00000004ff0a7e24 */ /* 0x000fe4000f8e00ff */
[----:B------:R-:W-:Y:S07]  /*82f0*/  LEPC R20, `(.L_x_125) ;  /* 0x000000001014794e */ /* 0x000fee0000000000 */
[----:B--2-4-:R-:W-:Y:S05]  /*8300*/  CALL.ABS.NOINC R2 ;  /* 0x0000000002007343 */ /* 0x014fea0003c00000 */
.L_x_125:
[----:B---34-:R-:W-:Y:S01]  /*8310*/  LOP3.LUT R3, R44, 0xffffe000, RZ, 0xc0, !PT ;  /* 0xffffe0002c037812 */ /* 0x018fe200078ec0ff */
[----:B------:R-:W-:Y:S05]  /*8320*/  WARPSYNC.ALL ;  /* 0x0000000000007948 */ /* 0x000fea0003800000 */
[----:B------:R-:W-:Y:S01]  /*8330*/  R2UR UR4, R25 ;  /* 0x00000000190472ca */ /* 0x000fe200000e0000 */
[----:B------:R-:W1:Y:S01]  /*8340*/  S2R R85, SR_CgaCtaId ;  /* 0x0000000000557919 */ /* 0x000e620000008800 */
[----:B------:R-:W-:Y:S01]  /*8350*/  LOP3.LUT R20, R40, 0xffffe000, RZ, 0xc0, !PT ;  /* 0xffffe00028147812 */ /* 0x000fe200078ec0ff */
[----:B------:R-:W-:Y:S01]  /*8360*/  BSSY.RECONVERGENT B0, `(.L_x_126) ;  /* 0x0000060000007945 */ /* 0x000fe20003800200 */
[----:B------:R-:W-:Y:S02]  /*8370*/  ISETP.NE.AND P6, PT, R79, RZ, PT ;  /* 0x000000ff4f00720c */ /* 0x000fe40003fc5270 */
[----:B------:R-:W-:Y:S07]  /*8380*/  ISETP.NE.AND P0, PT, R57, RZ, PT ;  /* 0x000000ff3900720c */ /* 0x000fee0003f05270 */
[----:B------:R-:W3:Y:S02]  /*8390*/  LDTM.x16 R4, tmem[UR4+0x10] ;  /* 0x00001004000479ee */ /* 0x000ee40008240000 */
[C---:B---3--:R-:W-:Y:S01]  /*83a0*/  FMUL R0, R24.reuse, R4 ;  /* 0x0000000418007220 */ /* 0x048fe20000400000 */
[----:B------:R-:W-:Y:S01]  /*83b0*/  LOP3.LUT R4, R45, 0xffffe000, RZ, 0xc0, !PT ;  /* 0xffffe0002d047812 */ /* 0x000fe200078ec0ff */
[C---:B------:R-:W-:Y:S01]  /*83c0*/  FMUL R2, R24.reuse, R5 ;  /* 0x0000000518027220 */ /* 0x040fe20000400000 */
[----:B------:R-:W-:Y:S01]  /*83d0*/  FMUL R5, R24, R12 ;  /* 0x0000000c18057220 */ /* 0x000fe20000400000 */
[C---:B------:R-:W-:Y:S01]  /*83e0*/  FFMA R28, R27.reuse, R3, R0 ;  /* 0x000000031b1c7223 */ /* 0x040fe20000000000 */
[----:B------:R-:W-:Y:S01]  /*83f0*/  LOP3.LUT R3, R46, 0xffffe000, RZ, 0xc0, !PT ;  /* 0xffffe0002e037812 */ /* 0x000fe200078ec0ff */
[----:B------:R-:W-:Y:S01]  /*8400*/  FFMA R29, R27, R4, R2 ;  /* 0x000000041b1d7223 */ /* 0x000fe20000000002 */
[----:B------:R-:W-:Y:S01]  /*8410*/  LOP3.LUT R4, R47, 0xffffe000, RZ, 0xc0, !PT ;  /* 0xffffe0002f047812 */ /* 0x000fe200078ec0ff */
[C---:B------:R-:W-:Y:S01]  /*8420*/  FMUL R0, R24.reuse, R6 ;  /* 0x0000000618007220 */ /* 0x040fe20000400000 */
[----:B------:R-:W-:Y:S01]  /*8430*/  F2FP.TF32.F32.PACK_B R28, R28 ;  /* 0x0000001cff1c723e */ /* 0x000fe200024050ff */
[C---:B------:R-:W-:Y:S01]  /*8440*/  FMUL R2, R24.reuse, R7 ;  /* 0x0000000718027220 */ /* 0x040fe20000400000 */
[----:B------:R-:W-:Y:S01]  /*8450*/  F2FP.TF32.F32.PACK_B R29, R29 ;  /* 0x0000001dff1d723e */ /* 0x000fe200024050ff */
[C---:B------:R-:W-:Y:S01]  /*8460*/  FFMA R30, R27.reuse, R3, R0 ;  /* 0x000000031b1e7223 */ /* 0x040fe20000000000 */
[C---:B------:R-:W-:Y:S01]  /*8470*/  FMUL R0, R24.reuse, R8 ;  /* 0x0000000818007220 */ /* 0x040fe20000400000 */
[----:B------:R-:W-:Y:S01]  /*8480*/  FFMA R31, R27, R4, R2 ;  /* 0x000000041b1f7223 */ /* 0x000fe20000000002 */
[C---:B------:R-:W-:Y:S01]  /*8490*/  FMUL R6, R24.reuse, R13 ;  /* 0x0000000d18067220 */ /* 0x040fe20000400000 */
[----:B------:R-:W-:Y:S01]  /*84a0*/  LOP3.LUT R13, R41, 0xffffe000, RZ, 0xc0, !PT ;  /* 0xffffe000290d7812 */ /* 0x000fe200078ec0ff */
[C---:B------:R-:W-:Y:S01]  /*84b0*/  FMUL R2, R24.reuse, R9 ;  /* 0x0000000918027220 */ /* 0x040fe20000400000 */
[----:B------:R-:W-:Y:S01]  /*84c0*/  F2FP.TF32.F32.PACK_B R30, R30 ;  /* 0x0000001eff1e723e */ /* 0x000fe200024050ff */
[----:B------:R-:W-:Y:S01]  /*84d0*/  FMUL R9, R24, R16 ;  /* 0x0000001018097220 */ /* 0x000fe20000400000 */
[----:B------:R-:W-:Y:S01]  /*84e0*/  F2FP.TF32.F32.PACK_B R31, R31 ;  /* 0x0000001fff1f723e */ /* 0x000fe200024050ff */
[----:B------:R-:W-:Y:S01]  /*84f0*/  FFMA R16, R27, R20, R0 ;  /* 0x000000141b107223 */ /* 0x000fe20000000000 */
[----:B------:R-:W-:Y:S01]  /*8500*/  LOP3.LUT R0, R42, 0xffffe000, RZ, 0xc0, !PT ;  /* 0xffffe0002a007812 */ /* 0x000fe200078ec0ff */
[C---:B------:R-:W-:Y:S01]  /*8510*/  FMUL R3, R24.reuse, R10 ;  /* 0x0000000a18037220 */ /* 0x040fe20000400000 */
[C---:B------:R-:W-:Y:S01]  /*8520*/  FMUL R7, R24.reuse, R14 ;  /* 0x0000000e18077220 */ /* 0x040fe20000400000 */
[----:B------:R-:W-:Y:S01]  /*8530*/  LOP3.LUT R14, R43, 0xffffe000, RZ, 0xc0, !PT ;  /* 0xffffe0002b0e7812 */ /* 0x000fe200078ec0ff */
[----:B------:R-:W-:Y:S01]  /*8540*/  FMUL R10, R24, R17 ;  /* 0x00000011180a7220 */ /* 0x000fe20000400000 */
[----:B------:R-:W-:Y:S01]  /*8550*/  F2FP.TF32.F32.PACK_B R16, R16 ;  /* 0x00000010ff10723e */ /* 0x000fe200024050ff */
[----:B------:R-:W-:Y:S01]  /*8560*/  FFMA R17, R27, R13, R2 ;  /* 0x0000000d1b117223 */ /* 0x000fe20000000002 */
[----:B------:R-:W-:Y:S01]  /*8570*/  LOP3.LUT R2, R32, 0xffffe000, RZ, 0xc0, !PT ;  /* 0xffffe00020027812 */ /* 0x000fe200078ec0ff */
[----:B------:R-:W-:Y:S01]  /*8580*/  STS.128 [R55+0x2000], R28 ;  /* 0x0020001c37007388 */ /* 0x000fe20000000c00 */
[----:B------:R-:W-:Y:S01]  /*8590*/  LOP3.LUT R13, R39, 0xffffe000, RZ, 0xc0, !PT ;  /* 0xffffe000270d7812 */ /* 0x000fe200078ec0ff */
[C---:B------:R-:W-:Y:S01]  /*85a0*/  FMUL R4, R24.reuse, R11 ;  /* 0x0000000b18047220 */ /* 0x040fe20000400000 */
[----:B------:R-:W-:Y:S01]  /*85b0*/  F2FP.TF32.F32.PACK_B R17, R17 ;  /* 0x00000011ff11723e */ /* 0x000fe200024050ff */
[C---:B------:R-:W-:Y:S01]  /*85c0*/  FMUL R11, R24.reuse, R18 ;  /* 0x00000012180b7220 */ /* 0x040fe20000400000 */
[----:B------:R-:W-:Y:S01]  /*85d0*/  FFMA R18, R27, R0, R3 ;  /* 0x000000001b127223 */ /* 0x000fe20000000003 */
[----:B------:R-:W-:Y:S01]  /*85e0*/  LOP3.LUT R0, R33, 0xffffe000, RZ, 0xc0, !PT ;  /* 0xffffe00021007812 */ /* 0x000fe200078ec0ff */
[----:B------:R-:W-:Y:S01]  /*85f0*/  FMUL R12, R24, R19 ;  /* 0x00000013180c7220 */ /* 0x000fe20000400000 */
[----:B------:R-:W-:Y:S01]  /*8600*/  LOP3.LUT R3, R34, 0xffffe000, RZ, 0xc0, !PT ;  /* 0xffffe00022037812 */ /* 0x000fe200078ec0ff */
[C---:B------:R-:W-:Y:S01]  /*8610*/  FFMA R19, R27.reuse, R14, R4 ;  /* 0x0000000e1b137223 */ /* 0x040fe20000000004 */
[----:B------:R-:W-:Y:S01]  /*8620*/  FFMA R4, R27, R2, R5 ;  /* 0x000000021b047223 */ /* 0x000fe20000000005 */
[----:B------:R-:W-:Y:S01]  /*8630*/  LOP3.LUT R2, R35, 0xffffe000, RZ, 0xc0, !PT ;  /* 0xffffe00023027812 */ /* 0x000fe200078ec0ff */
[----:B------:R-:W-:Y:S01]  /*8640*/  FMUL R8, R24, R15 ;  /* 0x0000000f18087220 */ /* 0x000fe20000400000 */
[----:B------:R-:W-:Y:S01]  /*8650*/  F2FP.TF32.F32.PACK_B R18, R18 ;  /* 0x00000012ff12723e */ /* 0x000fe200024050ff */
[C---:B------:R-:W-:Y:S01]  /*8660*/  FFMA R5, R27.reuse, R0, R6 ;  /* 0x000000001b057223 */ /* 0x040fe20000000006 */
[----:B------:R-:W-:Y:S01]  /*8670*/  F2FP.TF32.F32.PACK_B R19, R19 ;  /* 0x00000013ff13723e */ /* 0x000fe200024050ff */
[C---:B------:R-:W-:Y:S01]  /*8680*/  FFMA R6, R27.reuse, R3, R7 ;  /* 0x000000031b067223 */ /* 0x040fe20000000007 */
[----:B------:R-:W-:Y:S01]  /*8690*/  FFMA R7, R27, R2, R8 ;  /* 0x000000021b077223 */ /* 0x000fe20000000008 */
[----:B------:R-:W-:Y:S02]  /*86a0*/  LOP3.LUT R0, R36, 0xffffe000, RZ, 0xc0, !PT ;  /* 0xffffe00024007812 */ /* 0x000fe400078ec0ff */
[----:B------:R-:W-:Y:S01]  /*86b0*/  STS.128 [R71+0x2010], R16 ;  /* 0x0020101047007388 */ /* 0x000fe20000000c00 */
[----:B------:R-:W-:Y:S02]  /*86c0*/  LOP3.LUT R2, R37, 0xffffe000, RZ, 0xc0, !PT ;  /* 0xffffe00025027812 */ /* 0x000fe400078ec0ff */
[----:B------:R-:W-:Y:S01]  /*86d0*/  LOP3.LUT R3, R38, 0xffffe000, RZ, 0xc0, !PT ;  /* 0xffffe00026037812 */ /* 0x000fe200078ec0ff */
[C---:B------:R-:W-:Y:S01]  /*86e0*/  FFMA R8, R27.reuse, R0, R9 ;  /* 0x000000001b087223 */ /* 0x040fe20000000009 */
[----:B------:R-:W-:Y:S01]  /*86f0*/  F2FP.TF32.F32.PACK_B R4, R4 ;  /* 0x00000004ff04723e */ /* 0x000fe200024050ff */
[C---:B------:R-:W-:Y:S01]  /*8700*/  FFMA R9, R27.reuse, R2, R10 ;  /* 0x000000021b097223 */ /* 0x040fe2000000000a */
[----:B------:R-:W-:Y:S01]  /*8710*/  F2FP.TF32.F32.PACK_B R5, R5 ;  /* 0x00000005ff05723e */ /* 0x000fe200024050ff */
[C---:B------:R-:W-:Y:S01]  /*8720*/  FFMA R10, R27.reuse, R3, R11 ;  /* 0x000000031b0a7223 */ /* 0x040fe2000000000b */
[----:B------:R-:W-:Y:S01]  /*8730*/  F2FP.TF32.F32.PACK_B R6, R6 ;  /* 0x00000006ff06723e */ /* 0x000fe200024050ff */
[----:B------:R-:W-:Y:S01]  /*8740*/  FFMA R11, R27, R13, R12 ;  /* 0x0000000d1b0b7223 */ /* 0x000fe2000000000c */
[----:B------:R-:W-:Y:S01]  /*8750*/  F2FP.TF32.F32.PACK_B R7, R7 ;  /* 0x00000007ff07723e */ /* 0x000fe200024050ff */
[----:B------:R-:W-:Y:S01]  /*8760*/  IMAD.U32 R0, RZ, RZ, UR51 ;  /* 0x00000033ff007e24 */ /* 0x000fe2000f8e00ff */
[----:B------:R-:W-:Y:S02]  /*8770*/  F2FP.TF32.F32.PACK_B R8, R8 ;  /* 0x00000008ff08723e */ /* 0x000fe400024050ff */
[----:B------:R-:W-:Y:S01]  /*8780*/  F2FP.TF32.F32.PACK_B R9, R9 ;  /* 0x00000009ff09723e */ /* 0x000fe200024050ff */
[----:B------:R3:W-:Y:S01]  /*8790*/  STS.128 [R70+0x2020], R4 ;  /* 0x0020200446007388 */ /* 0x0007e20000000c00 */
[----:B------:R-:W-:Y:S02]  /*87a0*/  F2FP.TF32.F32.PACK_B R10, R10 ;  /* 0x0000000aff0a723e */ /* 0x000fe400024050ff */
[----:B------:R-:W-:Y:S02]  /*87b0*/  F2FP.TF32.F32.PACK_B R11, R11 ;  /* 0x0000000bff0b723e */ /* 0x000fe400024050ff */
[----:B------:R-:W-:Y:S02]  /*87c0*/  @P6 LEA R0, R0, UR50, 0x3 ;  /* 0x0000003200006c11 */ /* 0x000fe4000f8e18ff */
[----:B------:R-:W-:Y:S01]  /*87d0*/  @P6 SHF.L.U32 R2, RZ, 0x1f, RZ ;  /* 0x0000001fff026819 */ /* 0x000fe200000006ff */
[----:B------:R4:W-:Y:S02]  /*87e0*/  STS.128 [R80+0x2030], R8 ;  /* 0x0020300850007388 */ /* 0x0009e40000000c00 */
[----:B------:R-:W-:Y:S05]  /*87f0*/  @P6 VIADD R0, R0, 0xa0 ;  /* 0x000000a000006836 */ /* 0x000fea0000000000 */
[----:B-1----:R-:W-:Y:S01]  /*8800*/  @P6 PRMT R0, R85, 0x654, R0 ;  /* 0x0000065455006816 */ /* 0x002fe20000000000 */
[----:B------:R-:W-:Y:S01]  /*8810*/  @!PT LDS RZ, [RZ] ;  /* 0x00000000fffff984 */ /* 0x000fe20000000800 */
[----:B------:R-:W-:Y:S01]  /*8820*/  @!PT LDS RZ, [RZ] ;  /* 0x00000000fffff984 */ /* 0x000fe20000000800 */
[----:B------:R-:W-:Y:S01]  /*8830*/  @!PT LDS RZ, [RZ] ;  /* 0x00000000fffff984 */ /* 0x000fe20000000800 */
[----:B------:R-:W-:Y:S01]  /*8840*/  @!PT LDS RZ, [RZ] ;  /* 0x00000000fffff984 */ /* 0x000fe20000000800 */
[----:B------:R1:W-:Y:S06]  /*8850*/  MEMBAR.ALL.CTA ;  /* 0x0000000000007992 */ /* 0x0003ec0000008000 */
[----:B-1----:R-:W1:Y:S01]  /*8860*/  FENCE.VIEW.ASYNC.S ;  /* 0x00000000000073c6 */ /* 0x002e620000000000 */
[----:B---3--:R-:W-:Y:S01]  /*8870*/  LEA R6, R82, UR50, 0x3 ;  /* 0x0000003252067c11 */ /* 0x008fe2000f8e18ff */
[----:B-1----:R-:W-:Y:S06]  /*8880*/  BAR.SYNC.DEFER_BLOCKING 0x1, 0x80 ;  /* 0x0042000000007b1d */ /* 0x002fec0000010000 */
[----:B------:R-:W-:Y:S05]  /*8890*/  @P0 BRA `(.L_x_127) ;  /* 0x0000000000300947 */ /* 0x000fea0003800000 */
[----:B------:R-:W-:Y:S01]  /*88a0*/  R2UR UR10, R76 ;  /* 0x000000004c0a72ca */ /* 0x000fe200000e0000 */
[----:B------:R-:W-:Y:S01]  /*88b0*/  UIADD3 UR4, UP0, UPT, UR56, 0x780, URZ ;  /* 0x0000078038047890 */ /* 0x000fe2000ff1e0ff */
[----:B------:R-:W-:Y:S01]  /*88c0*/  R2UR UR11, R75 ;  /* 0x000000004b0b72ca */ /* 0x000fe200000e0000 */
[----:B------:R-:W-:Y:S01]  /*88d0*/  UIADD3 UR9, UPT, UPT, UR41, 0x10, URZ ;  /* 0x0000001029097890 */ /* 0x000fe2000fffe0ff */
[----:B------:R-:W-:Y:S01]  /*88e0*/  R2UR UR12, R73 ;  /* 0x00000000490c72ca */ /* 0x000fe200000e0000 */
[----:B------:R-:W-:Y:S01]  /*88f0*/  UIADD3 UR8, UPT, UPT, UR50, 0x2200, URZ ;  /* 0x0000220032087890 */ /* 0x000fe2000fffe0ff */
[----:B------:R-:W-:Y:S01]  /*8900*/  R2UR UR13, R74 ;  /* 0x000000004a0d72ca */ /* 0x000fe200000e0000 */
[----:B------:R-:W-:Y:S11]  /*8910*/  UIADD3.X UR5, UPT, UPT, URZ, UR57, URZ, UP0, !UPT ;  /* 0x00000039ff057290 */ /* 0x000ff600087fe4ff */
[----:B------:R-:W-:Y:S01]  /*8920*/  @!UPT UIADD3 URZ, UPT, UPT, URZ, URZ, URZ ;  /* 0x000000fffffff290 */ /* 0x000fe2000fffe0ff */
[----:B------:R1:W-:Y:S01]  /*8930*/  UTMASTG.5D.IM2COL [UR8], [UR4] ;  /* 0x00000008040073b5 */ /* 0x0003e20008060000 */
[----:B------:R0:W-:Y:S01]  /*8940*/  UTMACMDFLUSH ;  /* 0x00000000000079b7 */ /* 0x0001e20000000000 */
[----:B-1----:R-:W-:Y:S04]  /*8950*/  DEPBAR.LE SB0, 0x1 ;  /* 0x000080400000791a */ /* 0x002fe80000000000 */
.L_x_127:
[----:B------:R-:W-:Y:S05]  /*8960*/  BSYNC.RECONVERGENT B0 ;  /* 0x0000000000007941 */ /* 0x000fea0003800200 */
.L_x_126:
[----:B------:R-:W-:Y:S01]  /*8970*/  BAR.SYNC.DEFER_BLOCKING 0x1, 0x80 ;  /* 0x0042000000007b1d */ /* 0x000fe20000010000 */
[----:B------:R-:W-:Y:S04]  /*8980*/  UIADD3 UR4, UPT, UPT, UR51, 0x1, URZ ;  /* 0x0000000133047890 */ /* 0x000fe8000fffe0ff */
[----:B------:R-:W-:Y:S04]  /*8990*/  UISETP.NE.AND UP0, UPT, UR4, 0x4, UPT ;  /* 0x000000040400788c */ /* 0x000fe8000bf05270 */
[----:B------:R-:W-:Y:S01]  /*89a0*/  USEL UR42, UR4, URZ, UP0 ;  /* 0x000000ff042a7287 */ /* 0x000fe20008000000 */
[----:B------:R1:W-:Y:S01]  /*89b0*/  @P6 SYNCS.ARRIVE.TRANS64.RED.A1T0 RZ, [R0+URZ], RZ ;  /* 0x000000ff00ff69a7 */ /* 0x0003e200081004ff */
[----:B------:R-:W-:Y:S01]  /*89c0*/  BSSY B1, `(.L_x_128) ;  /* 0x0000017000017945 */ /* 0x000fe20003800000 */
[----:B------:R-:W3:Y:S02]  /*89d0*/  @P6 SYNCS.PHASECHK.TRANS64.TRYWAIT P0, [R6+URZ+0x80], R2 ;  /* 0x00008002060065a7 */ /* 0x000ee400080011ff */
[----:B---3--:R-:W-:Y:S01]  /*89e0*/  @P6 SEL R83, RZ, 0x1, !P0 ;  /* 0x00000001ff536807 */ /* 0x008fe20004000000 */
[----:B-1----:R-:W-:Y:S06]  /*89f0*/  @!P6 BRA `(.L_x_129) ;  /* 0x00000000004ce947 */ /* 0x002fec0003800000 */
        /* <DEDUP_REMOVED lines=9> */
[----:B------:R-:W-:Y:S04]  /*8a90*/  SHF.L.U32 R5, RZ, 0x1f, RZ ;  /* 0x0000001fff057819 */ /* 0x000fe800000006ff */
[----:B------:R-:W1:Y:S02]  /*8aa0*/  SYNCS.PHASECHK.TRANS64.TRYWAIT P0, [R6+URZ+0x80], R5 ;  /* 0x00008005060075a7 */ /* 0x000e6400080011ff */
[----:B-1----:R-:W-:Y:S05]  /*8ab0*/  @!P0 BRA `(.L_x_132) ;  /* 0x0000004800788947 */ /* 0x002fea0003800000 */
.L_x_131:
[----:B------:R-:W-:Y:S05]  /*8ac0*/  BSYNC B0 ;  /* 0x0000000000007941 */ /* 0x000fea0003800000 */
.L_x_130:
[----:B------:R-:W-:Y:S02]  /*8ad0*/  ISETP.NE.AND P0, PT, R84, RZ, PT ;  /* 0x000000ff5400720c */ /* 0x000fe40003f05270 */
[----:B------:R-:W-:Y:S11]  /*8ae0*/  IADD3 R82, PT, PT, R82, 0x1, RZ ;  /* 0x0000000152527810 */ /* 0x000ff60007ffe0ff */
[----:B------:R3:W1:Y:S04]  /*8af0*/  @P0 LDS.128 R44, [R4] ;  /* 0x00000000042c0984 */ /* 0x0006680000000c00 */
[----:B------:R3:W1:Y:S04]  /*8b00*/  @P0 LDS.128 R40, [R3+0x10] ;  /* 0x0000100003280984 */ /* 0x0006680000000c00 */
[----:B------:R3:W1:Y:S04]  /*8b10*/  @P0 LDS.128 R32, [R2+0x20] ;  /* 0x0000200002200984 */ /* 0x0006680000000c00 */
[----:B------:R3:W1:Y:S02]  /*8b20*/  @P0 LDS.128 R36, [R0+0x30] ;  /* 0x0000300000240984 */ /* 0x0006640000000c00 */
.L_x_129:
[----:B------:R-:W-:Y:S05]  /*8b30*/  BSYNC B1 ;  /* 0x0000000000017941 */ /* 0x000fea0003800000 */
.L_x_128:
[----:B---3--:R-:W-:Y:S05]  /*8b40*/  VIADD R0, R25, 0x20 ;  /* 0x0000002019007836 */ /* 0x008fea0000000000 */
[----:B------:R-:W-:Y:S04]  /*8b50*/  SHF.R.U32.HI R0, RZ, 0x15, R0 ;  /* 0x00000015ff007819 */ /* 0x000fe80000011600 */
[----:B------:R-:W-:Y:S11]  /*8b60*/  LOP3.LUT P0, RZ, R0, 0x3, R59, 0x48, !PT ;  /* 0x0000000300ff7812 */ /* 0x000ff6000780483b */
[----:B------:R-:W-:Y:S02]  /*8b70*/  @!UPT UIADD3 URZ, UPT, UPT, URZ, URZ, URZ ;  /* 0x000000fffffff290 */ /* 0x000fe4000fffe0ff */
[----:B------:R-:W-:Y:S05]  /*8b80*/  @!P0 BRA `(.L_x_133) ;  /* 0x0000000000408947 */ /* 0x000fea0003800000 */
[----:B------:R-:W1:Y:S01]  /*8b90*/  LDCU.64 UR8, c[0x4][0x70] ;  /* 0x01000e00ff0877ac */ /* 0x000e620008000a00 */
[----:B------:R-:W-:Y:S01]  /*8ba0*/  MOV R3, 0x0 ;  /* 0x0000000000037802 */ /* 0x000fe20000000f00 */
[----:B------:R-:W-:Y:S02]  /*8bb0*/  HFMA2 R12, -RZ, RZ, 0, 5.9604644775390625e-08 ;  /* 0x00000001ff0c7431 */ /* 0x000fe400000001ff */
[----:B----4-:R-:W-:Y:S02]  /*8bc0*/  IMAD.MOV.U32 R8, RZ, RZ, 0x192 ;  /* 0x00000192ff087424 */ /* 0x010fe400078e00ff */
[----:B------:R-:W-:Y:S01]  /*8bd0*/  IMAD.MOV.U32 R13, RZ, RZ, RZ ;  /* 0x000000ffff0d7224 */ /* 0x000fe200078e00ff */
[----:B------:R-:W3:Y:S01]  /*8be0*/  LDCU.64 UR6, c[0x4][0x78] ;  /* 0x01000f00ff0677ac */ /* 0x000ee20008000a00 */
[----:B------:R-:W4:Y:S01]  /*8bf0*/  LDC.64 R2, c[0x4][R3] ;  /* 0x0100000003027b82 */ /* 0x000f220000000a00 */
        /* <DEDUP_REMOVED lines=9> */
.L_x_133:
[----:B-1----:R-:W-:Y:S01]  /*8c90*/  LOP3.LUT R3, R44, 0xffffe000, RZ, 0xc0, !PT ;  /* 0xffffe0002c037812 */ /* 0x002fe200078ec0ff */
[----:B------:R-:W-:Y:S05]  /*8ca0*/  WARPSYNC.ALL ;  /* 0x0000000000007948 */ /* 0x000fea0003800000 */
[----:B------:R-:W-:Y:S01]  /*8cb0*/  R2UR UR4, R25 ;  /* 0x00000000190472ca */ /* 0x000fe200000e0000 */
[----:B------:R-:W-:Y:S01]  /*8cc0*/  BSSY.RECONVERGENT B0, `(.L_x_134) ;  /* 0x0000061000007945 */ /* 0x000fe20003800200 */
[----:B------:R-:W-:Y:S02]  /*8cd0*/  LOP3.LUT R20, R40, 0xffffe000, RZ, 0xc0, !PT ;  /* 0xffffe00028147812 */ /* 0x000fe400078ec0ff */
[----:B------:R-:W-:Y:S02]  /*8ce0*/  LOP3.LUT R21, R41, 0xffffe000, RZ, 0xc0, !PT ;  /* 0xffffe00029157812 */ /* 0x000fe400078ec0ff */
[----:B------:R-:W-:Y:S02]  /*8cf0*/  LOP3.LUT R26, R42, 0xffffe000, RZ, 0xc0, !PT ;  /* 0xffffe0002a1a7812 */ /* 0x000fe400078ec0ff */
[----:B------:R-:W-:Y:S02]  /*8d00*/  ISETP.NE.AND P6, PT, R79, RZ, PT ;  /* 0x000000ff4f00720c */ /* 0x000fe40003fc5270 */
[----:B------:R-:W-:Y:S03]  /*8d10*/  ISETP.NE.AND P0, PT, R57, RZ, PT ;  /* 0x000000ff3900720c */ /* 0x000fe60003f05270 */
[----:B----4-:R-:W1:Y:S02]  /*8d20*/  LDTM.x16 R4, tmem[UR4+0x20] ;  /* 0x00002004000479ee */ /* 0x010e640008240000 */
[C---:B-1----:R-:W-:Y:S01]  /*8d30*/  FMUL R0, R24.reuse, R4 ;  /* 0x0000000418007220 */ /* 0x042fe20000400000 */
        /* <DEDUP_REMOVED lines=13> */
[C---:B------:R-:W-:Y:S01]  /*8e10*/  FFMA R31, R27.reuse, R4, R2 ;  /* 0x000000041b1f7223 */ /* 0x040fe20000000002 */
[C---:B------:R-:W-:Y:S01]  /*8e20*/  FMUL R2, R24.reuse, R9 ;  /* 0x0000000918027220 */ /* 0x040fe20000400000 */
[C---:B------:R-:W-:Y:S01]  /*8e30*/  FMUL R9, R24.reuse, R16 ;  /* 0x0000001018097220 */ /* 0x040fe20000400000 */
[----:B------:R-:W-:Y:S01]  /*8e40*/  F2FP.TF32.F32.PACK_B R30, R30 ;  /* 0x0000001eff1e723e */ /* 0x000fe200024050ff */
[----:B------:R-:W-:Y:S01]  /*8e50*/  FFMA R16, R27, R20, R0 ;  /* 0x000000141b107223 */ /* 0x000fe20000000000 */
[----:B------:R-:W-:Y:S01]  /*8e60*/  LOP3.LUT R0, R43, 0xffffe000, RZ, 0xc0, !PT ;  /* 0xffffe0002b007812 */ /* 0x000fe200078ec0ff */
[C---:B------:R-:W-:Y:S01]  /*8e70*/  FMUL R3, R24.reuse, R10 ;  /* 0x0000000a18037220 */ /* 0x040fe20000400000 */
[----:B------:R-:W-:Y:S01]  /*8e80*/  F2FP.TF32.F32.PACK_B R31, R31 ;  /* 0x0000001fff1f723e */ /* 0x000fe200024050ff */
[C---:B------:R-:W-:Y:S01]  /*8e90*/  FMUL R4, R24.reuse, R11 ;  /* 0x0000000b18047220 */ /* 0x040fe20000400000 */
[----:B------:R-:W-:Y:S01]  /*8ea0*/  F2FP.TF32.F32.PACK_B R16, R16 ;  /* 0x00000010ff10723e */ /* 0x000fe200024050ff */
[----:B------:R-:W-:Y:S01]  /*8eb0*/  FMUL R10, R24, R17 ;  /* 0x00000011180a7220 */ /* 0x000fe20000400000 */
[C---:B------:R-:W-:Y:S01]  /*8ec0*/  FFMA R17, R27.reuse, R21, R2 ;  /* 0x000000151b117223 */ /* 0x040fe20000000002 */
[----:B------:R-:W-:Y:S01]  /*8ed0*/  LOP3.LUT R2, R32, 0xffffe000, RZ, 0xc0, !PT ;  /* 0xffffe00020027812 */ /* 0x000fe200078ec0ff */
[----:B------:R1:W-:Y:S01]  /*8ee0*/  STS.128 [R55+0x4000], R28 ;  /* 0x0040001c37007388 */ /* 0x0003e20000000c00 */
[C---:B------:R-:W-:Y:S01]  /*8ef0*/  FMUL R11, R24.reuse, R18 ;  /* 0x00000012180b7220 */ /* 0x040fe20000400000 */
[----:B------:R-:W-:Y:S01]  /*8f00*/  FFMA R18, R27, R26, R3 ;  /* 0x0000001a1b127223 */ /* 0x000fe20000000003 */
[----:B------:R-:W-:Y:S01]  /*8f10*/  LOP3.LUT R3, R33, 0xffffe000, RZ, 0xc0, !PT ;  /* 0xffffe00021037812 */ /* 0x000fe200078ec0ff */
[C---:B------:R-:W-:Y:S01]  /*8f20*/  FMUL R12, R24.reuse, R19 ;  /* 0x00000013180c7220 */ /* 0x040fe20000400000 */
[----:B------:R-:W-:Y:S01]  /*8f30*/  F2FP.TF32.F32.PACK_B R17, R17 ;  /* 0x00000011ff11723e */ /* 0x000fe200024050ff */
[----:B------:R-:W-:Y:S01]  /*8f40*/  FFMA R19, R27, R0, R4 ;  /* 0x000000001b137223 */ /* 0x000fe20000000004 */
[----:B------:R-:W-:Y:S01]  /*8f50*/  F2FP.TF32.F32.PACK_B R18, R18 ;  /* 0x00000012ff12723e */ /* 0x000fe200024050ff */
[----:B------:R-:W-:Y:S01]  /*8f60*/  FMUL R6, R24, R13 ;  /* 0x0000000d18067220 */ /* 0x000fe20000400000 */
[----:B------:R-:W-:Y:S01]  /*8f70*/  LOP3.LUT R13, R34, 0xffffe000, RZ, 0xc0, !PT ;  /* 0xffffe000220d7812 */ /* 0x000fe200078ec0ff */
[C---:B------:R-:W-:Y:S01]  /*8f80*/  FMUL R7, R24.reuse, R14 ;  /* 0x0000000e18077220 */ /* 0x040fe20000400000 */
[----:B------:R-:W-:Y:S01]  /*8f90*/  LOP3.LUT R14, R35, 0xffffe000, RZ, 0xc0, !PT ;  /* 0xffffe000230e7812 */ /* 0x000fe200078ec0ff */
[----:B------:R-:W-:Y:S01]  /*8fa0*/  FMUL R8, R24, R15 ;  /* 0x0000000f18087220 */ /* 0x000fe20000400000 */
[----:B------:R-:W-:Y:S01]  /*8fb0*/  F2FP.TF32.F32.PACK_B R19, R19 ;  /* 0x00000013ff13723e */ /* 0x000fe200024050ff */
[C---:B------:R-:W-:Y:S01]  /*8fc0*/  FFMA R4, R27.reuse, R2, R5 ;  /* 0x000000021b047223 */ /* 0x040fe20000000005 */
[C---:B------:R-:W-:Y:S01]  /*8fd0*/  FFMA R5, R27.reuse, R3, R6 ;  /* 0x000000031b057223 */ /* 0x040fe20000000006 */
[C---:B------:R-:W-:Y:S01]  /*8fe0*/  FFMA R6, R27.reuse, R13, R7 ;  /* 0x0000000d1b067223 */ /* 0x040fe20000000007 */
[----:B------:R-:W-:Y:S01]  /*8ff0*/  FFMA R7, R27, R14, R8 ;  /* 0x0000000e1b077223 */ /* 0x000fe20000000008 */
[----:B------:R1:W-:Y:S01]  /*9000*/  STS.128 [R71+0x4010], R16 ;  /* 0x0040101047007388 */ /* 0x0003e20000000c00 */
[----:B------:R-:W-:Y:S01]  /*9010*/  LOP3.LUT R0, R36, 0xffffe000, RZ, 0xc0, !PT ;  /* 0xffffe00024007812 */ /* 0x000fe200078ec0ff */
[----:B------:R-:W-:Y:S01]  /*9020*/  IMAD.U32 R14, RZ, RZ, UR42 ;  /* 0x0000002aff0e7e24 */ /* 0x000fe2000f8e00ff */
[----:B------:R-:W-:Y:S02]  /*9030*/  LOP3.LUT R2, R37, 0xffffe000, RZ, 0xc0, !PT ;  /* 0xffffe00025027812 */ /* 0x000fe400078ec0ff */
        /* <DEDUP_REMOVED lines=14> */
[----:B------:R-:W-:Y:S02]  /*9120*/  F2FP.TF32.F32.PACK_B R11, R11 ;  /* 0x0000000bff0b723e */ /* 0x000fe400024050ff */
[----:B------:R-:W-:Y:S02]  /*9130*/  @P6 LEA R14, R14, UR50, 0x3 ;  /* 0x000000320e0e6c11 */ /* 0x000fe4000f8e18ff */
[----:B------:R-:W-:Y:S01]  /*9140*/  LEA R0, R82, UR50, 0x3 ;  /* 0x0000003252007c11 */ /* 0x000fe2000f8e18ff */
[----:B------:R1:W-:Y:S01]  /*9150*/  STS.128 [R80+0x4030], R8 ;  /* 0x0040300850007388 */ /* 0x0003e20000000c00 */
[----:B------:R-:W-:Y:S01]  /*9160*/  @P6 SHF.L.U32 R2, RZ, 0x1f, RZ ;  /* 0x0000001fff026819 */ /* 0x000fe200000006ff */
[----:B------:R-:W-:Y:S05]  /*9170*/  @P6 VIADD R14, R14, 0xa0 ;  /* 0x000000a00e0e6836 */ /* 0x000fea0000000000 */
[----:B------:R-:W-:Y:S01]  /*9180*/  @P6 PRMT R14, R85, 0x654, R14 ;  /* 0x00000654550e6816 */ /* 0x000fe2000000000e */
[----:B------:R-:W-:Y:S01]  /*9190*/  @!PT LDS RZ, [RZ] ;  /* 0x00000000fffff984 */ /* 0x000fe20000000800 */
[----:B------:R-:W-:Y:S01]  /*91a0*/  @!PT LDS RZ, [RZ] ;  /* 0x00000000fffff984 */ /* 0x000fe20000000800 */
[----:B------:R-:W-:Y:S01]  /*91b0*/  @!PT LDS RZ, [RZ] ;  /* 0x00000000fffff984 */ /* 0x000fe20000000800 */
[----:B------:R-:W-:Y:S01]  /*91c0*/  @!PT LDS RZ, [RZ] ;  /* 0x00000000fffff984 */ /* 0x000fe20000000800 */
[----:B------:R3:W-:Y:S06]  /*91d0*/  MEMBAR.ALL.CTA ;  /* 0x0000000000007992 */ /* 0x0007ec0000008000 */
[----:B---3--:R-:W3:Y:S02]  /*91e0*/  FENCE.VIEW.ASYNC.S ;  /* 0x00000000000073c6 */ /* 0x008ee40000000000 */
[----:B---3--:R-:W-:Y:S06]  /*91f0*/  BAR.SYNC.DEFER_BLOCKING 0x1, 0x80 ;  /* 0x0042000000007b1d */ /* 0x008fec0000010000 */
        /* <DEDUP_REMOVED lines=12> */
[----:B---3--:R-:W-:Y:S04]  /*92c0*/  DEPBAR.LE SB0, 0x1 ;  /* 0x000080400000791a */ /* 0x008fe80000000000 */
.L_x_135:
[----:B------:R-:W-:Y:S05]  /*92d0*/  BSYNC.RECONVERGENT B0 ;  /* 0x0000000000007941 */ /* 0x000fea0003800200 */
.L_x_134:
[----:B------:R-:W-:Y:S01]  /*92e0*/  BAR.SYNC.DEFER_BLOCKING 0x1, 0x80 ;  /* 0x0042000000007b1d */ /* 0x000fe20000010000 */
[----:B------:R-:W-:Y:S01]  /*92f0*/  UIADD3 UR4, UPT, UPT, UR42, 0x1, URZ ;  /* 0x000000012a047890 */ /* 0x000fe2000fffe0ff */
[----:B------:R-:W-:Y:S03]  /*9300*/  MOV R86, RZ ;  /* 0x000000ff00567202 */ /* 0x000fe60000000f00 */
[----:B------:R-:W-:Y:S04]  /*9310*/  UISETP.NE.AND UP0, UPT, UR4, 0x4, UPT ;  /* 0x000000040400788c */ /* 0x000fe8000bf05270 */
[----:B------:R-:W-:Y:S01]  /*9320*/  USEL UR40, UR4, URZ, UP0 ;  /* 0x000000ff04287287 */ /* 0x000fe20008000000 */
[----:B------:R3:W-:Y:S01]  /*9330*/  @P6 SYNCS.ARRIVE.TRANS64.RED.A1T0 RZ, [R14+URZ], RZ ;  /* 0x000000ff0eff69a7 */ /* 0x0007e200081004ff */
[----:B------:R-:W-:Y:S01]  /*9340*/  BSSY B1, `(.L_x_136) ;  /* 0x000001b000017945 */ /* 0x000fe20003800000 */
[----:B------:R-:W4:Y:S02]  /*9350*/  @P6 SYNCS.PHASECHK.TRANS64.TRYWAIT P0, [R0+URZ+0x80], R2 ;  /* 0x00008002000065a7 */ /* 0x000f2400080011ff */
[----:B----4-:R-:W-:Y:S01]  /*9360*/  @P6 SEL R83, RZ, 0x1, !P0 ;  /* 0x00000001ff536807 */ /* 0x010fe20004000000 */
[----:B---3--:R-:W-:Y:S06]  /*9370*/  @!P6 BRA `(.L_x_137) ;  /* 0x00000000005ce947 */ /* 0x008fec0003800000 */
[----:B------:R-:W-:Y:S01]  /*9380*/  ISETP.NE.AND P0, PT, R83, RZ, PT ;  /* 0x000000ff5300720c */ /* 0x000fe20003f05270 */
[----:B------:R-:W-:Y:S01]  /*9390*/  BSSY B0, `(.L_x_138) ;  /* 0x000000b000007945 */ /* 0x000fe20003800000 */
[----:B------:R-:W-:Y:S11]  /*93a0*/  ISETP.NE.AND P1, PT, R84, RZ, PT ;  /* 0x000000ff5400720c */ /* 0x000ff60003f25270 */
[----:B------:R-:W-:Y:S02]  /*93b0*/  @!UPT UIADD3 URZ, UPT, UPT, URZ, URZ, URZ ;  /* 0x000000fffffff290 */ /* 0x000fe4000fffe0ff */
[C---:B-1----:R-:W-:Y:S01]  /*93c0*/  @P1 IMAD R5, R82.reuse, 0x2000, R55 ;  /* 0x0000200052051824 */ /* 0x042fe200078e0237 */
[C---:B------:R-:W-:Y:S01]  /*93d0*/  @P1 LEA R3, R82.reuse, R70, 0xd ;  /* 0x0000004652031211 */ /* 0x040fe200078e68ff */
[C---:B------:R-:W-:Y:S02]  /*93e0*/  @P1 IMAD R4, R82.reuse, 0x2000, R71 ;  /* 0x0000200052041824 */ /* 0x040fe400078e0247 */
[----:B------:R-:W-:Y:S01]  /*93f0*/  @P1 IMAD R2, R82, 0x2000, R80 ;  /* 0x0000200052021824 */ /* 0x000fe200078e0250 */
[----:B------:R-:W-:Y:S06]  /*9400*/  @P0 BRA `(.L_x_139) ;  /* 0x00000000000c0947 */ /* 0x000fec0003800000 */
[----:B------:R-:W-:Y:S04]  /*9410*/  SHF.L.U32 R6, RZ, 0x1f, RZ ;  /* 0x0000001fff067819 */ /* 0x000fe800000006ff */
[----:B------:R-:W1:Y:S02]  /*9420*/  SYNCS.PHASECHK.TRANS64.TRYWAIT P0, [R0+URZ+0x80], R6 ;  /* 0x00008006000075a7 */ /* 0x000e6400080011ff */
[----:B-1----:R-:W-:Y:S05]  /*9430*/  @!P0 BRA `(.L_x_140) ;  /* 0x00000040002c8947 */ /* 0x002fea0003800000 */
.L_x_139:
[----:B------:R-:W-:Y:S05]  /*9440*/  BSYNC B0 ;  /* 0x0000000000007941 */ /* 0x000fea0003800000 */
.L_x_138:
[----:B------:R-:W-:Y:S01]  /*9450*/  ISETP.NE.AND P0, PT, R84, RZ, PT ;  /* 0x000000ff5400720c */ /* 0x000fe20003f05270 */
[----:B------:R-:W-:Y:S11]  /*9460*/  VIADD R82, R82, 0x1 ;  /* 0x0000000152527836 */ /* 0x000ff60000000000 */
[----:B------:R-:W-:Y:S01]  /*9470*/  @!UPT UIADD3 URZ, UPT, UPT, URZ, URZ, URZ ;  /* 0x000000fffffff290 */ /* 0x000fe2000fffe0ff */
[----:B------:R3:W4:Y:S04]  /*9480*/  @P0 LDS.128 R44, [R5] ;  /* 0x00000000052c0984 */ /* 0x0007280000000c00 */
[----:B------:R3:W1:Y:S04]  /*9490*/  @P0 LDS.128 R40, [R4+0x10] ;  /* 0x0000100004280984 */ /* 0x0006680000000c00 */
[----:B------:R3:W1:Y:S04]  /*94a0*/  @P0 LDS.128 R32, [R3+0x20] ;  /* 0x0000200003200984 */ /* 0x0006680000000c00 */
[----:B------:R3:W1:Y:S01]  /*94b0*/  @P0 LDS.128 R36, [R2+0x30] ;  /* 0x0000300002240984 */ /* 0x0006620000000c00 */
[C---:B------:R-:W-:Y:S04]  /*94c0*/  ISETP.NE.AND P0, PT, R82.reuse, 0x4, PT ;  /* 0x000000045200780c */ /* 0x040fe80003f05270 */
[----:B------:R-:W-:Y:S02]  /*94d0*/  SEL R82, R82, RZ, P0 ;  /* 0x000000ff52527207 */ /* 0x000fe40000000000 */
[----:B------:R-:W-:Y:S02]  /*94e0*/  SEL R86, RZ, 0x1, P0 ;  /* 0x00000001ff567807 */ /* 0x000fe40000000000 */
.L_x_137:
[----:B------:R-:W-:Y:S05]  /*94f0*/  BSYNC B1 ;  /* 0x0000000000017941 */ /* 0x000fea0003800000 */
.L_x_136:
        /* <DEDUP_REMOVED lines=21> */
.L_x_141:
[----:B---34-:R-:W-:Y:S01]  /*9650*/  LOP3.LUT R3, R44, 0xffffe000, RZ, 0xc0, !PT ;  /* 0xffffe0002c037812 */ /* 0x018fe200078ec0ff */
        /* <DEDUP_REMOVED lines=8> */
[----:B------:R-:W1:Y:S02]  /*96e0*/  LDTM.x16 R4, tmem[UR4+0x30] ;  /* 0x00003004000479ee */ /* 0x000e640008240000 */
        /* <DEDUP_REMOVED lines=27> */
[----:B------:R-:W-:Y:S01]  /*98a0*/  STS.128 [R55+0x6000], R28 ;  /* 0x0060001c37007388 */ /* 0x000fe20000000c00 */
        /* <DEDUP_REMOVED lines=17> */
[----:B------:R-:W-:Y:S01]  /*99c0*/  STS.128 [R71+0x6010], R16 ;  /* 0x0060101047007388 */ /* 0x000fe20000000c00 */
        /* <DEDUP_REMOVED lines=19> */
[----:B------:R-:W-:Y:S01]  /*9b00*/  @P6 SHF.L.U32 R0, R86, 0x1f, RZ ;  /* 0x0000001f56006819 */ /* 0x000fe200000006ff */
[----:B------:R3:W-:Y:S02]  /*9b10*/  STS.128 [R80+0x6030], R8 ;  /* 0x0060300850007388 */ /* 0x0007e40000000c00 */
[----:B------:R-:W-:Y:S05]  /*9b20*/  @P6 VIADD R14, R14, 0xa0 ;  /* 0x000000a00e0e6836 */ /* 0x000fea0000000000 */
[----:B------:R-:W-:Y:S01]  /*9b30*/  @P6 PRMT R14, R85, 0x654, R14 ;  /* 0x00000654550e6816 */ /* 0x000fe2000000000e */
[----:B------:R-:W-:Y:S01]  /*9b40*/  @!PT LDS RZ, [RZ] ;  /* 0x00000000fffff984 */ /* 0x000fe20000000800 */
[----:B------:R-:W-:Y:S01]  /*9b50*/  @!PT LDS RZ, [RZ] ;  /* 0x00000000fffff984 */ /* 0x000fe20000000800 */
[----:B------:R-:W-:Y:S01]  /*9b60*/  @!PT LDS RZ, [RZ] ;  /* 0x00000000fffff984 */ /* 0x000fe20000000800 */
[----:B------:R-:W-:Y:S01]  /*9b70*/  @!PT LDS RZ, [RZ] ;  /* 0x00000000fffff984 */ /* 0x000fe20000000800 */
[----:B------:R4:W-:Y:S06]  /*9b80*/  MEMBAR.ALL.CTA ;  /* 0x0000000000007992 */ /* 0x0009ec0000008000 */
[----:B----4-:R-:W4:Y:S01]  /*9b90*/  FENCE.VIEW.ASYNC.S ;  /* 0x00000000000073c6 */ /* 0x010f220000000000 */
[----:B-1----:R-:W-:Y:S01]  /*9ba0*/  LEA R6, R82, UR50, 0x3 ;  /* 0x0000003252067c11 */ /* 0x002fe2000f8e18ff */
[----:B----4-:R-:W-:Y:S06]  /*9bb0*/  BAR.SYNC.DEFER_BLOCKING 0x1, 0x80 ;  /* 0x0042000000007b1d */ /* 0x010fec0000010000 */
        /* <DEDUP_REMOVED lines=13> */
.L_x_143:
[----:B------:R-:W-:Y:S05]  /*9c90*/  BSYNC.RECONVERGENT B0 ;  /* 0x0000000000007941 */ /* 0x000fea0003800200 */
.L_x_142:
[----:B------:R-:W-:Y:S01]  /*9ca0*/  BAR.SYNC.DEFER_BLOCKING 0x1, 0x80 ;  /* 0x0042000000007b1d */ /* 0x000fe20000010000 */
[----:B------:R-:W-:Y:S04]  /*9cb0*/  UIADD3 UR4, UPT, UPT, UR40, 0x1, URZ ;  /* 0x0000000128047890 */ /* 0x000fe8000fffe0ff */
[----:B------:R-:W-:Y:S04]  /*9cc0*/  UISETP.NE.AND UP0, UPT, UR4, 0x4, UPT ;  /* 0x000000040400788c */ /* 0x000fe8000bf05270 */
[----:B------:R-:W-:Y:S01]  /*9cd0*/  USEL UR43, UR4, URZ, UP0 ;  /* 0x000000ff042b7287 */ /* 0x000fe20008000000 */
[----:B------:R1:W-:Y:S01]  /*9ce0*/  @P6 SYNCS.ARRIVE.TRANS64.RED.A1T0 RZ, [R14+URZ], RZ ;  /* 0x000000ff0eff69a7 */ /* 0x0003e200081004ff */
[----:B------:R-:W-:Y:S01]  /*9cf0*/  BSSY B1, `(.L_x_144) ;  /* 0x000001c000017945 */ /* 0x000fe20003800000 */
[----:B------:R-:W4:Y:S02]  /*9d00*/  @P6 SYNCS.PHASECHK.TRANS64.TRYWAIT P0, [R6+URZ+0x80], R0 ;  /* 0x00008000060065a7 */ /* 0x000f2400080011ff */
[----:B----4-:R-:W-:Y:S01]  /*9d10*/  @P6 SEL R83, RZ, 0x1, !P0 ;  /* 0x00000001ff536807 */ /* 0x010fe20004000000 */
        /* <DEDUP_REMOVED lines=10> */
[----:B------:R-:W-:Y:S04]  /*9dc0*/  SHF.L.U32 R5, R86, 0x1f, RZ ;  /* 0x0000001f56057819 */ /* 0x000fe800000006ff */
[----:B------:R-:W1:Y:S02]  /*9dd0*/  SYNCS.PHASECHK.TRANS64.TRYWAIT P0, [R6+URZ+0x80], R5 ;  /* 0x00008005060075a7 */ /* 0x000e6400080011ff */
[----:B-1----:R-:W-:Y:S05]  /*9de0*/  @!P0 BRA `(.L_x_148) ;  /* 0x0000003400d48947 */ /* 0x002fea0003800000 */
.L_x_147:
[----:B------:R-:W-:Y:S05]  /*9df0*/  BSYNC B0 ;  /* 0x0000000000007941 */ /* 0x000fea0003800000 */
.L_x_146:
[----:B------:R-:W-:Y:S01]  /*9e00*/  ISETP.NE.AND P0, PT, R84, RZ, PT ;  /* 0x000000ff5400720c */ /* 0x000fe20003f05270 */
[----:B------:R-:W-:Y:S11]  /*9e10*/  VIADD R82, R82, 0x1 ;  /* 0x0000000152527836 */ /* 0x000ff60000000000 */
[----:B------:R-:W-:Y:S01]  /*9e20*/  @!UPT UIADD3 URZ, UPT, UPT, URZ, URZ, URZ ;  /* 0x000000fffffff290 */ /* 0x000fe2000fffe0ff */
[----:B------:R-:W4:Y:S04]  /*9e30*/  @P0 LDS.128 R44, [R4] ;  /* 0x00000000042c0984 */ /* 0x000f280000000c00 */
[----:B------:R-:W1:Y:S04]  /*9e40*/  @P0 LDS.128 R40, [R3+0x10] ;  /* 0x0000100003280984 */ /* 0x000e680000000c00 */
[----:B------:R-:W1:Y:S04]  /*9e50*/  @P0 LDS.128 R32, [R2+0x20] ;  /* 0x0000200002200984 */ /* 0x000e680000000c00 */
[----:B------:R5:W1:Y:S01]  /*9e60*/  @P0 LDS.128 R36, [R0+0x30] ;  /* 0x0000300000240984 */ /* 0x000a620000000c00 */
[C---:B------:R-:W-:Y:S04]  /*9e70*/  ISETP.NE.AND P0, PT, R82.reuse, 0x4, PT ;  /* 0x000000045200780c */ /* 0x040fe80003f05270 */
[----:B------:R-:W-:Y:S02]  /*9e80*/  SEL R82, R82, RZ, P0 ;  /* 0x000000ff52527207 */ /* 0x000fe40000000000 */
[----:B-----5:R-:W-:Y:S04]  /*9e90*/  SEL R0, RZ, 0x1, P0 ;  /* 0x00000001ff007807 */ /* 0x020fe80000000000 */
[----:B------:R-:W-:Y:S02]  /*9ea0*/  LOP3.LUT R86, R86, R0, RZ, 0x3c, !PT ;  /* 0x0000000056567212 */ /* 0x000fe400078e3cff */
.L_x_145:
[----:B------:R-:W-:Y:S05]  /*9eb0*/  BSYNC B1 ;  /* 0x0000000000017941 */ /* 0x000fea0003800000 */
.L_x_144:
[----:B------:R-:W-:Y:S05]  /*9ec0*/  VIADD R0, R25, 0x40 ;  /* 0x0000004019007836 */ /* 0x000fea0000000000 */
[----:B------:R-:W-:Y:S04]  /*9ed0*/  SHF.R.U32.HI R0, RZ, 0x15, R0 ;  /* 0x00000015ff007819 */ /* 0x000fe80000011600 */
[----:B------:R-:W-:Y:S11]  /*9ee0*/  LOP3.LUT P0, RZ, R0, 0x3, R59, 0x48, !PT ;  /* 0x0000000300ff7812 */ /* 0x000ff6000780483b */
[----:B------:R-:W-:Y:S02]  /*9ef0*/  @!UPT UIADD3 URZ, UPT, UPT, URZ, URZ, URZ ;  /* 0x000000fffffff290 */ /* 0x000fe4000fffe0ff */
[----:B------:R-:W-:Y:S05]  /*9f00*/  @!P0 BRA `(.L_x_149) ;  /* 0x0000000000408947 */ /* 0x000fea0003800000 */
[----:B------:R-:W1:Y:S01]  /*9f10*/  LDCU.64 UR8, c[0x4][0x70] ;  /* 0x01000e00ff0877ac */ /* 0x000e620008000a00 */
[----:B------:R-:W-:Y:S01]  /*9f20*/  MOV R3, 0x0 ;  /* 0x0000000000037802 */ /* 0x000fe20000000f00 */
[----:B------:R-:W-:Y:S02]  /*9f30*/  HFMA2 R12, -RZ, RZ, 0, 5.9604644775390625e-08 ;  /* 0x00000001ff0c7431 */ /* 0x000fe400000001ff */
[----:B---3--:R-:W-:Y:S02]  /*9f40*/  IMAD.MOV.U32 R8, RZ, RZ, 0x192 ;  /* 0x00000192ff087424 */ /* 0x008fe400078e00ff */
        /* <DEDUP_REMOVED lines=12> */
.L_x_149:
[----:B----4-:R-:W-:Y:S01]  /*a010*/  LOP3.LUT R3, R44, 0xffffe000, RZ, 0xc0, !PT ;  /* 0xffffe0002c037812 */ /* 0x010fe200078ec0ff */
[----:B------:R-:W-:Y:S05]  /*a020*/  WARPSYNC.ALL ;  /* 0x0000000000007948 */ /* 0x000fea0003800000 */
[----:B------:R-:W-:Y:S01]  /*a030*/  R2UR UR4, R25 ;  /* 0x00000000190472ca */ /* 0x000fe200000e0000 */
[----:B------:R-:W-:Y:S01]  /*a040*/  BSSY.RECONVERGENT B0, `(.L_x_150) ;  /* 0x0000063000007945 */ /* 0x000fe20003800200 */
[----:B-1----:R-:W-:Y:S02]  /*a050*/  LOP3.LUT R20, R40, 0xffffe000, RZ, 0xc0, !PT ;  /* 0xffffe00028147812 */ /* 0x002fe400078ec0ff */
[----:B------:R-:W-:Y:S02]  /*a060*/  LOP3.LUT R21, R41, 0xffffe000, RZ, 0xc0, !PT ;  /* 0xffffe00029157812 */ /* 0x000fe400078ec0ff */
[----:B------:R-:W-:Y:S02]  /*a070*/  LOP3.LUT R26, R42, 0xffffe000, RZ, 0xc0, !PT ;  /* 0xffffe0002a1a7812 */ /* 0x000fe400078ec0ff */
[----:B------:R-:W-:Y:S02]  /*a080*/  ISETP.NE.AND P6, PT, R79, RZ, PT ;  /* 0x000000ff4f00720c */ /* 0x000fe40003fc5270 */
[----:B------:R-:W-:Y:S03]  /*a090*/  ISETP.NE.AND P0, PT, R57, RZ, PT ;  /* 0x000000ff3900720c */ /* 0x000fe60003f05270 */
[----:B---3--:R-:W1:Y:S02]  /*a0a0*/  LDTM.x16 R4, tmem[UR4+0x40] ;  /* 0x00004004000479ee */ /* 0x008e640008240000 */
        /* <DEDUP_REMOVED lines=27> */
[----:B------:R-:W-:Y:S01]  /*a260*/  STS.128 [R55], R28 ;  /* 0x0000001c37007388 */ /* 0x000fe20000000c00 */
        /* <DEDUP_REMOVED lines=50> */
[----:B------:R-:W-:Y:S01]  /*a590*/  UIADD3 UR4, UPT, UPT, UR50, 0x200, URZ ;  /* 0x0000020032047890 */ /* 0x000fe2000fffe0ff */
[----:B------:R-:W-:Y:S01]  /*a5a0*/  R2UR UR10, R76 ;  /* 0x000000004c0a72ca */ /* 0x000fe200000e0000 */
[----:B------:R-:W-:Y:S01]  /*a5b0*/  UIADD3 UR9, UPT, UPT, UR41, 0x40, URZ ;  /* 0x0000004029097890 */ /* 0x000fe2000fffe0ff */
        /* <DEDUP_REMOVED lines=10> */
[----:B-1----:R-:W-:Y:S04]  /*a660*/  DEPBAR.LE SB0, 0x1 ;  /* 0x000080400000791a */ /* 0x002fe80000000000 */
.L_x_151:
[----:B------:R-:W-:Y:S05]  /*a670*/  BSYNC.RECONVERGENT B0 ;  /* 0x0000000000007941 */ /* 0x000fea0003800200 */
.L_x_150:
        /* <DEDUP_REMOVED lines=21> */
.L_x_155:
[----:B------:R-:W-:Y:S05]  /*a7d0*/  BSYNC B0 ;  /* 0x0000000000007941 */ /* 0x000fea0003800000 */
.L_x_154:
        /* <DEDUP_REMOVED lines=11> */
.L_x_153:
[----:B------:R-:W-:Y:S05]  /*a890*/  BSYNC B1 ;  /* 0x0000000000017941 */ /* 0x000fea0003800000 */
.L_x_152:
        /* <DEDUP_REMOVED lines=21> */
.L_x_157:
        /* <DEDUP_REMOVED lines=100> */
.L_x_159:
[----:B------:R-:W-:Y:S05]  /*b030*/  BSYNC.RECONVERGENT B0 ;  /* 0x0000000000007941 */ /* 0x000fea0003800200 */
.L_x_158:
        /* <DEDUP_REMOVED lines=21> */
.L_x_163:
[----:B------:R-:W-:Y:S05]  /*b190*/  BSYNC B0 ;  /* 0x0000000000007941 */ /* 0x000fea0003800000 */
.L_x_162:
        /* <DEDUP_REMOVED lines=11> */
.L_x_161:
[----:B------:R-:W-:Y:S05]  /*b250*/  BSYNC B1 ;  /* 0x0000000000017941 */ /* 0x000fea0003800000 */
.L_x_160:
        /* <DEDUP_REMOVED lines=21> */
.L_x_165:
        /* <DEDUP_REMOVED lines=77> */
[----:B------:R-:W-:Y:S01]  /*b880*/  @P6 SHF.L.U32 R2, R86, 0x1f, RZ ;  /* 0x0000001f56026819 */ /* 0x000fe200000006ff */
        /* <DEDUP_REMOVED lines=22> */
.L_x_167:
[----:B------:R-:W-:Y:S05]  /*b9f0*/  BSYNC.RECONVERGENT B0 ;  /* 0x0000000000007941 */ /* 0x000fea0003800200 */
.L_x_166:
        /* <DEDUP_REMOVED lines=18> */
[----:B------:R-:W-:Y:S04]  /*bb20*/  SHF.L.U32 R86, R86, 0x1f, RZ ;  /* 0x0000001f56567819 */ /* 0x000fe800000006ff */
[----:B------:R-:W1:Y:S02]  /*bb30*/  SYNCS.PHASECHK.TRANS64.TRYWAIT P0, [R0+URZ+0x80], R86 ;  /* 0x00008056000075a7 */ /* 0x000e6400080011ff */
[----:B-1----:R-:W-:Y:S05]  /*bb40*/  @!P0 BRA `(.L_x_172) ;  /* 0x0000001800b88947 */ /* 0x002fea0003800000 */
.L_x_171:
[----:B------:R-:W-:Y:S05]  /*bb50*/  BSYNC B0 ;  /* 0x0000000000007941 */ /* 0x000fea0003800000 */
.L_x_170:
[----:B------:R-:W-:Y:S11]  /*bb60*/  ISETP.NE.AND P0, PT, R84, RZ, PT ;  /* 0x000000ff5400720c */ /* 0x000ff60003f05270 */
[----:B------:R-:W-:Y:S02]  /*bb70*/  @!UPT UIADD3 URZ, UPT, UPT, URZ, URZ, URZ ;  /* 0x000000fffffff290 */ /* 0x000fe4000fffe0ff */
[----:B------:R3:W4:Y:S04]  /*bb80*/  @P0 LDS.128 R44, [R4] ;  /* 0x00000000042c0984 */ /* 0x0007280000000c00 */
[----:B------:R3:W1:Y:S04]  /*bb90*/  @P0 LDS.128 R40, [R3+0x10] ;  /* 0x0000100003280984 */ /* 0x0006680000000c00 */
[----:B------:R3:W1:Y:S04]  /*bba0*/  @P0 LDS.128 R32, [R2+0x20] ;  /* 0x0000200002200984 */ /* 0x0006680000000c00 */
[----:B------:R3:W1:Y:S02]  /*bbb0*/  @P0 LDS.128 R36, [R82+0x30] ;  /* 0x0000300052240984 */ /* 0x0006640000000c00 */
.L_x_169:
[----:B------:R-:W-:Y:S05]  /*bbc0*/  BSYNC B1 ;  /* 0x0000000000017941 */ /* 0x000fea0003800000 */
.L_x_168:
        /* <DEDUP_REMOVED lines=21> */
.L_x_173:
[----:B------:R-:W-:Y:S01]  /*bd20*/  ISETP.NE.AND P0, PT, R57, RZ, PT ;  /* 0x000000ff3900720c */ /* 0x000fe20003f05270 */
[----:B------:R-:W-:Y:S05]  /*bd30*/  WARPSYNC.ALL ;  /* 0x0000000000007948 */ /* 0x000fea0003800000 */
[----:B------:R-:W-:Y:S01]  /*bd40*/  R2UR UR4, R25 ;  /* 0x00000000190472ca */ /* 0x000fe200000e0000 */
[----:B------:R-:W-:Y:S01]  /*bd50*/  VIADD R81, R81, 0xf0 ;  /* 0x000000f051517836 */ /* 0x000fe20000000000 */
[----:B----4-:R-:W-:Y:S01]  /*bd60*/  LOP3.LUT R0, R44, 0xffffe000, RZ, 0xc0, !PT ;  /* 0xffffe0002c007812 */ /* 0x010fe200078ec0ff */
[----:B------:R-:W-:Y:S01]  /*bd70*/  BSSY.RECONVERGENT B0, `(.L_x_174) ;  /* 0x000005c000007945 */ /* 0x000fe20003800200 */
[----:B---3--:R-:W-:Y:S02]  /*bd80*/  LOP3.LUT R2, R45, 0xffffe000, RZ, 0xc0, !PT ;  /* 0xffffe0002d027812 */ /* 0x008fe400078ec0ff */
[----:B------:R-:W-:Y:S02]  /*bd90*/  LOP3.LUT R3, R46, 0xffffe000, RZ, 0xc0, !PT ;  /* 0xffffe0002e037812 */ /* 0x000fe400078ec0ff */
[----:B------:R-:W-:Y:S02]  /*bda0*/  LOP3.LUT R20, R47, 0xffffe000, RZ, 0xc0, !PT ;  /* 0xffffe0002f147812 */ /* 0x000fe400078ec0ff */
[----:B------:R-:W-:Y:S02]  /*bdb0*/  LOP3.LUT R21, R40, 0xffffe000, RZ, 0xc0, !PT ;  /* 0xffffe00028157812 */ /* 0x000fe400078ec0ff */
[----:B------:R-:W-:Y:S01]  /*bdc0*/  LOP3.LUT R25, R41, 0xffffe000, RZ, 0xc0, !PT ;  /* 0xffffe00029197812 */ /* 0x000fe200078ec0ff */
[----:B------:R-:W1:Y:S01]  /*bdd0*/  LDTM.x16 R4, tmem[UR4+0x70] ;  /* 0x00007004000479ee */ /* 0x000e620008240000 */
[----:B------:R-:W-:Y:S01]  /*bde0*/  LOP3.LUT R26, R42, 0xffffe000, RZ, 0xc0, !PT ;  /* 0xffffe0002a1a7812 */ /* 0x000fe200078ec0ff */
[----:B------:R-:W-:Y:S01]  /*bdf0*/  NOP ;  /* 0x0000000000007918 */ /* 0x000fe20000000000 */
[----:B------:R-:W-:Y:S02]  /*be00*/  LOP3.LUT R28, R43, 0xffffe000, RZ, 0xc0, !PT ;  /* 0xffffe0002b1c7812 */ /* 0x000fe400078ec0ff */
[----:B------:R-:W-:Y:S02]  /*be10*/  LOP3.LUT R81, R81, 0xfefffff8, RZ, 0xc0, !PT ;  /* 0xfefffff851517812 */ /* 0x000fe400078ec0ff */
[----:B------:R-:W-:Y:S02]  /*be20*/  LOP3.LUT R29, R32, 0xffffe000, RZ, 0xc0, !PT ;  /* 0xffffe000201d7812 */ /* 0x000fe400078ec0ff */
[----:B------:R-:W-:Y:S01]  /*be30*/  LOP3.LUT R30, R33, 0xffffe000, RZ, 0xc0, !PT ;  /* 0xffffe000211e7812 */ /* 0x000fe200078ec0ff */
[----:B-1----:R1:W-:Y:S01]  /*be40*/  SYNCS.ARRIVE.TRANS64.RED.A1T0 RZ, [R81+URZ], RZ ;  /* 0x000000ff51ff79a7 */ /* 0x0023e200081004ff */
[----:B------:R-:W-:Y:S02]  /*be50*/  LOP3.LUT R31, R34, 0xffffe000, RZ, 0xc0, !PT ;  /* 0xffffe000221f7812 */ /* 0x000fe400078ec0ff */
[----:B------:R-:W-:Y:S02]  /*be60*/  LOP3.LUT R32, R35, 0xffffe000, RZ, 0xc0, !PT ;  /* 0xffffe00023207812 */ /* 0x000fe400078ec0ff */
[----:B------:R-:W-:Y:S02]  /*be70*/  LOP3.LUT R33, R36, 0xffffe000, RZ, 0xc0, !PT ;  /* 0xffffe00024217812 */ /* 0x000fe400078ec0ff */
[----:B------:R-:W-:Y:S02]  /*be80*/  LOP3.LUT R34, R37, 0xffffe000, RZ, 0xc0, !PT ;  /* 0xffffe00025227812 */ /* 0x000fe400078ec0ff */
[----:B------:R-:W-:Y:S02]  /*be90*/  LOP3.LUT R35, R38, 0xffffe000, RZ, 0xc0, !PT ;  /* 0xffffe00026237812 */ /* 0x000fe400078ec0ff */
[----:B------:R-:W-:Y:S01]  /*bea0*/  LOP3.LUT R36, R39, 0xffffe000, RZ, 0xc0, !PT ;  /* 0xffffe00027247812 */ /* 0x000fe200078ec0ff */
[C---:B------:R-:W-:Y:S01]  /*beb0*/  FMUL R4, R24.reuse, R4 ;  /* 0x0000000418047220 */ /* 0x040fe20000400000 */
[C---:B------:R-:W-:Y:S01]  /*bec0*/  FMUL R5, R24.reuse, R5 ;  /* 0x0000000518057220 */ /* 0x040fe20000400000 */
[C---:B------:R-:W-:Y:S01]  /*bed0*/  FMUL R6, R24.reuse, R6 ;  /* 0x0000000618067220 */ /* 0x040fe20000400000 */
[C---:B------:R-:W-:Y:S01]  /*bee0*/  FMUL R7, R24.reuse, R7 ;  /* 0x0000000718077220 */ /* 0x040fe20000400000 */
[C---:B------:R-:W-:Y:S01]  /*bef0*/  FFMA R4, R27.reuse, R0, R4 ;  /* 0x000000001b047223 */ /* 0x040fe20000000004 */
[C---:B------:R-:W-:Y:S01]  /*bf00*/  FFMA R5, R27.reuse, R2, R5 ;  /* 0x000000021b057223 */ /* 0x040fe20000000005 */
[C---:B------:R-:W-:Y:S01]  /*bf10*/  FFMA R6, R27.reuse, R3, R6 ;  /* 0x000000031b067223 */ /* 0x040fe20000000006 */
[C---:B------:R-:W-:Y:S01]  /*bf20*/  FFMA R7, R27.reuse, R20, R7 ;  /* 0x000000141b077223 */ /* 0x040fe20000000007 */
[C---:B------:R-:W-:Y:S01]  /*bf30*/  FMUL R8, R24.reuse, R8 ;  /* 0x0000000818087220 */ /* 0x040fe20000400000 */
[C---:B------:R-:W-:Y:S01]  /*bf40*/  FMUL R9, R24.reuse, R9 ;  /* 0x0000000918097220 */ /* 0x040fe20000400000 */
[C---:B------:R-:W-:Y:S01]  /*bf50*/  FMUL R10, R24.reuse, R10 ;  /* 0x0000000a180a7220 */ /* 0x040fe20000400000 */
[C---:B------:R-:W-:Y:S01]  /*bf60*/  FMUL R11, R24.reuse, R11 ;  /* 0x0000000b180b7220 */ /* 0x040fe20000400000 */
[----:B------:R-:W-:Y:S01]  /*bf70*/  F2FP.TF32.F32.PACK_B R4, R4 ;  /* 0x00000004ff04723e */ /* 0x000fe200024050ff */
[C---:B------:R-:W-:Y:S01]  /*bf80*/  FFMA R8, R27.reuse, R21, R8 ;  /* 0x000000151b087223 */ /* 0x040fe20000000008 */
[----:B------:R-:W-:Y:S01]  /*bf90*/  F2FP.TF32.F32.PACK_B R5, R5 ;  /* 0x00000005ff05723e */ /* 0x000fe200024050ff */
[C---:B------:R-:W-:Y:S01]  /*bfa0*/  FFMA R9, R27.reuse, R25, R9 ;  /* 0x000000191b097223 */ /* 0x040fe20000000009 */
[----:B------:R-:W-:Y:S01]  /*bfb0*/  F2FP.TF32.F32.PACK_B R6, R6 ;  /* 0x00000006ff06723e */ /* 0x000fe200024050ff */
[C---:B------:R-:W-:Y:S01]  /*bfc0*/  FFMA R10, R27.reuse, R26, R10 ;  /* 0x0000001a1b0a7223 */ /* 0x040fe2000000000a */
[----:B------:R-:W-:Y:S01]  /*bfd0*/  F2FP.TF32.F32.PACK_B R7, R7 ;  /* 0x00000007ff07723e */ /* 0x000fe200024050ff */
[C---:B------:R-:W-:Y:S01]  /*bfe0*/  FFMA R11, R27.reuse, R28, R11 ;  /* 0x0000001c1b0b7223 */ /* 0x040fe2000000000b */
[C---:B------:R-:W-:Y:S01]  /*bff0*/  FMUL R12, R24.reuse, R12 ;  /* 0x0000000c180c7220 */ /* 0x040fe20000400000 */
[----:B------:R-:W-:Y:S01]  /*c000*/  F2FP.TF32.F32.PACK_B R8, R8 ;  /* 0x00000008ff08723e */ /* 0x000fe200024050ff */
[C---:B------:R-:W-:Y:S01]  /*c010*/  FMUL R13, R24.reuse, R13 ;  /* 0x0000000d180d7220 */ /* 0x040fe20000400000 */
[----:B------:R1:W-:Y:S01]  /*c020*/  STS.128 [R55+0x6000], R4 ;  /* 0x0060000437007388 */ /* 0x0003e20000000c00 */
        /* <DEDUP_REMOVED lines=8> */
[C---:B------:R-:W-:Y:S01]  /*c0b0*/  FFMA R15, R27.reuse, R32, R15 ;  /* 0x000000201b0f7223 */ /* 0x040fe2000000000f */
[C---:B------:R-:W-:Y:S01]  /*c0c0*/  FMUL R16, R24.reuse, R16 ;  /* 0x0000001018107220 */ /* 0x040fe20000400000 */
[----:B------:R-:W-:Y:S01]  /*c0d0*/  F2FP.TF32.F32.PACK_B R12, R12 ;  /* 0x0000000cff0c723e */ /* 0x000fe200024050ff */
[----:B------:R1:W-:Y:S01]  /*c0e0*/  STS.128 [R71+0x6010], R8 ;  /* 0x0060100847007388 */ /* 0x0003e20000000c00 */
[C---:B------:R-:W-:Y:S01]  /*c0f0*/  FMUL R17, R24.reuse, R17 ;  /* 0x0000001118117220 */ /* 0x040fe20000400000 */
[C---:B------:R-:W-:Y:S01]  /*c100*/  FMUL R18, R24.reuse, R18 ;  /* 0x0000001218127220 */ /* 0x040fe20000400000 */
[----:B------:R-:W-:Y:S01]  /*c110*/  FMUL R19, R24, R19 ;  /* 0x0000001318137220 */ /* 0x000fe20000400000 */
[----:B------:R-:W-:Y:S01]  /*c120*/  F2FP.TF32.F32.PACK_B R13, R13 ;  /* 0x0000000dff0d723e */ /* 0x000fe200024050ff */
[C---:B------:R-:W-:Y:S01]  /*c130*/  FFMA R16, R27.reuse, R33, R16 ;  /* 0x000000211b107223 */ /* 0x040fe20000000010 */
[----:B------:R-:W-:Y:S01]  /*c140*/  F2FP.TF32.F32.PACK_B R14, R14 ;  /* 0x0000000eff0e723e */ /* 0x000fe200024050ff */
[C---:B------:R-:W-:Y:S01]  /*c150*/  FFMA R17, R27.reuse, R34, R17 ;  /* 0x000000221b117223 */ /* 0x040fe20000000011 */
[----:B------:R-:W-:Y:S01]  /*c160*/  F2FP.TF32.F32.PACK_B R15, R15 ;  /* 0x0000000fff0f723e */ /* 0x000fe200024050ff */
[C---:B------:R-:W-:Y:S01]  /*c170*/  FFMA R18, R27.reuse, R35, R18 ;  /* 0x000000231b127223 */ /* 0x040fe20000000012 */
[----:B------:R-:W-:Y:S01]  /*c180*/  FFMA R19, R27, R36, R19 ;  /* 0x000000241b137223 */ /* 0x000fe20000000013 */
[----:B------:R-:W-:Y:S02]  /*c190*/  F2FP.TF32.F32.PACK_B R16, R16 ;  /* 0x00000010ff10723e */ /* 0x000fe400024050ff */
[----:B------:R1:W-:Y:S01]  /*c1a0*/  STS.128 [R70+0x6020], R12 ;  /* 0x0060200c46007388 */ /* 0x0003e20000000c00 */
[----:B------:R-:W-:Y:S02]  /*c1b0*/  F2FP.TF32.F32.PACK_B R17, R17 ;  /* 0x00000011ff11723e */ /* 0x000fe400024050ff */
        /* <DEDUP_REMOVED lines=23> */
.L_x_175:
[----:B------:R-:W-:Y:S05]  /*c330*/  BSYNC.RECONVERGENT B0 ;  /* 0x0000000000007941 */ /* 0x000fea0003800200 */
.L_x_174:
[----:B------:R-:W-:Y:S01]  /*c340*/  BAR.SYNC.DEFER_BLOCKING 0x1, 0x80 ;  /* 0x0042000000007b1d */ /* 0x000fe20000010000 */
[----:B------:R-:W-:Y:S01]  /*c350*/  UISETP.NE.AND UP0, UPT, UR53, -0x8, UPT ;  /* 0xfffffff83500788c */ /* 0x000fe2000bf05270 */
[----:B------:R-:W-:Y:S08]  /*c360*/  IADD3 R22, PT, PT, R22, 0x1, RZ ;  /* 0x0000000116167810 */ /* 0x000ff00007ffe0ff */
[----:B------:R-:W-:Y:S05]  /*c370*/  BRA.U !UP0, `(.L_x_176) ;  /* 0x0000000108247547 */ /* 0x000fea000b800000 */
[----:B------:R-:W-:Y:S01]  /*c380*/  ISETP.NE.AND P0, PT, R79, RZ, PT ;  /* 0x000000ff4f00720c */ /* 0x000fe20003f05270 */
[----:B------:R-:W-:Y:S01]  /*c390*/  IMAD.U32 R0, RZ, RZ, UR51 ;  /* 0x00000033ff007e24 */ /* 0x000fe2000f8e00ff */
[----:B------:R-:W-:Y:S04]  /*c3a0*/  UIADD3 UR4, UPT, UPT, UR51, 0x1, URZ ;  /* 0x0000000133047890 */ /* 0x000fe8000fffe0ff */
[----:B------:R-:W-:Y:S04]  /*c3b0*/  UISETP.NE.AND UP0, UPT, UR4, 0x4, UPT ;  /* 0x000000040400788c */ /* 0x000fe8000bf05270 */
[----:B------:R-:W-:Y:S03]  /*c3c0*/  USEL UR51, UR4, URZ, UP0 ;  /* 0x000000ff04337287 */ /* 0x000fe60008000000 */
[----:B------:R-:W-:Y:S05]  /*c3d0*/  @P0 LEA R0, R0, UR50, 0x3 ;  /* 0x0000003200000c11 */ /* 0x000fea000f8e18ff */
[----:B------:R-:W-:Y:S05]  /*c3e0*/  @P0 VIADD R0, R0, 0xa0 ;  /* 0x000000a000000836 */ /* 0x000fea0000000000 */
[----:B------:R-:W-:Y:S04]  /*c3f0*/  @P0 PRMT R0, R85, 0x654, R0 ;  /* 0x0000065455000816 */ /* 0x000fe80000000000 */
[----:B------:R3:W-:Y:S03]  /*c400*/  @P0 SYNCS.ARRIVE.TRANS64.RED.A1T0 RZ, [R0+URZ], RZ ;  /* 0x000000ff00ff09a7 */ /* 0x0007e600081004ff */
.L_x_176:
[----:B------:R-:W-:Y:S01]  /*c410*/  R2UR UR6, R78 ;  /* 0x000000004e0672ca */ /* 0x000fe200000e0000 */
[----:B------:R-:W-:Y:S01]  /*c420*/  UIADD3 UR53, UPT, UPT, UR53, 0x8, URZ ;  /* 0x0000000835357890 */ /* 0x000fe2000fffe0ff */
[----:B------:R-:W-:Y:S02]  /*c430*/  R2UR UR5, R67 ;  /* 0x00000000430572ca */ /* 0x000fe400000e0000 */
[----:B------:R-:W-:Y:S02]  /*c440*/  R2UR UR4, R68 ;  /* 0x00000000440472ca */ /* 0x000fe400000e0000 */
[----:B------:R-:W-:Y:S02]  /*c450*/  R2UR UR52, R72 ;  /* 0x00000000483472ca */ /* 0x000fe400000e0000 */
[C---:B------:R-:W-:Y:S02]  /*c460*/  ISETP.NE.AND P0, PT, R22.reuse, 0x2, PT ;  /* 0x000000021600780c */ /* 0x040fe40003f05270 */
[----:B------:R-:W-:Y:S02]  /*c470*/  LOP3.LUT R53, R53, 0x1, RZ, 0x3c, !PT ;  /* 0x0000000135357812 */ /* 0x000fe400078e3cff */
[----:B---3--:R-:W-:Y:S01]  /*c480*/  SEL R0, RZ, 0x1, P0 ;  /* 0x00000001ff007807 */ /* 0x008fe20000000000 */
[----:B------:R-:W-:Y:S01]  /*c490*/  UISETP.NE.AND UP0, UPT, UR6, URZ, UPT ;  /* 0x000000ff0600728c */ /* 0x000fe2000bf05270 */
[----:B------:R-:W-:Y:S01]  /*c4a0*/  SEL R22, R22, RZ, P0 ;  /* 0x000000ff16167207 */ /* 0x000fe20000000000 */
[----:B------:R-:W-:Y:S01]  /*c4b0*/  UIADD3 UR20, UPT, UPT, UR36, UR5, URZ ;  /* 0x0000000524147290 */ /* 0x000fe2000fffe0ff */
[----:B------:R-:W-:Y:S01]  /*c4c0*/  LOP3.LUT R54, R54, R0, RZ, 0x3c, !PT ;  /* 0x0000000036367212 */ /* 0x000fe200078e3cff */
[----:B------:R-:W-:Y:S05]  /*c4d0*/  UIADD3 UR54, UPT, UPT, UR37, UR4, URZ ;  /* 0x0000000425367290 */ /* 0x000fea000fffe0ff */
[----:B------:R-:W-:Y:S07]  /*c4e0*/  BRA.U UP0, `(.L_x_177) ;  /* 0xffffffa100847547 */ /* 0x000fee000b83ffff */
[----:B------:R-:W-:-:S13]  /*c4f0*/  R2UR UR4, R69 ;  /* 0x00000000450472ca */ /* 0x000fda00000e0000 */
[----:B------:R-:W-:-:S09]  /*c500*/  UISETP.NE.AND UP0, UPT, UR4, URZ, UPT ;  /* 0x000000ff0400728c */ /* 0x000fd2000bf05270 */
[----:B------:R-:W-:Y:S05]  /*c510*/  BRA.U !UP0, `(.L_x_178) ;  /* 0x0000000108487547 */ /* 0x000fea000b800000 */
[----:B------:R-:W3:Y:S02]  /*c520*/  LDCU.64 UR4, c[0x0][0x990] ;  /* 0x00013200ff0477ac */ /* 0x000ee40008000a00 */
[----:B---3--:R-:W-:-:S04]  /*c530*/  UISETP.NE.U32.AND UP0, UPT, UR4, URZ, UPT ;  /* 0x000000ff0400728c */ /* 0x008fc8000bf05070 */
[----:B------:R-:W-:-:S09]  /*c540*/  UISETP.NE.AND.EX UP0, UPT, UR5, URZ, UPT, UP0 ;  /* 0x000000ff0500728c */ /* 0x000fd2000bf05300 */
[----:B------:R-:W-:Y:S05]  /*c550*/  BRA.U UP0, `(.L_x_179) ;  /* 0x00000001000c7547 */ /* 0x000fea000b800000 */
[----:B------:R-:W-:-:S13]  /*c560*/  FSETP.NEU.AND P0, PT, R27, RZ, PT ;  /* 0x000000ff1b00720b */ /* 0x000fda0003f0d000 */
[----:B------:R-:W-:Y:S05]  /*c570*/  @!P0 EXIT ;  /* 0x000000000000894d */ /* 0x000fea0003800000 */
[----:B------:R-:W-:Y:S05]  /*c580*/  BRA `(.L_x_178) ;  /* 0x00000000002c7947 */ /* 0x000fea0003800000 */
.L_x_179:
[----:B------:R-:W-:Y:S01]  /*c590*/  ISETP.NE.AND P0, PT, R77, RZ, PT ;  /* 0x000000ff4d00720c */ /* 0x000fe20003f05270 */
[----:B------:R-:W-:-:S12]  /*c5a0*/  BSSY.RECONVERGENT B0, `(.L_x_178) ;  /* 0x0000009000007945 */ /* 0x000fd80003800200 */
[----:B------:R-:W-:Y:S05]  /*c5b0*/  @P0 BRA `(.L_x_180) ;  /* 0x0000000000140947 */ /* 0x000fea0003800000 */
[----:B------:R-:W3:Y:S02]  /*c5c0*/  LDCU.64 UR4, c[0x0][0x988] ;  /* 0x00013100ff0477ac */ /* 0x000ee40008000a00 */
[----:B---3--:R-:W-:-:S04]  /*c5d0*/  ISETP.NE.U32.AND P0, PT, RZ, UR4, PT ;  /* 0x00000004ff007c0c */ /* 0x008fc8000bf05070 */
[----:B------:R-:W-:-:S13]  /*c5e0*/  ISETP.NE.AND.EX P0, PT, RZ, UR5, PT, P0 ;  /* 0x00000005ff007c0c */ /* 0x000fda000bf05300 */
[----:B------:R-:W-:Y:S05]  /*c5f0*/  @!P0 EXIT ;  /* 0x000000000000894d */ /* 0x000fea0003800000 */
[----:B------:R-:W-:Y:S05]  /*c600*/  BRA `(.L_x_181) ;  /* 0x0000000000087947 */ /* 0x000fea0003800000 */
.L_x_180:
[----:B------:R-:W-:-:S13]  /*c610*/  FSETP.NEU.AND P0, PT, R27, RZ, PT ;  /* 0x000000ff1b00720b */ /* 0x000fda0003f0d000 */
[----:B------:R-:W-:Y:S05]  /*c620*/  @!P0 EXIT ;  /* 0x000000000000894d */ /* 0x000fea0003800000 */
.L_x_181:
[----:B------:R-:W-:Y:S05]  /*c630*/  BSYNC.RECONVERGENT B0 ;  /* 0x0000000000007941 */ /* 0x000fea0003800200 */
.L_x_178:
[----:B------:R-:W3:Y:S01]  /*c640*/  S2UR UR5, SR_CgaCtaId ;  /* 0x00000000000579c3 */ /* 0x000ee20000008800 */
[----:B------:R-:W-:Y:S01]  /*c650*/  ULEA UR4, UR51, UR50, 0x3 ;  /* 0x0000003233047291 */ /* 0x000fe2000f8e18ff */
[----:B------:R-:W-:-:S04]  /*c660*/  DEPBAR.LE SB0, 0x0 ;  /* 0x000080000000791a */ /* 0x000fc80000000000 */
[----:B------:R-:W-:-:S04]  /*c670*/  UIADD3 UR4, UPT, UPT, UR4, 0xa0, URZ ;  /* 0x000000a004047890 */ /* 0x000fc8000fffe0ff */
[----:B---3--:R-:W-:-:S09]  /*c680*/  UPRMT UR4, UR5, 0x654, UR4 ;  /* 0x0000065405047896 */ /* 0x008fd20008000004 */
[----:B------:R-:W-:Y:S01]  /*c690*/  SYNCS.ARRIVE.TRANS64.RED.A1T0 RZ, [UR4], RZ ;  /* 0x000000ffffff79a7 */ /* 0x000fe20008100404 */
[----:B------:R-:W-:Y:S05]  /*c6a0*/  EXIT ;  /* 0x000000000000794d */ /* 0x000fea0003800000 */
.L_x_24:
[----:B------:R-:W-:Y:S07]  /*c6b0*/  MOV R0, UR17 ;  /* 0x0000001100007c02 */ /* 0x000fee0008000f00 */
.L_x_182:
[----:B--2---:R2:W4:Y:S02]  /*c6c0*/  SYNCS.PHASECHK.TRANS64.TRYWAIT P0, [R0+URZ+0x40], R4 ;  /* 0x00004004000075a7 */ /* 0x00452400080011ff */
[----:B----4-:R-:W-:Y:S05]  /*c6d0*/  @!P0 NANOSLEEP.SYNCS 0x989680 ;  /* 0x009896800000895d */ /* 0x010fea0003900000 */
[----:B------:R-:W4:Y:S02]  /*c6e0*/  @!P0 SYNCS.PHASECHK.TRANS64 P0, [R0+URZ+0x40], R4 ;  /* 0x00004004000085a7 */ /* 0x000f2400080010ff */
[----:B----4-:R-:W-:Y:S05]  /*c6f0*/  @!P0 BRA `(.L_x_182) ;  /* 0xfffffffc00f08947 */ /* 0x010fea000383ffff */
[----:B------:R-:W-:Y:S05]  /*c700*/  BRA `(.L_x_23) ;  /* 0xffffff54005c7947 */ /* 0x000fea000383ffff */
.L_x_31:
[----:B------:R-:W-:Y:S07]  /*c710*/  MOV R0, UR9 ;  /* 0x0000000900007c02 */ /* 0x000fee0008000f00 */
.L_x_183:
[----:B--2---:R2:W4:Y:S02]  /*c720*/  SYNCS.PHASECHK.TRANS64.TRYWAIT P0, [R0+URZ+0x40], R4 ;  /* 0x00004004000075a7 */ /* 0x00452400080011ff */
[----:B----4-:R-:W-:Y:S05]  /*c730*/  @!P0 NANOSLEEP.SYNCS 0x989680 ;  /* 0x009896800000895d */ /* 0x010fea0003900000 */
[----:B------:R-:W4:Y:S02]  /*c740*/  @!P0 SYNCS.PHASECHK.TRANS64 P0, [R0+URZ+0x40], R4 ;  /* 0x00004004000085a7 */ /* 0x000f2400080010ff */
[----:B----4-:R-:W-:Y:S05]  /*c750*/  @!P0 BRA `(.L_x_183) ;  /* 0xfffffffc00f08947 */ /* 0x010fea000383ffff */
[----:B------:R-:W-:Y:S05]  /*c760*/  BRA `(.L_x_30) ;  /* 0xffffff5c00207947 */ /* 0x000fea000383ffff */
.L_x_36:
[----:B-1----:R-:W-:-:S07]  /*c770*/  MOV R0, UR41 ;  /* 0x0000002900007c02 */ /* 0x002fce0008000f00 */
.L_x_184:
[----:B-1----:R1:W2:Y:S02]  /*c780*/  SYNCS.PHASECHK.TRANS64.TRYWAIT P0, [R0+URZ+0xd0], R3 ;  /* 0x0000d003000075a7 */ /* 0x0022a400080011ff */
[----:B--2---:R-:W-:Y:S05]  /*c790*/  @!P0 NANOSLEEP.SYNCS 0x989680 ;  /* 0x009896800000895d */ /* 0x004fea0003900000 */
[----:B------:R-:W2:Y:S02]  /*c7a0*/  @!P0 SYNCS.PHASECHK.TRANS64 P0, [R0+URZ+0xd0], R3 ;  /* 0x0000d003000085a7 */ /* 0x000ea400080010ff */
[----:B--2---:R-:W-:Y:S05]  /*c7b0*/  @!P0 BRA `(.L_x_184) ;  /* 0xfffffffc00f08947 */ /* 0x004fea000383ffff */
[----:B------:R-:W-:Y:S05]  /*c7c0*/  BRA `(.L_x_185) ;  /* 0xffffff6000307947 */ /* 0x000fea000383ffff */
.L_x_40:
[----:B------:R-:W-:-:S07]  /*c7d0*/  MOV R0, UR4 ;  /* 0x0000000400007c02 */ /* 0x000fce0008000f00 */
.L_x_186:
[----:B-1----:R1:W2:Y:S02]  /*c7e0*/  SYNCS.PHASECHK.TRANS64.TRYWAIT P0, [R0+URZ], R2 ;  /* 0x00000002000075a7 */ /* 0x0022a400080011ff */
[----:B--2---:R-:W-:Y:S05]  /*c7f0*/  @!P0 NANOSLEEP.SYNCS 0x989680 ;  /* 0x009896800000895d */ /* 0x004fea0003900000 */
[----:B------:R-:W2:Y:S02]  /*c800*/  @!P0 SYNCS.PHASECHK.TRANS64 P0, [R0+URZ], R2 ;  /* 0x00000002000085a7 */ /* 0x000ea400080010ff */
[----:B--2---:R-:W-:Y:S05]  /*c810*/  @!P0 BRA `(.L_x_186) ;  /* 0xfffffffc00f08947 */ /* 0x004fea000383ffff */
[----:B------:R-:W-:Y:S05]  /*c820*/  BRA `(.L_x_187) ;  /* 0xffffff6400c87947 */ /* 0x000fea000383ffff */
.L_x_41:
[----:B------:R-:W-:-:S07]  /*c830*/  MOV R0, UR5 ;  /* 0x0000000500007c02 */ /* 0x000fce0008000f00 */
.L_x_188:
[----:B-1----:R1:W2:Y:S02]  /*c840*/  SYNCS.PHASECHK.TRANS64.TRYWAIT P0, [R0+URZ], R2 ;  /* 0x00000002000075a7 */ /* 0x0022a400080011ff */
[----:B--2---:R-:W-:Y:S05]  /*c850*/  @!P0 NANOSLEEP.SYNCS 0x989680 ;  /* 0x009896800000895d */ /* 0x004fea0003900000 */
[----:B------:R-:W2:Y:S02]  /*c860*/  @!P0 SYNCS.PHASECHK.TRANS64 P0, [R0+URZ], R2 ;  /* 0x00000002000085a7 */ /* 0x000ea400080010ff */
[----:B--2---:R-:W-:Y:S05]  /*c870*/  @!P0 BRA `(.L_x_188) ;  /* 0xfffffffc00f08947 */ /* 0x004fea000383ffff */
[----:B------:R-:W-:Y:S05]  /*c880*/  BRA `(.L_x_189) ;  /* 0xffffff6400d87947 */ /* 0x000fea000383ffff */
.L_x_42:
[----:B------:R-:W-:-:S07]  /*c890*/  MOV R0, UR5 ;  /* 0x0000000500007c02 */ /* 0x000fce0008000f00 */
.L_x_190:
[----:B-1----:R1:W2:Y:S02]  /*c8a0*/  SYNCS.PHASECHK.TRANS64.TRYWAIT P0, [R0+URZ], R2 ;  /* 0x00000002000075a7 */ /* 0x0022a400080011ff */
[----:B--2---:R-:W-:Y:S05]  /*c8b0*/  @!P0 NANOSLEEP.SYNCS 0x989680 ;  /* 0x009896800000895d */ /* 0x004fea0003900000 */
[----:B------:R-:W2:Y:S02]  /*c8c0*/  @!P0 SYNCS.PHASECHK.TRANS64 P0, [R0+URZ], R2 ;  /* 0x00000002000085a7 */ /* 0x000ea400080010ff */
[----:B--2---:R-:W-:Y:S05]  /*c8d0*/  @!P0 BRA `(.L_x_190) ;  /* 0xfffffffc00f08947 */ /* 0x004fea000383ffff */
[----:B------:R-:W-:Y:S05]  /*c8e0*/  BRA `(.L_x_191) ;  /* 0xffffff6400e87947 */ /* 0x000fea000383ffff */
.L_x_43:
[----:B------:R-:W-:-:S07]  /*c8f0*/  MOV R0, UR5 ;  /* 0x0000000500007c02 */ /* 0x000fce0008000f00 */
.L_x_192:
[----:B-1----:R1:W2:Y:S02]  /*c900*/  SYNCS.PHASECHK.TRANS64.TRYWAIT P0, [R0+URZ], R2 ;  /* 0x00000002000075a7 */ /* 0x0022a400080011ff */
[----:B--2---:R-:W-:Y:S05]  /*c910*/  @!P0 NANOSLEEP.SYNCS 0x989680 ;  /* 0x009896800000895d */ /* 0x004fea0003900000 */
[----:B------:R-:W2:Y:S02]  /*c920*/  @!P0 SYNCS.PHASECHK.TRANS64 P0, [R0+URZ], R2 ;  /* 0x00000002000085a7 */ /* 0x000ea400080010ff */
[----:B--2---:R-:W-:Y:S05]  /*c930*/  @!P0 BRA `(.L_x_192) ;  /* 0xfffffffc00f08947 */ /* 0x004fea000383ffff */
[----:B------:R-:W-:Y:S05]  /*c940*/  BRA `(.L_x_193) ;  /* 0xffffff6400f87947 */ /* 0x000fea000383ffff */
.L_x_44:
[----:B------:R-:W-:-:S07]  /*c950*/  MOV R0, UR5 ;  /* 0x0000000500007c02 */ /* 0x000fce0008000f00 */
.L_x_194:
[----:B-1----:R1:W2:Y:S02]  /*c960*/  SYNCS.PHASECHK.TRANS64.TRYWAIT P0, [R0+URZ], R2 ;  /* 0x00000002000075a7 */ /* 0x0022a400080011ff */
[----:B--2---:R-:W-:Y:S05]  /*c970*/  @!P0 NANOSLEEP.SYNCS 0x989680 ;  /* 0x009896800000895d */ /* 0x004fea0003900000 */
[----:B------:R-:W2:Y:S02]  /*c980*/  @!P0 SYNCS.PHASECHK.TRANS64 P0, [R0+URZ], R2 ;  /* 0x00000002000085a7 */ /* 0x000ea400080010ff */
[----:B--2---:R-:W-:Y:S05]  /*c990*/  @!P0 BRA `(.L_x_194) ;  /* 0xfffffffc00f08947 */ /* 0x004fea000383ffff */
[----:B------:R-:W-:Y:S05]  /*c9a0*/  BRA `(.L_x_195) ;  /* 0xffffff6800087947 */ /* 0x000fea000383ffff */
.L_x_45:
[----:B------:R-:W-:-:S07]  /*c9b0*/  MOV R0, UR5 ;  /* 0x0000000500007c02 */ /* 0x000fce0008000f00 */
.L_x_196:
[----:B-1----:R1:W2:Y:S02]  /*c9c0*/  SYNCS.PHASECHK.TRANS64.TRYWAIT P0, [R0+URZ], R2 ;  /* 0x00000002000075a7 */ /* 0x0022a400080011ff */
[----:B--2---:R-:W-:Y:S05]  /*c9d0*/  @!P0 NANOSLEEP.SYNCS 0x989680 ;  /* 0x009896800000895d */ /* 0x004fea0003900000 */
[----:B------:R-:W2:Y:S02]  /*c9e0*/  @!P0 SYNCS.PHASECHK.TRANS64 P0, [R0+URZ], R2 ;  /* 0x00000002000085a7 */ /* 0x000ea400080010ff */
[----:B--2---:R-:W-:Y:S05]  /*c9f0*/  @!P0 BRA `(.L_x_196) ;  /* 0xfffffffc00f08947 */ /* 0x004fea000383ffff */
[----:B------:R-:W-:Y:S05]  /*ca00*/  BRA `(.L_x_197) ;  /* 0xffffff6800187947 */ /* 0x000fea000383ffff */
.L_x_46:
[----:B------:R-:W-:-:S07]  /*ca10*/  MOV R0, UR5 ;  /* 0x0000000500007c02 */ /* 0x000fce0008000f00 */
.L_x_198:
[----:B-1----:R1:W2:Y:S02]  /*ca20*/  SYNCS.PHASECHK.TRANS64.TRYWAIT P0, [R0+URZ], R2 ;  /* 0x00000002000075a7 */ /* 0x0022a400080011ff */
[----:B--2---:R-:W-:Y:S05]  /*ca30*/  @!P0 NANOSLEEP.SYNCS 0x989680 ;  /* 0x009896800000895d */ /* 0x004fea0003900000 */
[----:B------:R-:W2:Y:S02]  /*ca40*/  @!P0 SYNCS.PHASECHK.TRANS64 P0, [R0+URZ], R2 ;  /* 0x00000002000085a7 */ /* 0x000ea400080010ff */
[----:B--2---:R-:W-:Y:S05]  /*ca50*/  @!P0 BRA `(.L_x_198) ;  /* 0xfffffffc00f08947 */ /* 0x004fea000383ffff */
[----:B------:R-:W-:Y:S05]  /*ca60*/  BRA `(.L_x_199) ;  /* 0xffffff6800287947 */ /* 0x000fea000383ffff */
.L_x_49:
[----:B------:R-:W-:-:S07]  /*ca70*/  MOV R4, UR4 ;  /* 0x0000000400047c02 */ /* 0x000fce0008000f00 */
.L_x_200:
[----:B--2---:R2:W3:Y:S02]  /*ca80*/  SYNCS.PHASECHK.TRANS64.TRYWAIT P1, [R4+URZ+0xd8], R6 ;  /* 0x0000d806040075a7 */ /* 0x0044e400080211ff */
[----:B---3--:R-:W-:Y:S05]  /*ca90*/  @!P1 NANOSLEEP.SYNCS 0x989680 ;  /* 0x009896800000995d */ /* 0x008fea0003900000 */
[----:B------:R-:W3:Y:S02]  /*caa0*/  @!P1 SYNCS.PHASECHK.TRANS64 P1, [R4+URZ+0xd8], R6 ;  /* 0x0000d806040095a7 */ /* 0x000ee400080210ff */
[----:B---3--:R-:W-:Y:S05]  /*cab0*/  @!P1 BRA `(.L_x_200) ;  /* 0xfffffffc00f09947 */ /* 0x008fea000383ffff */
[----:B------:R-:W-:Y:S05]  /*cac0*/  BRA `(.L_x_201) ;  /* 0xffffff6800987947 */ /* 0x000fea000383ffff */
.L_x_50:
[----:B--2---:R-:W-:-:S07]  /*cad0*/  MOV R4, UR4 ;  /* 0x0000000400047c02 */ /* 0x004fce0008000f00 */
.L_x_202:
[----:B--2---:R2:W3:Y:S02]  /*cae0*/  SYNCS.PHASECHK.TRANS64.TRYWAIT P1, [R4+URZ+0xd0], R5 ;  /* 0x0000d005040075a7 */ /* 0x0044e400080211ff */
[----:B---3--:R-:W-:Y:S05]  /*caf0*/  @!P1 NANOSLEEP.SYNCS 0x989680 ;  /* 0x009896800000995d */ /* 0x008fea0003900000 */
[----:B------:R-:W3:Y:S02]  /*cb00*/  @!P1 SYNCS.PHASECHK.TRANS64 P1, [R4+URZ+0xd0], R5 ;  /* 0x0000d005040095a7 */ /* 0x000ee400080210ff */
[----:B---3--:R-:W-:Y:S05]  /*cb10*/  @!P1 BRA `(.L_x_202) ;  /* 0xfffffffc00f09947 */ /* 0x008fea000383ffff */
[----:B------:R-:W-:Y:S05]  /*cb20*/  BRA `(.L_x_203) ;  /* 0xffffff6800a07947 */ /* 0x000fea000383ffff */
.L_x_60:
[----:B--2---:R-:W-:-:S04]  /*cb30*/  MOV R5, UR5 ;  /* 0x0000000500057c02 */ /* 0x004fc80008000f00 */
[----:B------:R2:W3:Y:S03]  /*cb40*/  SYNCS.PHASECHK.TRANS64.TRYWAIT P0, [R5+URZ+0x8], R6 ;  /* 0x00000806050075a7 */ /* 0x0004e600080011ff */
[----:B---3--:R-:W-:Y:S05]  /*cb50*/  @!P0 NANOSLEEP.SYNCS 0x989680 ;  /* 0x009896800000895d */ /* 0x008fea0003900000 */
[----:B------:R-:W3:Y:S02]  /*cb60*/  @!P0 SYNCS.PHASECHK.TRANS64 P0, [R5+URZ+0x8], R6 ;  /* 0x00000806050085a7 */ /* 0x000ee400080010ff */
[----:B---3--:R-:W-:Y:S05]  /*cb70*/  @!P0 BRA `(.L_x_60) ;  /* 0xfffffffc00ec8947 */ /* 0x008fea000383ffff */
[----:B------:R-:W-:Y:S05]  /*cb80*/  BRA `(.L_x_59) ;  /* 0xffffff6c006c7947 */ /* 0x000fea000383ffff */
.L_x_62:
[----:B------:R-:W-:Y:S01]  /*cb90*/  BSSY B0, `(.L_x_204) ;  /* 0x0000006000007945 */ /* 0x000fe20003800000 */
[----:B------:R-:W-:-:S07]  /*cba0*/  MOV R15, 0xffffffff ;  /* 0xffffffff000f7802 */ /* 0x000fce0000000f00 */
[----:B-12--5:R-:W-:Y:S05]  /*cbb0*/  WARPSYNC.COLLECTIVE R15, `(.L_x_205) ;  /* 0x000000000f0c7348 */ /* 0x026fea0003c00000 */
[----:B------:R-:W-:Y:S02]  /*cbc0*/  ELECT P6, UR79, PT ;  /* 0x00000000004f782f */ /* 0x000fe400038c0000 */
[----:B------:R-:W-:Y:S01]  /*cbd0*/  MOV R14, UR79 ;  /* 0x0000004f000e7c02 */ /* 0x000fe20008000f00 */
[----:B-12--5:R-:W-:Y:S10]  /*cbe0*/  ENDCOLLECTIVE ;  /* 0x000000000000791b */ /* 0x026ff40003800000 */
.L_x_205:
[----:B------:R-:W-:Y:S05]  /*cbf0*/  BSYNC B0 ;  /* 0x0000000000007941 */ /* 0x000fea0003800000 */
.L_x_204:
[----:B------:R-:W-:Y:S01]  /*cc00*/  PLOP3.LUT P0, PT, P6, PT, PT, 0x80, 0x8 ;  /* 0x000000000008781c */ /* 0x000fe2000370f070 */
[----:B------:R-:W-:-:S12]  /*cc10*/  BRA `(.L_x_206) ;  /* 0xffffff6c00987947 */ /* 0x000fd8000383ffff */
.L_x_64:
[----:B--2---:R-:W-:-:S04]  /*cc20*/  MOV R3, UR5 ;  /* 0x0000000500037c02 */ /* 0x004fc80008000f00 */
[----:B------:R2:W3:Y:S03]  /*cc30*/  SYNCS.PHASECHK.TRANS64.TRYWAIT P0, [R3+URZ+0x8], R4 ;  /* 0x00000804030075a7 */ /* 0x0004e600080011ff */
[----:B---3--:R-:W-:Y:S05]  /*cc40*/  @!P0 NANOSLEEP.SYNCS 0x989680 ;  /* 0x009896800000895d */ /* 0x008fea0003900000 */
[----:B------:R-:W3:Y:S02]  /*cc50*/  @!P0 SYNCS.PHASECHK.TRANS64 P0, [R3+URZ+0x8], R4 ;  /* 0x00000804030085a7 */ /* 0x000ee400080010ff */
[----:B---3--:R-:W-:Y:S05]  /*cc60*/  @!P0 BRA `(.L_x_64) ;  /* 0xfffffffc00ec8947 */ /* 0x008fea000383ffff */
[----:B------:R-:W-:Y:S05]  /*cc70*/  BRA `(.L_x_63) ;  /* 0xffffff6c009c7947 */ /* 0x000fea000383ffff */
.L_x_65:
[----:B------:R-:W-:-:S07]  /*cc80*/  MOV R4, UR20 ;  /* 0x0000001400047c02 */ /* 0x000fce0008000f00 */
.L_x_207:
[----:B-1----:R1:W2:Y:S02]  /*cc90*/  SYNCS.PHASECHK.TRANS64.TRYWAIT P0, [R4+URZ+0xd0], R5 ;  /* 0x0000d005040075a7 */ /* 0x0022a400080011ff */
[----:B--2---:R-:W-:Y:S05]  /*cca0*/  @!P0 NANOSLEEP.SYNCS 0x989680 ;  /* 0x009896800000895d */ /* 0x004fea0003900000 */
[----:B------:R-:W2:Y:S02]  /*ccb0*/  @!P0 SYNCS.PHASECHK.TRANS64 P0, [R4+URZ+0xd0], R5 ;  /* 0x0000d005040085a7 */ /* 0x000ea400080010ff */
[----:B--2---:R-:W-:Y:S05]  /*ccc0*/  @!P0 BRA `(.L_x_207) ;  /* 0xfffffffc00f08947 */ /* 0x004fea000383ffff */
[----:B------:R-:W-:Y:S05]  /*ccd0*/  BRA `(.L_x_208) ;  /* 0xffffff70009c7947 */ /* 0x000fea000383ffff */
.L_x_67:
[----:B------:R-:W-:-:S07]  /*cce0*/  MOV R4, UR25 ;  /* 0x0000001900047c02 */ /* 0x000fce0008000f00 */
.L_x_209:
[----:B-1----:R1:W2:Y:S02]  /*ccf0*/  SYNCS.PHASECHK.TRANS64.TRYWAIT P0, [R4+URZ+0xf0], R5 ;  /* 0x0000f005040075a7 */ /* 0x0022a400080011ff */
[----:B--2---:R-:W-:Y:S05]  /*cd00*/  @!P0 NANOSLEEP.SYNCS 0x989680 ;  /* 0x009896800000895d */ /* 0x004fea0003900000 */
[----:B------:R-:W2:Y:S02]  /*cd10*/  @!P0 SYNCS.PHASECHK.TRANS64 P0, [R4+URZ+0xf0], R5 ;  /* 0x0000f005040085a7 */ /* 0x000ea400080010ff */
[----:B--2---:R-:W-:Y:S05]  /*cd20*/  @!P0 BRA `(.L_x_209) ;  /* 0xfffffffc00f08947 */ /* 0x004fea000383ffff */
[----:B------:R-:W-:Y:S05]  /*cd30*/  BRA `(.L_x_66) ;  /* 0xffffff7000bc7947 */ /* 0x000fea000383ffff */
.L_x_71:
[----:B-1----:R-:W-:Y:S07]  /*cd40*/  MOV R4, UR18 ;  /* 0x0000001200047c02 */ /* 0x002fee0008000f00 */
.L_x_210:
[----:B-1----:R1:W2:Y:S02]  /*cd50*/  SYNCS.PHASECHK.TRANS64.TRYWAIT P0, [R4+URZ], R6 ;  /* 0x00000006040075a7 */ /* 0x0022a400080011ff */
[----:B--2---:R-:W-:Y:S05]  /*cd60*/  @!P0 NANOSLEEP.SYNCS 0x989680 ;  /* 0x009896800000895d */ /* 0x004fea0003900000 */
[----:B------:R-:W2:Y:S02]  /*cd70*/  @!P0 SYNCS.PHASECHK.TRANS64 P0, [R4+URZ], R6 ;  /* 0x00000006040085a7 */ /* 0x000ea400080010ff */
[----:B--2---:R-:W-:Y:S05]  /*cd80*/  @!P0 BRA `(.L_x_210) ;  /* 0xfffffffc00f08947 */ /* 0x004fea000383ffff */
[----:B------:R-:W-:Y:S05]  /*cd90*/  BRA `(.L_x_70) ;  /* 0xffffff7000e07947 */ /* 0x000fea000383ffff */
.L_x_75:
[----:B--2---:R-:W-:-:S07]  /*cda0*/  MOV R0, UR4 ;  /* 0x0000000400007c02 */ /* 0x004fce0008000f00 */
.L_x_211:
[----:B--2---:R2:W3:Y:S02]  /*cdb0*/  SYNCS.PHASECHK.TRANS64.TRYWAIT P0, [R0+URZ], R2 ;  /* 0x00000002000075a7 */ /* 0x0044e400080011ff */
[----:B---3--:R-:W-:Y:S05]  /*cdc0*/  @!P0 NANOSLEEP.SYNCS 0x989680 ;  /* 0x009896800000895d */ /* 0x008fea0003900000 */
[----:B------:R-:W3:Y:S02]  /*cdd0*/  @!P0 SYNCS.PHASECHK.TRANS64 P0, [R0+URZ], R2 ;  /* 0x00000002000085a7 */ /* 0x000ee400080010ff */
[----:B---3--:R-:W-:Y:S05]  /*cde0*/  @!P0 BRA `(.L_x_211) ;  /* 0xfffffffc00f08947 */ /* 0x008fea000383ffff */
[----:B------:R-:W-:Y:S05]  /*cdf0*/  BRA `(.L_x_212) ;  /* 0xffffff7400e87947 */ /* 0x000fea000383ffff */
.L_x_78:
[----:B------:R-:W-:-:S07]  /*ce00*/  MOV R0, UR20 ;  /* 0x0000001400007c02 */ /* 0x000fce0008000f00 */
.L_x_213:
[----:B--2---:R2:W3:Y:S02]  /*ce10*/  SYNCS.PHASECHK.TRANS64.TRYWAIT P1, [R0+URZ+0x100], R2 ;  /* 0x00010002000075a7 */ /* 0x0044e400080211ff */
[----:B---3--:R-:W-:Y:S05]  /*ce20*/  @!P1 NANOSLEEP.SYNCS 0x989680 ;  /* 0x009896800000995d */ /* 0x008fea0003900000 */
[----:B------:R-:W3:Y:S02]  /*ce30*/  @!P1 SYNCS.PHASECHK.TRANS64 P1, [R0+URZ+0x100], R2 ;  /* 0x00010002000095a7 */ /* 0x000ee400080210ff */
[----:B---3--:R-:W-:Y:S05]  /*ce40*/  @!P1 BRA `(.L_x_213) ;  /* 0xfffffffc00f09947 */ /* 0x008fea000383ffff */
[----:B------:R-:W-:Y:S05]  /*ce50*/  BRA `(.L_x_214) ;  /* 0xffffff7800347947 */ /* 0x000fea000383ffff */
.L_x_83:
[----:B------:R-:W-:Y:S07]  /*ce60*/  MOV R0, UR42 ;  /* 0x0000002a00007c02 */ /* 0x000fee0008000f00 */
.L_x_215:
[----:B-1----:R1:W2:Y:S02]  /*ce70*/  SYNCS.PHASECHK.TRANS64.TRYWAIT P0, [R0+URZ+0xd0], R2 ;  /* 0x0000d002000075a7 */ /* 0x0022a400080011ff */
[----:B--2---:R-:W-:Y:S05]  /*ce80*/  @!P0 NANOSLEEP.SYNCS 0x989680 ;  /* 0x009896800000895d */ /* 0x004fea0003900000 */
[----:B------:R-:W2:Y:S02]  /*ce90*/  @!P0 SYNCS.PHASECHK.TRANS64 P0, [R0+URZ+0xd0], R2 ;  /* 0x0000d002000085a7 */ /* 0x000ea400080010ff */
[----:B--2---:R-:W-:Y:S05]  /*cea0*/  @!P0 BRA `(.L_x_215) ;  /* 0xfffffffc00f08947 */ /* 0x004fea000383ffff */
[----:B------:R-:W-:Y:S05]  /*ceb0*/  BRA `(.L_x_216) ;  /* 0xffffff7c008c7947 */ /* 0x000fea000383ffff */
.L_x_86:
[----:B------:R-:W-:Y:S07]  /*cec0*/  MOV R0, UR42 ;  /* 0x0000002a00007c02 */ /* 0x000fee0008000f00 */
.L_x_217:
[----:B-1----:R1:W2:Y:S02]  /*ced0*/  SYNCS.PHASECHK.TRANS64.TRYWAIT P2, [R0+URZ+0xc8], R2 ;  /* 0x0000c802000075a7 */ /* 0x0022a400080411ff */
[----:B--2---:R-:W-:Y:S05]  /*cee0*/  @!P2 NANOSLEEP.SYNCS 0x989680 ;  /* 0x009896800000a95d */ /* 0x004fea0003900000 */
[----:B------:R-:W2:Y:S02]  /*cef0*/  @!P2 SYNCS.PHASECHK.TRANS64 P2, [R0+URZ+0xc8], R2 ;  /* 0x0000c8020000a5a7 */ /* 0x000ea400080410ff */
[----:B--2---:R-:W-:Y:S05]  /*cf00*/  @!P2 BRA `(.L_x_217) ;  /* 0xfffffffc00f0a947 */ /* 0x004fea000383ffff */
[----:B------:R-:W-:Y:S05]  /*cf10*/  BRA `(.L_x_85) ;  /* 0xffffff8000f07947 */ /* 0x000fea000383ffff */
.L_x_89:
[----:B------:R-:W-:Y:S07]  /*cf20*/  MOV R2, UR42 ;  /* 0x0000002a00027c02 */ /* 0x000fee0008000f00 */
.L_x_218:
[----:B-1----:R1:W2:Y:S02]  /*cf30*/  SYNCS.PHASECHK.TRANS64.TRYWAIT P1, [R2+URZ+0xa0], R9 ;  /* 0x0000a009020075a7 */ /* 0x0022a400080211ff */
[----:B--2---:R-:W-:Y:S05]  /*cf40*/  @!P1 NANOSLEEP.SYNCS 0x989680 ;  /* 0x009896800000995d */ /* 0x004fea0003900000 */
[----:B------:R-:W2:Y:S02]  /*cf50*/  @!P1 SYNCS.PHASECHK.TRANS64 P1, [R2+URZ+0xa0], R9 ;  /* 0x0000a009020095a7 */ /* 0x000ea400080210ff */
[----:B--2---:R-:W-:Y:S05]  /*cf60*/  @!P1 BRA `(.L_x_218) ;  /* 0xfffffffc00f09947 */ /* 0x004fea000383ffff */
[----:B------:R-:W-:Y:S05]  /*cf70*/  BRA `(.L_x_219) ;  /* 0xffffff8400a47947 */ /* 0x000fea000383ffff */
.L_x_90:
[----:B------:R-:W-:Y:S07]  /*cf80*/  MOV R2, UR42 ;  /* 0x0000002a00027c02 */ /* 0x000fee0008000f00 */
.L_x_220:
[----:B-1----:R1:W2:Y:S02]  /*cf90*/  SYNCS.PHASECHK.TRANS64.TRYWAIT P1, [R2+URZ+0xa8], R9 ;  /* 0x0000a809020075a7 */ /* 0x0022a400080211ff */
[----:B--2---:R-:W-:Y:S05]  /*cfa0*/  @!P1 NANOSLEEP.SYNCS 0x989680 ;  /* 0x009896800000995d */ /* 0x004fea0003900000 */
[----:B------:R-:W2:Y:S02]  /*cfb0*/  @!P1 SYNCS.PHASECHK.TRANS64 P1, [R2+URZ+0xa8], R9 ;  /* 0x0000a809020095a7 */ /* 0x000ea400080210ff */
[----:B--2---:R-:W-:Y:S05]  /*cfc0*/  @!P1 BRA `(.L_x_220) ;  /* 0xfffffffc00f09947 */ /* 0x004fea000383ffff */
[----:B------:R-:W-:Y:S05]  /*cfd0*/  BRA `(.L_x_221) ;  /* 0xffffff8400ec7947 */ /* 0x000fea000383ffff */
.L_x_91:
[----:B------:R-:W-:Y:S07]  /*cfe0*/  MOV R2, UR42 ;  /* 0x0000002a00027c02 */ /* 0x000fee0008000f00 */
.L_x_222:
[----:B-1----:R1:W2:Y:S02]  /*cff0*/  SYNCS.PHASECHK.TRANS64.TRYWAIT P1, [R2+URZ+0xb0], R9 ;  /* 0x0000b009020075a7 */ /* 0x0022a400080211ff */
[----:B--2---:R-:W-:Y:S05]  /*d000*/  @!P1 NANOSLEEP.SYNCS 0x989680 ;  /* 0x009896800000995d */ /* 0x004fea0003900000 */
[----:B------:R-:W2:Y:S02]  /*d010*/  @!P1 SYNCS.PHASECHK.TRANS64 P1, [R2+URZ+0xb0], R9 ;  /* 0x0000b009020095a7 */ /* 0x000ea400080210ff */
[----:B--2---:R-:W-:Y:S05]  /*d020*/  @!P1 BRA `(.L_x_222) ;  /* 0xfffffffc00f09947 */ /* 0x004fea000383ffff */
[----:B------:R-:W-:Y:S05]  /*d030*/  BRA `(.L_x_223) ;  /* 0xffffff8800407947 */ /* 0x000fea000383ffff */
.L_x_92:
[----:B------:R-:W-:Y:S07]  /*d040*/  MOV R2, UR42 ;  /* 0x0000002a00027c02 */ /* 0x000fee0008000f00 */
.L_x_224:
[----:B-1----:R1:W2:Y:S02]  /*d050*/  SYNCS.PHASECHK.TRANS64.TRYWAIT P1, [R2+URZ+0xb8], R9 ;  /* 0x0000b809020075a7 */ /* 0x0022a400080211ff */
[----:B--2---:R-:W-:Y:S05]  /*d060*/  @!P1 NANOSLEEP.SYNCS 0x989680 ;  /* 0x009896800000995d */ /* 0x004fea0003900000 */
[----:B------:R-:W2:Y:S02]  /*d070*/  @!P1 SYNCS.PHASECHK.TRANS64 P1, [R2+URZ+0xb8], R9 ;  /* 0x0000b809020095a7 */ /* 0x000ea400080210ff */
[----:B--2---:R-:W-:Y:S05]  /*d080*/  @!P1 BRA `(.L_x_224) ;  /* 0xfffffffc00f09947 */ /* 0x004fea000383ffff */
[----:B------:R-:W-:Y:S05]  /*d090*/  BRA `(.L_x_225) ;  /* 0xffffff8800947947 */ /* 0x000fea000383ffff */
.L_x_93:
[----:B------:R-:W-:Y:S07]  /*d0a0*/  MOV R2, UR42 ;  /* 0x0000002a00027c02 */ /* 0x000fee0008000f00 */
.L_x_226:
[----:B-1----:R1:W2:Y:S02]  /*d0b0*/  SYNCS.PHASECHK.TRANS64.TRYWAIT P1, [R2+URZ+0xa0], R8 ;  /* 0x0000a008020075a7 */ /* 0x0022a400080211ff */
[----:B--2---:R-:W-:Y:S05]  /*d0c0*/  @!P1 NANOSLEEP.SYNCS 0x989680 ;  /* 0x009896800000995d */ /* 0x004fea0003900000 */
[----:B------:R-:W2:Y:S02]  /*d0d0*/  @!P1 SYNCS.PHASECHK.TRANS64 P1, [R2+URZ+0xa0], R8 ;  /* 0x0000a008020095a7 */ /* 0x000ea400080210ff */
[----:B--2---:R-:W-:Y:S05]  /*d0e0*/  @!P1 BRA `(.L_x_226) ;  /* 0xfffffffc00f09947 */ /* 0x004fea000383ffff */
[----:B------:R-:W-:Y:S05]  /*d0f0*/  BRA `(.L_x_227) ;  /* 0xffffff8800ec7947 */ /* 0x000fea000383ffff */
.L_x_94:
[----:B------:R-:W-:Y:S07]  /*d100*/  MOV R2, UR42 ;  /* 0x0000002a00027c02 */ /* 0x000fee0008000f00 */
.L_x_228:
[----:B-1----:R1:W2:Y:S02]  /*d110*/  SYNCS.PHASECHK.TRANS64.TRYWAIT P1, [R2+URZ+0xa8], R8 ;  /* 0x0000a808020075a7 */ /* 0x0022a400080211ff */
[----:B--2---:R-:W-:Y:S05]  /*d120*/  @!P1 NANOSLEEP.SYNCS 0x989680 ;  /* 0x009896800000995d */ /* 0x004fea0003900000 */
[----:B------:R-:W2:Y:S02]  /*d130*/  @!P1 SYNCS.PHASECHK.TRANS64 P1, [R2+URZ+0xa8], R8 ;  /* 0x0000a808020095a7 */ /* 0x000ea400080210ff */
[----:B--2---:R-:W-:Y:S05]  /*d140*/  @!P1 BRA `(.L_x_228) ;  /* 0xfffffffc00f09947 */ /* 0x004fea000383ffff */
[----:B------:R-:W-:Y:S05]  /*d150*/  BRA `(.L_x_229) ;  /* 0xffffff8c00347947 */ /* 0x000fea000383ffff */
.L_x_95:
[----:B------:R-:W-:Y:S07]  /*d160*/  MOV R2, UR42 ;  /* 0x0000002a00027c02 */ /* 0x000fee0008000f00 */
.L_x_230:
[----:B-1----:R1:W2:Y:S02]  /*d170*/  SYNCS.PHASECHK.TRANS64.TRYWAIT P1, [R2+URZ+0xb0], R8 ;  /* 0x0000b008020075a7 */ /* 0x0022a400080211ff */
[----:B--2---:R-:W-:Y:S05]  /*d180*/  @!P1 NANOSLEEP.SYNCS 0x989680 ;  /* 0x009896800000995d */ /* 0x004fea0003900000 */
[----:B------:R-:W2:Y:S02]  /*d190*/  @!P1 SYNCS.PHASECHK.TRANS64 P1, [R2+URZ+0xb0], R8 ;  /* 0x0000b008020095a7 */ /* 0x000ea400080210ff */
[----:B--2---:R-:W-:Y:S05]  /*d1a0*/  @!P1 BRA `(.L_x_230) ;  /* 0xfffffffc00f09947 */ /* 0x004fea000383ffff */
[----:B------:R-:W-:Y:S05]  /*d1b0*/  BRA `(.L_x_231) ;  /* 0xffffff8c007c7947 */ /* 0x000fea000383ffff */
.L_x_96:
[----:B------:R-:W-:Y:S07]  /*d1c0*/  MOV R0, UR42 ;  /* 0x0000002a00007c02 */ /* 0x000fee0008000f00 */
.L_x_232:
[----:B-1----:R1:W2:Y:S02]  /*d1d0*/  SYNCS.PHASECHK.TRANS64.TRYWAIT P0, [R0+URZ+0xb8], R8 ;  /* 0x0000b808000075a7 */ /* 0x0022a400080011ff */
[----:B--2---:R-:W-:Y:S05]  /*d1e0*/  @!P0 NANOSLEEP.SYNCS 0x989680 ;  /* 0x009896800000895d */ /* 0x004fea0003900000 */
[----:B------:R-:W2:Y:S02]  /*d1f0*/  @!P0 SYNCS.PHASECHK.TRANS64 P0, [R0+URZ+0xb8], R8 ;  /* 0x0000b808000085a7 */ /* 0x000ea400080010ff */
[----:B--2---:R-:W-:Y:S05]  /*d200*/  @!P0 BRA `(.L_x_232) ;  /* 0xfffffffc00f08947 */ /* 0x004fea000383ffff */
[----:B------:R-:W-:Y:S05]  /*d210*/  BRA `(.L_x_233) ;  /* 0xffffff8c00c47947 */ /* 0x000fea000383ffff */
.L_x_98:
[----:B------:R-:W-:-:S07]  /*d220*/  MOV R0, UR42 ;  /* 0x0000002a00007c02 */ /* 0x000fce0008000f00 */
.L_x_234:
[----:B--2---:R2:W3:Y:S02]  /*d230*/  SYNCS.PHASECHK.TRANS64.TRYWAIT P0, [R0+URZ+0xa0], R9 ;  /* 0x0000a009000075a7 */ /* 0x0044e400080011ff */
[----:B---3--:R-:W-:Y:S05]  /*d240*/  @!P0 NANOSLEEP.SYNCS 0x989680 ;  /* 0x009896800000895d */ /* 0x008fea0003900000 */
[----:B------:R-:W3:Y:S02]  /*d250*/  @!P0 SYNCS.PHASECHK.TRANS64 P0, [R0+URZ+0xa0], R9 ;  /* 0x0000a009000085a7 */ /* 0x000ee400080010ff */
[----:B---3--:R-:W-:Y:S05]  /*d260*/  @!P0 BRA `(.L_x_234) ;  /* 0xfffffffc00f08947 */ /* 0x008fea000383ffff */
[----:B------:R-:W-:Y:S05]  /*d270*/  BRA `(.L_x_235) ;  /* 0xffffff9000247947 */ /* 0x000fea000383ffff */
.L_x_99:
[----:B--2---:R-:W-:-:S07]  /*d280*/  MOV R0, UR42 ;  /* 0x0000002a00007c02 */ /* 0x004fce0008000f00 */
.L_x_236:
[----:B--2---:R2:W3:Y:S02]  /*d290*/  SYNCS.PHASECHK.TRANS64.TRYWAIT P0, [R0+URZ+0xa8], R9 ;  /* 0x0000a809000075a7 */ /* 0x0044e400080011ff */
[----:B---3--:R-:W-:Y:S05]  /*d2a0*/  @!P0 NANOSLEEP.SYNCS 0x989680 ;  /* 0x009896800000895d */ /* 0x008fea0003900000 */
[----:B------:R-:W3:Y:S02]  /*d2b0*/  @!P0 SYNCS.PHASECHK.TRANS64 P0, [R0+URZ+0xa8], R9 ;  /* 0x0000a809000085a7 */ /* 0x000ee400080010ff */
[----:B---3--:R-:W-:Y:S05]  /*d2c0*/  @!P0 BRA `(.L_x_236) ;  /* 0xfffffffc00f08947 */ /* 0x008fea000383ffff */
[----:B------:R-:W-:Y:S05]  /*d2d0*/  BRA `(.L_x_237) ;  /* 0xffffff9000147947 */ /* 0x000fea000383ffff */
.L_x_100:
[----:B------:R-:W-:-:S07]  /*d2e0*/  MOV R2, UR42 ;  /* 0x0000002a00027c02 */ /* 0x000fce0008000f00 */
.L_x_238:
[----:B--2---:R2:W3:Y:S02]  /*d2f0*/  SYNCS.PHASECHK.TRANS64.TRYWAIT P0, [R2+URZ+0xb0], R9 ;  /* 0x0000b009020075a7 */ /* 0x0044e400080011ff */
[----:B---3--:R-:W-:Y:S05]  /*d300*/  @!P0 NANOSLEEP.SYNCS 0x989680 ;  /* 0x009896800000895d */ /* 0x008fea0003900000 */
[----:B------:R-:W3:Y:S02]  /*d310*/  @!P0 SYNCS.PHASECHK.TRANS64 P0, [R2+URZ+0xb0], R9 ;  /* 0x0000b009020085a7 */ /* 0x000ee400080010ff */
[----:B---3--:R-:W-:Y:S05]  /*d320*/  @!P0 BRA `(.L_x_238) ;  /* 0xfffffffc00f08947 */ /* 0x008fea000383ffff */
[----:B------:R-:W-:Y:S05]  /*d330*/  BRA `(.L_x_239) ;  /* 0xffffff9000087947 */ /* 0x000fea000383ffff */
.L_x_102:
[----:B------:R-:W-:Y:S07]  /*d340*/  MOV R0, UR50 ;  /* 0x0000003200007c02 */ /* 0x000fee0008000f00 */
.L_x_240:
[----:B-1----:R1:W2:Y:S02]  /*d350*/  SYNCS.PHASECHK.TRANS64.TRYWAIT P0, [R0+URZ+0xd0], R2 ;  /* 0x0000d002000075a7 */ /* 0x0022a400080011ff */
[----:B--2---:R-:W-:Y:S05]  /*d360*/  @!P0 NANOSLEEP.SYNCS 0x989680 ;  /* 0x009896800000895d */ /* 0x004fea0003900000 */
[----:B------:R-:W2:Y:S02]  /*d370*/  @!P0 SYNCS.PHASECHK.TRANS64 P0, [R0+URZ+0xd0], R2 ;  /* 0x0000d002000085a7 */ /* 0x000ea400080010ff */
[----:B--2---:R-:W-:Y:S05]  /*d380*/  @!P0 BRA `(.L_x_240) ;  /* 0xfffffffc00f08947 */ /* 0x004fea000383ffff */
[----:B------:R-:W-:Y:S05]  /*d390*/  BRA `(.L_x_241) ;  /* 0xffffff9000e47947 */ /* 0x000fea000383ffff */
.L_x_113:
[----:B-1----:R-:W-:Y:S04]  /*d3a0*/  MOV R2, UR50 ;  /* 0x0000003200027c02 */ /* 0x002fe80008000f00 */
[----:B------:R1:W2:Y:S03]  /*d3b0*/  SYNCS.PHASECHK.TRANS64.TRYWAIT P1, [R2+URZ+0x80], R3 ;  /* 0x00008003020075a7 */ /* 0x0002a600080211ff */
[----:B--2---:R-:W-:Y:S05]  /*d3c0*/  @!P1 NANOSLEEP.SYNCS 0x989680 ;  /* 0x009896800000995d */ /* 0x004fea0003900000 */
[----:B------:R-:W2:Y:S02]  /*d3d0*/  @!P1 SYNCS.PHASECHK.TRANS64 P1, [R2+URZ+0x80], R3 ;  /* 0x00008003020095a7 */ /* 0x000ea400080210ff */
[----:B--2---:R-:W-:Y:S05]  /*d3e0*/  @!P1 BRA `(.L_x_113) ;  /* 0xfffffffc00ec9947 */ /* 0x004fea000383ffff */
[----:B------:R-:W-:Y:S05]  /*d3f0*/  BRA `(.L_x_112) ;  /* 0xffffffa000d87947 */ /* 0x000fea000383ffff */
.L_x_115:
[----:B-1----:R1:W4:Y:S02]  /*d400*/  SYNCS.PHASECHK.TRANS64.TRYWAIT P0, [R81+URZ+0xe0], R0 ;  /* 0x0000e000510075a7 */ /* 0x00232400080011ff */
[----:B----4-:R-:W-:Y:S05]  /*d410*/  @!P0 NANOSLEEP.SYNCS 0x989680 ;  /* 0x009896800000895d */ /* 0x010fea0003900000 */
[----:B------:R-:W4:Y:S02]  /*d420*/  @!P0 SYNCS.PHASECHK.TRANS64 P0, [R81+URZ+0xe0], R0 ;  /* 0x0000e000510085a7 */ /* 0x000f2400080010ff */
[----:B----4-:R-:W-:Y:S05]  /*d430*/  @!P0 BRA `(.L_x_115) ;  /* 0xfffffffc00f08947 */ /* 0x010fea000383ffff */
[----:B------:R-:W-:Y:S05]  /*d440*/  BRA `(.L_x_114) ;  /* 0xffffffa400007947 */ /* 0x000fea000383ffff */
.L_x_124:
[----:B-1----:R1:W3:Y:S02]  /*d450*/  SYNCS.PHASECHK.TRANS64.TRYWAIT P0, [R2+URZ+0x80], R0 ;  /* 0x00008000020075a7 */ /* 0x0022e400080011ff */
[----:B---3--:R-:W-:Y:S05]  /*d460*/  @!P0 NANOSLEEP.SYNCS 0x989680 ;  /* 0x009896800000895d */ /* 0x008fea0003900000 */
[----:B------:R-:W3:Y:S02]  /*d470*/  @!P0 SYNCS.PHASECHK.TRANS64 P0, [R2+URZ+0x80], R0 ;  /* 0x00008000020085a7 */ /* 0x000ee400080010ff */
[----:B---3--:R-:W-:Y:S05]  /*d480*/  @!P0 BRA `(.L_x_124) ;  /* 0xfffffffc00f08947 */ /* 0x008fea000383ffff */
[----:B------:R-:W-:Y:S05]  /*d490*/  BRA `(.L_x_123) ;  /* 0xffffffac00287947 */ /* 0x000fea000383ffff */
.L_x_132:
[----:B-1----:R1:W3:Y:S02]  /*d4a0*/  SYNCS.PHASECHK.TRANS64.TRYWAIT P0, [R6+URZ+0x80], R5 ;  /* 0x00008005060075a7 */ /* 0x0022e400080011ff */
[----:B---3--:R-:W-:Y:S05]  /*d4b0*/  @!P0 NANOSLEEP.SYNCS 0x989680 ;  /* 0x009896800000895d */ /* 0x008fea0003900000 */
[----:B------:R-:W3:Y:S02]  /*d4c0*/  @!P0 SYNCS.PHASECHK.TRANS64 P0, [R6+URZ+0x80], R5 ;  /* 0x00008005060085a7 */ /* 0x000ee400080010ff */
[----:B---3--:R-:W-:Y:S05]  /*d4d0*/  @!P0 BRA `(.L_x_132) ;  /* 0xfffffffc00f08947 */ /* 0x008fea000383ffff */
[----:B------:R-:W-:Y:S05]  /*d4e0*/  BRA `(.L_x_131) ;  /* 0xffffffb400747947 */ /* 0x000fea000383ffff */
.L_x_140:
[----:B-1----:R1:W3:Y:S02]  /*d4f0*/  SYNCS.PHASECHK.TRANS64.TRYWAIT P0, [R0+URZ+0x80], R6 ;  /* 0x00008006000075a7 */ /* 0x0022e400080011ff */
[----:B---3--:R-:W-:Y:S05]  /*d500*/  @!P0 NANOSLEEP.SYNCS 0x989680 ;  /* 0x009896800000895d */ /* 0x008fea0003900000 */
[----:B------:R-:W3:Y:S02]  /*d510*/  @!P0 SYNCS.PHASECHK.TRANS64 P0, [R0+URZ+0x80], R6 ;  /* 0x00008006000085a7 */ /* 0x000ee400080010ff */
[----:B---3--:R-:W-:Y:S05]  /*d520*/  @!P0 BRA `(.L_x_140) ;  /* 0xfffffffc00f08947 */ /* 0x008fea000383ffff */
[----:B------:R-:W-:Y:S05]  /*d530*/  BRA `(.L_x_139) ;  /* 0xffffffbc00c07947 */ /* 0x000fea000383ffff */
.L_x_148:
[----:B-1----:R1:W4:Y:S02]  /*d540*/  SYNCS.PHASECHK.TRANS64.TRYWAIT P0, [R6+URZ+0x80], R5 ;  /* 0x00008005060075a7 */ /* 0x00232400080011ff */
[----:B----4-:R-:W-:Y:S05]  /*d550*/  @!P0 NANOSLEEP.SYNCS 0x989680 ;  /* 0x009896800000895d */ /* 0x010fea0003900000 */
[----:B------:R-:W4:Y:S02]  /*d560*/  @!P0 SYNCS.PHASECHK.TRANS64 P0, [R6+URZ+0x80], R5 ;  /* 0x00008005060085a7 */ /* 0x000f2400080010ff */
[----:B----4-:R-:W-:Y:S05]  /*d570*/  @!P0 BRA `(.L_x_148) ;  /* 0xfffffffc00f08947 */ /* 0x010fea000383ffff */
[----:B------:R-:W-:Y:S05]  /*d580*/  BRA `(.L_x_147) ;  /* 0xffffffc800187947 */ /* 0x000fea000383ffff */
.L_x_156:
[----:B-1----:R1:W4:Y:S02]  /*d590*/  SYNCS.PHASECHK.TRANS64.TRYWAIT P0, [R6+URZ+0x80], R5 ;  /* 0x00008005060075a7 */ /* 0x00232400080011ff */
[----:B----4-:R-:W-:Y:S05]  /*d5a0*/  @!P0 NANOSLEEP.SYNCS 0x989680 ;  /* 0x009896800000895d */ /* 0x010fea0003900000 */
[----:B------:R-:W4:Y:S02]  /*d5b0*/  @!P0 SYNCS.PHASECHK.TRANS64 P0, [R6+URZ+0x80], R5 ;  /* 0x00008005060085a7 */ /* 0x000f2400080010ff */
[----:B----4-:R-:W-:Y:S05]  /*d5c0*/  @!P0 BRA `(.L_x_156) ;  /* 0xfffffffc00f08947 */ /* 0x010fea000383ffff */
[----:B------:R-:W-:Y:S05]  /*d5d0*/  BRA `(.L_x_155) ;  /* 0xffffffd0007c7947 */ /* 0x000fea000383ffff */
.L_x_164:
[----:B-1----:R1:W4:Y:S02]  /*d5e0*/  SYNCS.PHASECHK.TRANS64.TRYWAIT P0, [R6+URZ+0x80], R5 ;  /* 0x00008005060075a7 */ /* 0x00232400080011ff */
[----:B----4-:R-:W-:Y:S05]  /*d5f0*/  @!P0 NANOSLEEP.SYNCS 0x989680 ;  /* 0x009896800000895d */ /* 0x010fea0003900000 */
[----:B------:R-:W4:Y:S02]  /*d600*/  @!P0 SYNCS.PHASECHK.TRANS64 P0, [R6+URZ+0x80], R5 ;  /* 0x00008005060085a7 */ /* 0x000f2400080010ff */
[----:B----4-:R-:W-:Y:S05]  /*d610*/  @!P0 BRA `(.L_x_164) ;  /* 0xfffffffc00f08947 */ /* 0x010fea000383ffff */
[----:B------:R-:W-:Y:S05]  /*d620*/  BRA `(.L_x_163) ;  /* 0xffffffd800d87947 */ /* 0x000fea000383ffff */
.L_x_172:
[----:B-1----:R1:W3:Y:S02]  /*d630*/  SYNCS.PHASECHK.TRANS64.TRYWAIT P0, [R0+URZ+0x80], R86 ;  /* 0x00008056000075a7 */ /* 0x0022e400080011ff */
[----:B---3--:R-:W-:Y:S05]  /*d640*/  @!P0 NANOSLEEP.SYNCS 0x989680 ;  /* 0x009896800000895d */ /* 0x008fea0003900000 */
[----:B------:R-:W3:Y:S02]  /*d650*/  @!P0 SYNCS.PHASECHK.TRANS64 P0, [R0+URZ+0x80], R86 ;  /* 0x00008056000085a7 */ /* 0x000ee400080010ff */
[----:B---3--:R-:W-:Y:S05]  /*d660*/  @!P0 BRA `(.L_x_172) ;  /* 0xfffffffc00f08947 */ /* 0x008fea000383ffff */
[----:B------:R-:W-:Y:S05]  /*d670*/  BRA `(.L_x_171) ;  /* 0xffffffe400347947 */ /* 0x000fea000383ffff */
        .weak           $__internal_0_$__cuda_sm10x_tcgen05_guardrail_trap_col_being_dealloced_not_returned_by_alloc
        .type           $__internal_0_$__cuda_sm10x_tcgen05_guardrail_trap_col_being_dealloced_not_returned_by_alloc,@function
        .size           $__internal_0_$__cuda_sm10x_tcgen05_guardrail_trap_col_being_dealloced_not_returned_by_alloc,($__internal_1_$__cuda_sm10x_tcgen05_guardrail_trap_phase_invalid_during_alloc - $__internal_0_$__cuda_sm10x_tcgen05_guardrail_trap_col_being_dealloced_not_returned_by_alloc)
$__internal_0_$__cuda_sm10x_tcgen05_guardrail_trap_col_being_dealloced_not_returned_by_alloc:
[----:B------:R-:W-:Y:S05]  /*d680*/  BPT.TRAP 0x1 ;  /* 0x000000040000795c */ /* 0x000fea0000300000 */
[----:B------:R-:W-:-:S04]  /*d690*/  HFMA2 R3, -RZ, RZ, 0, 0 ;  /* 0x00000000ff037431 */ /* 0x000fc800000001ff */
[----:B------:R-:W-:Y:S05]  /*d6a0*/  RET.REL.NODEC R2 `(_ZN7cutlass13device_kernelINS_4conv6kernel13ConvUniversalINS1_16ConvProblemShapeILNS1_8OperatorE1ELi3EEENS1_10collective14CollectiveConvINS1_47MainloopSm100TmaUmmaWarpSpecializedImplicitGemmILS5_1ELi8ELi3ELi1ELi2EN4cute5tupleIJNSA_1CILi2EEENSC_ILi1EEESE_EEEEENSB_IJNSC_ILi256EEENSC_ILi128EEENSB_IJNSC_ILi32EEEEEEEEENS_10tfloat32_tESM_NSA_8TiledMMAINSA_8MMA_AtomIJNSA_23SM100_MMA_TF32_2x1SM_SSISM_SM_fLi256ELi128ELNSA_4UMMA5MajorE0ELSR_1ELNSQ_7ScaleInE0ELSS_0EEEEEENSA_6LayoutINSB_IJSE_SE_SE_EEENSB_IJNSC_ILi0EEESX_SX_EEEEENSB_IJNSA_10UnderscoreES10_S10_EEEEENS7_6detail27Sm100ImplicitGemmTileTraitsINSA_25SM100_TMA_2SM_LOAD_IM2COLENSA_14ComposedLayoutINSA_7SwizzleILi3ELi4ELi3EEENSA_18smem_ptr_flag_bitsILi32EEENSV_INSB_IJNSC_ILi8EEESJ_EEENSB_IJSJ_SE_EEEEEEEvEENS14_INSA_18SM100_TMA_2SM_LOADENS16_INS17_ILi2ELi5ELi2EEES1A_NSV_INSB_IJSJ_NSC_ILi4EEEEEENSB_IJSE_SJ_EEEEEEEvEEEENS_8epilogue10collective18CollectiveEpilogueINS1Q_23Sm100TmaWarpSpecializedILi4ELi2ELi16ELb1ELb0EEEJNSB_IJSI_SI_SK_EEENSB_IJNSV_ISI_SE_EENSV_INSC_ILi16EEESE_EEEEESM_NSB_IJNSB_IJllllEEESE_SX_EEESM_S21_NS1Q_6fusion15FusionCallbacksIS1U_NS22_17LinearCombinationISM_fSM_fLNS_15FloatRoundStyleE2EEES1V_S1Z_JEEENSA_5SM1004TMEM4LOAD26SM100_TMEM_LOAD_32dp32b16xENSA_20SM90_TMA_LOAD_IM2COLENS16_INS17_ILi2ELi4ELi3EEES1A_NSV_INSB_IJS1B_S1X_EEENSB_IJS1X_SE_EEEEEEENSA_39AutoVectorizingCopyWithAssumedAlignmentILi128EEENSA_21SM90_TMA_STORE_IM2COLES2H_S2J_S2J_EEEvvEEEEvNT_6ParamsE) ;  /* 0xffffff2802547950 */ /* 0x000fea0003c3ffff */
        .weak           $__internal_1_$__cuda_sm10x_tcgen05_guardrail_trap_phase_invalid_during_alloc
        .type           $__internal_1_$__cuda_sm10x_tcgen05_guardrail_trap_phase_invalid_during_alloc,@function
        .size           $__internal_1_$__cuda_sm10x_tcgen05_guardrail_trap_phase_invalid_during_alloc,($__internal_2_$__cuda_sm10x_tcgen05_guardrail_trap_unallocated_columns_being_dealloced - $__internal_1_$__cuda_sm10x_tcgen05_guardrail_trap_phase_invalid_during_alloc)
$__internal_1_$__cuda_sm10x_tcgen05_guardrail_trap_phase_invalid_during_alloc:
[----:B------:R-:W-:Y:S05]  /*d6b0*/  BPT.TRAP 0x1 ;  /* 0x000000040000795c */ /* 0x000fea0000300000 */
[----:B------:R-:W-:-:S04]  /*d6c0*/  MOV R5, 0x0 ;  /* 0x0000000000057802 */ /* 0x000fc80000000f00 */
[----:B------:R-:W-:Y:S05]  /*d6d0*/  RET.REL.NODEC R4 `(_ZN7cutlass13device_kernelINS_4conv6kernel13ConvUniversalINS1_16ConvProblemShapeILNS1_8OperatorE1ELi3EEENS1_10collective14CollectiveConvINS1_47MainloopSm100TmaUmmaWarpSpecializedImplicitGemmILS5_1ELi8ELi3ELi1ELi2EN4cute5tupleIJNSA_1CILi2EEENSC_ILi1EEESE_EEEEENSB_IJNSC_ILi256EEENSC_ILi128EEENSB_IJNSC_ILi32EEEEEEEEENS_10tfloat32_tESM_NSA_8TiledMMAINSA_8MMA_AtomIJNSA_23SM100_MMA_TF32_2x1SM_SSISM_SM_fLi256ELi128ELNSA_4UMMA5MajorE0ELSR_1ELNSQ_7ScaleInE0ELSS_0EEEEEENSA_6LayoutINSB_IJSE_SE_SE_EEENSB_IJNSC_ILi0EEESX_SX_EEEEENSB_IJNSA_10UnderscoreES10_S10_EEEEENS7_6detail27Sm100ImplicitGemmTileTraitsINSA_25SM100_TMA_2SM_LOAD_IM2COLENSA_14ComposedLayoutINSA_7SwizzleILi3ELi4ELi3EEENSA_18smem_ptr_flag_bitsILi32EEENSV_INSB_IJNSC_ILi8EEESJ_EEENSB_IJSJ_SE_EEEEEEEvEENS14_INSA_18SM100_TMA_2SM_LOADENS16_INS17_ILi2ELi5ELi2EEES1A_NSV_INSB_IJSJ_NSC_ILi4EEEEEENSB_IJSE_SJ_EEEEEEEvEEEENS_8epilogue10collective18CollectiveEpilogueINS1Q_23Sm100TmaWarpSpecializedILi4ELi2ELi16ELb1ELb0EEEJNSB_IJSI_SI_SK_EEENSB_IJNSV_ISI_SE_EENSV_INSC_ILi16EEESE_EEEEESM_NSB_IJNSB_IJllllEEESE_SX_EEESM_S21_NS1Q_6fusion15FusionCallbacksIS1U_NS22_17LinearCombinationISM_fSM_fLNS_15FloatRoundStyleE2EEES1V_S1Z_JEEENSA_5SM1004TMEM4LOAD26SM100_TMEM_LOAD_32dp32b16xENSA_20SM90_TMA_LOAD_IM2COLENS16_INS17_ILi2ELi4ELi3EEES1A_NSV_INSB_IJS1B_S1X_EEENSB_IJS1X_SE_EEEEEEENSA_39AutoVectorizingCopyWithAssumedAlignmentILi128EEENSA_21SM90_TMA_STORE_IM2COLES2H_S2J_S2J_EEEvvEEEEvNT_6ParamsE) ;  /* 0xffffff2804487950 */ /* 0x000fea0003c3ffff */
        .weak           $__internal_2_$__cuda_sm10x_tcgen05_guardrail_trap_unallocated_columns_being_dealloced
        .type           $__internal_2_$__cuda_sm10x_tcgen05_guardrail_trap_unallocated_columns_being_dealloced,@function
        .size           $__internal_2_$__cuda_sm10x_tcgen05_guardrail_trap_unallocated_columns_being_dealloced,(.L_x_243 - $__internal_2_$__cuda_sm10x_tcgen05_guardrail_trap_unallocated_columns_being_dealloced)
$__internal_2_$__cuda_sm10x_tcgen05_guardrail_trap_unallocated_columns_being_dealloced:
[----:B------:R-:W-:Y:S05]  /*d6e0*/  BPT.TRAP 0x1 ;  /* 0x000000040000795c */ /* 0x000fea0000300000 */
[----:B------:R-:W-:-:S04]  /*d6f0*/  HFMA2 R3, -RZ, RZ, 0, 0 ;  /* 0x00000000ff037431 */ /* 0x000fc800000001ff */
[----:B------:R-:W-:Y:S05]  /*d700*/  RET.REL.NODEC R2 `(_ZN7cutlass13device_kernelINS_4conv6kernel13ConvUniversalINS1_16ConvProblemShapeILNS1_8OperatorE1ELi3EEENS1_10collective14CollectiveConvINS1_47MainloopSm100TmaUmmaWarpSpecializedImplicitGemmILS5_1ELi8ELi3ELi1ELi2EN4cute5tupleIJNSA_1CILi2EEENSC_ILi1EEESE_EEEEENSB_IJNSC_ILi256EEENSC_ILi128EEENSB_IJNSC_ILi32EEEEEEEEENS_10tfloat32_tESM_NSA_8TiledMMAINSA_8MMA_AtomIJNSA_23SM100_MMA_TF32_2x1SM_SSISM_SM_fLi256ELi128ELNSA_4UMMA5MajorE0ELSR_1ELNSQ_7ScaleInE0ELSS_0EEEEEENSA_6LayoutINSB_IJSE_SE_SE_EEENSB_IJNSC_ILi0EEESX_SX_EEEEENSB_IJNSA_10UnderscoreES10_S10_EEEEENS7_6detail27Sm100ImplicitGemmTileTraitsINSA_25SM100_TMA_2SM_LOAD_IM2COLENSA_14ComposedLayoutINSA_7SwizzleILi3ELi4ELi3EEENSA_18smem_ptr_flag_bitsILi32EEENSV_INSB_IJNSC_ILi8EEESJ_EEENSB_IJSJ_SE_EEEEEEEvEENS14_INSA_18SM100_TMA_2SM_LOADENS16_INS17_ILi2ELi5ELi2EEES1A_NSV_INSB_IJSJ_NSC_ILi4EEEEEENSB_IJSE_SJ_EEEEEEEvEEEENS_8epilogue10collective18CollectiveEpilogueINS1Q_23Sm100TmaWarpSpecializedILi4ELi2ELi16ELb1ELb0EEEJNSB_IJSI_SI_SK_EEENSB_IJNSV_ISI_SE_EENSV_INSC_ILi16EEESE_EEEEESM_NSB_IJNSB_IJllllEEESE_SX_EEESM_S21_NS1Q_6fusion15FusionCallbacksIS1U_NS22_17LinearCombinationISM_fSM_fLNS_15FloatRoundStyleE2EEES1V_S1Z_JEEENSA_5SM1004TMEM4LOAD26SM100_TMEM_LOAD_32dp32b16xENSA_20SM90_TMA_LOAD_IM2COLENS16_INS17_ILi2ELi4ELi3EEES1A_NSV_INSB_IJS1B_S1X_EEENSB_IJS1X_SE_EEEEEEENSA_39AutoVectorizingCopyWithAssumedAlignmentILi128EEENSA_21SM90_TMA_STORE_IM2COLES2H_S2J_S2J_EEEvvEEEEvNT_6ParamsE) ;  /* 0xffffff28023c7950 */ /* 0x000fea0003c3ffff */
.L_x_242:
[----:B------:R-:W-:-:S00]  /*d710*/  BRA `(.L_x_242) ;  /* 0xfffffffc00fc7947 */ /* 0x000fc0000383ffff */
[----:B------:R-:W-:-:S00]  /*d720*/  NOP ;  /* 0x0000000000007918 */ /* 0x000fc00000000000 */
        /* <DEDUP_REMOVED lines=13> */
.L_x_243:


//--------------------- .nv.global.init           --------------------------
	.section	.nv.global.init,"aw",@progbits
.nv.global.init:
	.type		$str$29,@object
	.size		$str$29,($str$30 - $str$29)
$str$29:
        /*0000*/ 	.byte	0x28, 0x61, 0x64, 0x64, 0x72, 0x65, 0x73, 0x73, 0x20, 0x26, 0x20, 0x6d, 0x61, 0x73, 0x6b, 0x29
        /*0010*/ 	.byte	0x20, 0x3d, 0x3d, 0x20, 0x30, 0x00
	.type		$str$30,@object
	.size		$str$30,($str$28 - $str$30)
$str$30:
        /*0016*/ 	.byte	0x2f, 0x74, 0x6d, 0x70, 0x2f, 0x63, 0x75, 0x74, 0x6c, 0x61, 0x73, 0x73, 0x5f, 0x73, 0x77, 0x65
        /*0026*/ 	.byte	0x65, 0x70, 0x5f, 0x73, 0x72, 0x63, 0x2f, 0x69, 0x6e, 0x63, 0x6c, 0x75, 0x64, 0x65, 0x2f, 0x63
        /*0036*/ 	.byte	0x75, 0x74, 0x65, 0x2f, 0x70, 0x6f, 0x69, 0x6e, 0x74, 0x65, 0x72, 0x5f, 0x66, 0x6c, 0x61, 0x67
        /*0046*/ 	.byte	0x67, 0x65, 0x64, 0x2e, 0x68, 0x70, 0x70, 0x00
	.type		$str$28,@object
	.size		$str$28,($str$27 - $str$28)
$str$28:
        /*004e*/ 	.byte	0x2f, 0x74, 0x6d, 0x70, 0x2f, 0x63, 0x75, 0x74, 0x6c, 0x61, 0x73, 0x73, 0x5f, 0x73, 0x77, 0x65
        /*005e*/ 	.byte	0x65, 0x70, 0x5f, 0x73, 0x72, 0x63, 0x2f, 0x69, 0x6e, 0x63, 0x6c, 0x75, 0x64, 0x65, 0x2f, 0x63
        /*006e*/ 	.byte	0x75, 0x74, 0x65, 0x2f, 0x61, 0x74, 0x6f, 0x6d, 0x2f, 0x63, 0x6f, 0x70, 0x79, 0x5f, 0x74, 0x72
        /*007e*/ 	.byte	0x61, 0x69, 0x74, 0x73, 0x5f, 0x73, 0x6d, 0x31, 0x30, 0x30, 0x2e, 0x68, 0x70, 0x70, 0x00
	.type		$str$27,@object
	.size		$str$27,(__unnamed_1 - $str$27)
$str$27:
        /*008d*/ 	.byte	0x28, 0x28, 0x75, 0x69, 0x6e, 0x74, 0x33, 0x32, 0x5f, 0x74, 0x28, 0x74, 0x68, 0x72, 0x65, 0x61
        /*009d*/ 	.byte	0x64, 0x49, 0x64, 0x78, 0x2e, 0x78, 0x29, 0x20, 0x2f, 0x20, 0x33, 0x32, 0x29, 0x20, 0x25, 0x20
        /*00ad*/ 	.byte	0x34, 0x29, 0x20, 0x3d, 0x3d, 0x20, 0x28, 0x28, 0x28, 0x74, 0x6d, 0x65, 0x6d, 0x5f, 0x61, 0x64
        /*00bd*/ 	.byte	0x64, 0x72, 0x20, 0x3e, 0x3e, 0x20, 0x31, 0x36, 0x29, 0x20, 0x2f, 0x20, 0x33, 0x32, 0x29, 0x20
        /*00cd*/ 	.byte	0x25, 0x20, 0x34, 0x29, 0x00
	.type		__unnamed_1,@object
	.size		__unnamed_1,(__unnamed_2 - __unnamed_1)
__unnamed_1:
        /*00d2*/ 	.byte	0x61, 0x75, 0x74, 0x6f, 0x20, 0x63, 0x75, 0x74, 0x65, 0x3a, 0x3a, 0x61, 0x73, 0x5f, 0x70, 0x6f
        /* <DEDUP_REMOVED lines=24> */
        /*0262*/ 	.byte	0x32, 0x30, 0x34, 0x38, 0x3e, 0x3e, 0x3e, 0x3e, 0x5d, 0x00
	.type		__unnamed_2,@object
	.size		__unnamed_2,(.L_2 - __unnamed_2)
__unnamed_2:
        /* <DEDUP_REMOVED lines=42> */
        /*050c*/ 	.byte	0x3e, 0x5d, 0x00
.L_2:


//--------------------- .nv.shared._ZN7cutlass13device_kernelINS_4conv6kernel13ConvUniversalINS1_16ConvProblemShapeILNS1_8OperatorE1ELi3EEENS1_10collective14CollectiveConvINS1_47MainloopSm100TmaUmmaWarpSpecializedImplicitGemmILS5_1ELi8ELi3ELi1ELi2EN4cute5tupleIJNSA_1CILi2EEENSC_ILi1EEESE_EEEEENSB_IJNSC_ILi256EEENSC_ILi128EEENSB_IJNSC_ILi32EEEEEEEEENS_10tfloat32_tESM_NSA_8TiledMMAINSA_8MMA_AtomIJNSA_23SM100_MMA_TF32_2x1SM_SSISM_SM_fLi256ELi128ELNSA_4UMMA5MajorE0ELSR_1ELNSQ_7ScaleInE0ELSS_0EEEEEENSA_6LayoutINSB_IJSE_SE_SE_EEENSB_IJNSC_ILi0EEESX_SX_EEEEENSB_IJNSA_10UnderscoreES10_S10_EEEEENS7_6detail27Sm100ImplicitGemmTileTraitsINSA_25SM100_TMA_2SM_LOAD_IM2COLENSA_14ComposedLayoutINSA_7SwizzleILi3ELi4ELi3EEENSA_18smem_ptr_flag_bitsILi32EEENSV_INSB_IJNSC_ILi8EEESJ_EEENSB_IJSJ_SE_EEEEEEEvEENS14_INSA_18SM100_TMA_2SM_LOADENS16_INS17_ILi2ELi5ELi2EEES1A_NSV_INSB_IJSJ_NSC_ILi4EEEEEENSB_IJSE_SJ_EEEEEEEvEEEENS_8epilogue10collective18CollectiveEpilogueINS1Q_23Sm100TmaWarpSpecializedILi4ELi2ELi16ELb1ELb0EEEJNSB_IJSI_SI_SK_EEENSB_IJNSV_ISI_SE_EENSV_INSC_ILi16EEESE_EEEEESM_NSB_IJNSB_IJllllEEESE_SX_EEESM_S21_NS1Q_6fusion15FusionCallbacksIS1U_NS22_17LinearCombinationISM_fSM_fLNS_15FloatRoundStyleE2EEES1V_S1Z_JEEENSA_5SM1004TMEM4LOAD26SM100_TMEM_LOAD_32dp32b16xENSA_20SM90_TMA_LOAD_IM2COLENS16_INS17_ILi2ELi4ELi3EEES1A_NSV_INSB_IJS1B_S1X_EEENSB_IJS1X_SE_EEEEEEENSA_39AutoVectorizingCopyWithAssumedAlignmentILi128EEENSA_21SM90_TMA_STORE_IM2COLES2H_S2J_S2J_EEEvvEEEEvNT_6ParamsE --------------------------
	.section	.nv.shared._ZN7cutlass13device_kernelINS_4conv6kernel13ConvUniversalINS1_16ConvProblemShapeILNS1_8OperatorE1ELi3EEENS1_10collective14CollectiveConvINS1_47MainloopSm100TmaUmmaWarpSpecializedImplicitGemmILS5_1ELi8ELi3ELi1ELi2EN4cute5tupleIJNSA_1CILi2EEENSC_ILi1EEESE_EEEEENSB_IJNSC_ILi256EEENSC_ILi128EEENSB_IJNSC_ILi32EEEEEEEEENS_10tfloat32_tESM_NSA_8TiledMMAINSA_8MMA_AtomIJNSA_23SM100_MMA_TF32_2x1SM_SSISM_SM_fLi256ELi128ELNSA_4UMMA5MajorE0ELSR_1ELNSQ_7ScaleInE0ELSS_0EEEEEENSA_6LayoutINSB_IJSE_SE_SE_EEENSB_IJNSC_ILi0EEESX_SX_EEEEENSB_IJNSA_10UnderscoreES10_S10_EEEEENS7_6detail27Sm100ImplicitGemmTileTraitsINSA_25SM100_TMA_2SM_LOAD_IM2COLENSA_14ComposedLayoutINSA_7SwizzleILi3ELi4ELi3EEENSA_18smem_ptr_flag_bitsILi32EEENSV_INSB_IJNSC_ILi8EEESJ_EEENSB_IJSJ_SE_EEEEEEEvEENS14_INSA_18SM100_TMA_2SM_LOADENS16_INS17_ILi2ELi5ELi2EEES1A_NSV_INSB_IJSJ_NSC_ILi4EEEEEENSB_IJSE_SJ_EEEEEEEvEEEENS_8epilogue10collective18CollectiveEpilogueINS1Q_23Sm100TmaWarpSpecializedILi4ELi2ELi16ELb1ELb0EEEJNSB_IJSI_SI_SK_EEENSB_IJNSV_ISI_SE_EENSV_INSC_ILi16EEESE_EEEEESM_NSB_IJNSB_IJllllEEESE_SX_EEESM_S21_NS1Q_6fusion15FusionCallbacksIS1U_NS22_17LinearCombinationISM_fSM_fLNS_15FloatRoundStyleE2EEES1V_S1Z_JEEENSA_5SM1004TMEM4LOAD26SM100_TMEM_LOAD_32dp32b16xENSA_20SM90_TMA_LOAD_IM2COLENS16_INS17_ILi2ELi4ELi3EEES1A_NSV_INSB_IJS1B_S1X_EEENSB_IJS1X_SE_EEEEEEENSA_39AutoVectorizingCopyWithAssumedAlignmentILi128EEENSA_21SM90_TMA_STORE_IM2COLES2H_S2J_S2J_EEEvvEEEEvNT_6ParamsE,"aw",@nobits
	.sectionflags	@""
	.align	16
	.zero		1024


//--------------------- .nv.shared.reserved.0     --------------------------
	.section	.nv.shared.reserved.0,"aw",@nobits
	.weak		__nv_reservedSMEM_offset_0_alias
	.size		__nv_reservedSMEM_offset_0_alias, 0, 64
	.other		__nv_reservedSMEM_offset_0_alias,@"STO_CUDA_RESERVED_SHARED STV_DEFAULT"
__nv_reservedSMEM_offset_0_alias:
	.zero		0
.nv.shared.reserved.0:
	.zero		64
	.weak		__nv_reservedSMEM_tcgen05_partition
	.type		__nv_reservedSMEM_tcgen05_partition,@object
	.size		__nv_reservedSMEM_tcgen05_partition,(.L_0 - __nv_reservedSMEM_tcgen05_partition)
__nv_reservedSMEM_tcgen05_partition:
	.zero		32
.L_0:


//--------------------- .nv.global                --------------------------
	.section	.nv.global,"aw",@nobits
.nv.global:
	.type		_ZN39_INTERNAL_ffb265c7_4_k_cu_bb852941_32134cute1_E,@object
	.size		_ZN39_INTERNAL_ffb265c7_4_k_cu_bb852941_32134cute1_E,(_ZN39_INTERNAL_ffb265c7_4_k_cu_bb852941_32134cuda3std3__45__cpo6cbeginE - _ZN39_INTERNAL_ffb265c7_4_k_cu_bb852941_32134cute1_E)
_ZN39_INTERNAL_ffb265c7_4_k_cu_bb852941_32134cute1_E:
	.zero		1
	.type		_ZN39_INTERNAL_ffb265c7_4_k_cu_bb852941_32134cuda3std3__45__cpo6cbeginE,@object
	.size		_ZN39_INTERNAL_ffb265c7_4_k_cu_bb852941_32134cuda3std3__45__cpo6cbeginE,(_ZN39_INTERNAL_ffb265c7_4_k_cu_bb852941_32134cuda3std3__48in_placeE - _ZN39_INTERNAL_ffb265c7_4_k_cu_bb852941_32134cuda3std3__45__cpo6cbeginE)
_ZN39_INTERNAL_ffb265c7_4_k_cu_bb852941_32134cuda3std3__45__cpo6cbeginE:
	.zero		1
	.type		_ZN39_INTERNAL_ffb265c7_4_k_cu_bb852941_32134cuda3std3__48in_placeE,@object
	.size		_ZN39_INTERNAL_ffb265c7_4_k_cu_bb852941_32134cuda3std3__48in_placeE,(_ZN39_INTERNAL_ffb265c7_4_k_cu_bb852941_32134cuda3std6ranges3__45__cpo9iter_moveE - _ZN39_INTERNAL_ffb265c7_4_k_cu_bb852941_32134cuda3std3__48in_placeE)
_ZN39_INTERNAL_ffb265c7_4_k_cu_bb852941_32134cuda3std3__48in_placeE:
	.zero		1
	.type		_ZN39_INTERNAL_ffb265c7_4_k_cu_bb852941_32134cuda3std6ranges3__45__cpo9iter_moveE,@object
	.size		_ZN39_INTERNAL_ffb265c7_4_k_cu_bb852941_32134cuda3std6ranges3__45__cpo9iter_moveE,(_ZN39_INTERNAL_ffb265c7_4_k_cu_bb852941_32134cuda3std3__45__cpo5beginE - _ZN39_INTERNAL_ffb265c7_4_k_cu_bb852941_32134cuda3std6ranges3__45__cpo9iter_moveE)
_ZN39_INTERNAL_ffb265c7_4_k_cu_bb852941_32134cuda3std6ranges3__45__cpo9iter_moveE:
	.zero		1
	.type		_ZN39_INTERNAL_ffb265c7_4_k_cu_bb852941_32134cuda3std3__45__cpo5beginE,@object
	.size		_ZN39_INTERNAL_ffb265c7_4_k_cu_bb852941_32134cuda3std3__45__cpo5beginE,(_ZN39_INTERNAL_ffb265c7_4_k_cu_bb852941_32134cuda3std3__441_GLOBAL__N__ffb265c7_4_k_cu_bb852941_32136ignoreE - _ZN39_INTERNAL_ffb265c7_4_k_cu_bb852941_32134cuda3std3__45__cpo5beginE)
_ZN39_INTERNAL_ffb265c7_4_k_cu_bb852941_32134cuda3std3__45__cpo5beginE:
	.zero		1
	.type		_ZN39_INTERNAL_ffb265c7_4_k_cu_bb852941_32134cuda3std3__441_GLOBAL__N__ffb265c7_4_k_cu_bb852941_32136ignoreE,@object
	.size		_ZN39_INTERNAL_ffb265c7_4_k_cu_bb852941_32134cuda3std3__441_GLOBAL__N__ffb265c7_4_k_cu_bb852941_32136ignoreE,(_ZN39_INTERNAL_ffb265c7_4_k_cu_bb852941_32134cute7productE - _ZN39_INTERNAL_ffb265c7_4_k_cu_bb852941_32134cuda3std3__441_GLOBAL__N__ffb265c7_4_k_cu_bb852941_32136ignoreE)
_ZN39_INTERNAL_ffb265c7_4_k_cu_bb852941_32134cuda3std3__441_GLOBAL__N__ffb265c7_4_k_cu_bb852941_32136ignoreE:
	.zero		1
	.type		_ZN39_INTERNAL_ffb265c7_4_k_cu_bb852941_32134cute7productE,@object
	.size		_ZN39_INTERNAL_ffb265c7_4_k_cu_bb852941_32134cute7productE,(_ZN39_INTERNAL_ffb265c7_4_k_cu_bb852941_32134cuda3std3__45__cpo3endE - _ZN39_INTERNAL_ffb265c7_4_k_cu_bb852941_32134cute7productE)
_ZN39_INTERNAL_ffb265c7_4_k_cu_bb852941_32134cute7productE:
	.zero		1
	.type		_ZN39_INTERNAL_ffb265c7_4_k_cu_bb852941_32134cuda3std3__45__cpo3endE,@object
	.size		_ZN39_INTERNAL_ffb265c7_4_k_cu_bb852941_32134cuda3std3__45__cpo3endE,(_ZN39_INTERNAL_ffb265c7_4_k_cu_bb852941_32134cuda3std3__419piecewise_constructE - _ZN39_INTERNAL_ffb265c7_4_k_cu_bb852941_32134cuda3std3__45__cpo3endE)
_ZN39_INTERNAL_ffb265c7_4_k_cu_bb852941_32134cuda3std3__45__cpo3endE:
	.zero		1
	.type		_ZN39_INTERNAL_ffb265c7_4_k_cu_bb852941_32134cuda3std3__419piecewise_constructE,@object
	.size		_ZN39_INTERNAL_ffb265c7_4_k_cu_bb852941_32134cuda3std3__419piecewise_constructE,(_ZN39_INTERNAL_ffb265c7_4_k_cu_bb852941_32134cuda3std3__45__cpo4cendE - _ZN39_INTERNAL_ffb265c7_4_k_cu_bb852941_32134cuda3std3__419piecewise_constructE)
_ZN39_INTERNAL_ffb265c7_4_k_cu_bb852941_32134cuda3std3__419piecewise_constructE:
	.zero		1
	.type		_ZN39_INTERNAL_ffb265c7_4_k_cu_bb852941_32134cuda3std3__45__cpo4cendE,@object
	.size		_ZN39_INTERNAL_ffb265c7_4_k_cu_bb852941_32134cuda3std3__45__cpo4cendE,(_ZN39_INTERNAL_ffb265c7_4_k_cu_bb852941_32134cuda3std6ranges3__45__cpo4swapE - _ZN39_INTERNAL_ffb265c7_4_k_cu_bb852941_32134cuda3std3__45__cpo4cendE)
_ZN39_INTERNAL_ffb265c7_4_k_cu_bb852941_32134cuda3std3__45__cpo4cendE:
	.zero		1
	.type		_ZN39_INTERNAL_ffb265c7_4_k_cu_bb852941_32134cuda3std6ranges3__45__cpo4swapE,@object
	.size		_ZN39_INTERNAL_ffb265c7_4_k_cu_bb852941_32134cuda3std6ranges3__45__cpo4swapE,(.L_10 - _ZN39_INTERNAL_ffb265c7_4_k_cu_bb852941_32134cuda3std6ranges3__45__cpo4swapE)
_ZN39_INTERNAL_ffb265c7_4_k_cu_bb852941_32134cuda3std6ranges3__45__cpo4swapE:
	.zero		1
.L_10:


//--------------------- .nv.constant0._ZN7cutlass13device_kernelINS_4conv6kernel13ConvUniversalINS1_16ConvProblemShapeILNS1_8OperatorE1ELi3EEENS1_10collective14CollectiveConvINS1_47MainloopSm100TmaUmmaWarpSpecializedImplicitGemmILS5_1ELi8ELi3ELi1ELi2EN4cute5tupleIJNSA_1CILi2EEENSC_ILi1EEESE_EEEEENSB_IJNSC_ILi256EEENSC_ILi128EEENSB_IJNSC_ILi32EEEEEEEEENS_10tfloat32_tESM_NSA_8TiledMMAINSA_8MMA_AtomIJNSA_23SM100_MMA_TF32_2x1SM_SSISM_SM_fLi256ELi128ELNSA_4UMMA5MajorE0ELSR_1ELNSQ_7ScaleInE0ELSS_0EEEEEENSA_6LayoutINSB_IJSE_SE_SE_EEENSB_IJNSC_ILi0EEESX_SX_EEEEENSB_IJNSA_10UnderscoreES10_S10_EEEEENS7_6detail27Sm100ImplicitGemmTileTraitsINSA_25SM100_TMA_2SM_LOAD_IM2COLENSA_14ComposedLayoutINSA_7SwizzleILi3ELi4ELi3EEENSA_18smem_ptr_flag_bitsILi32EEENSV_INSB_IJNSC_ILi8EEESJ_EEENSB_IJSJ_SE_EEEEEEEvEENS14_INSA_18SM100_TMA_2SM_LOADENS16_INS17_ILi2ELi5ELi2EEES1A_NSV_INSB_IJSJ_NSC_ILi4EEEEEENSB_IJSE_SJ_EEEEEEEvEEEENS_8epilogue10collective18CollectiveEpilogueINS1Q_23Sm100TmaWarpSpecializedILi4ELi2ELi16ELb1ELb0EEEJNSB_IJSI_SI_SK_EEENSB_IJNSV_ISI_SE_EENSV_INSC_ILi16EEESE_EEEEESM_NSB_IJNSB_IJllllEEESE_SX_EEESM_S21_NS1Q_6fusion15FusionCallbacksIS1U_NS22_17LinearCombinationISM_fSM_fLNS_15FloatRoundStyleE2EEES1V_S1Z_JEEENSA_5SM1004TMEM4LOAD26SM100_TMEM_LOAD_32dp32b16xENSA_20SM90_TMA_LOAD_IM2COLENS16_INS17_ILi2ELi4ELi3EEES1A_NSV_INSB_IJS1B_S1X_EEENSB_IJS1X_SE_EEEEEEENSA_39AutoVectorizingCopyWithAssumedAlignmentILi128EEENSA_21SM90_TMA_STORE_IM2COLES2H_S2J_S2J_EEEvvEEEEvNT_6ParamsE --------------------------
	.section	.nv.constant0._ZN7cutlass13device_kernelINS_4conv6kernel13ConvUniversalINS1_16ConvProblemShapeILNS1_8OperatorE1ELi3EEENS1_10collective14CollectiveConvINS1_47MainloopSm100TmaUmmaWarpSpecializedImplicitGemmILS5_1ELi8ELi3ELi1ELi2EN4cute5tupleIJNSA_1CILi2EEENSC_ILi1EEESE_EEEEENSB_IJNSC_ILi256EEENSC_ILi128EEENSB_IJNSC_ILi32EEEEEEEEENS_10tfloat32_tESM_NSA_8TiledMMAINSA_8MMA_AtomIJNSA_23SM100_MMA_TF32_2x1SM_SSISM_SM_fLi256ELi128ELNSA_4UMMA5MajorE0ELSR_1ELNSQ_7ScaleInE0ELSS_0EEEEEENSA_6LayoutINSB_IJSE_SE_SE_EEENSB_IJNSC_ILi0EEESX_SX_EEEEENSB_IJNSA_10UnderscoreES10_S10_EEEEENS7_6detail27Sm100ImplicitGemmTileTraitsINSA_25SM100_TMA_2SM_LOAD_IM2COLENSA_14ComposedLayoutINSA_7SwizzleILi3ELi4ELi3EEENSA_18smem_ptr_flag_bitsILi32EEENSV_INSB_IJNSC_ILi8EEESJ_EEENSB_IJSJ_SE_EEEEEEEvEENS14_INSA_18SM100_TMA_2SM_LOADENS16_INS17_ILi2ELi5ELi2EEES1A_NSV_INSB_IJSJ_NSC_ILi4EEEEEENSB_IJSE_SJ_EEEEEEEvEEEENS_8epilogue10collective18CollectiveEpilogueINS1Q_23Sm100TmaWarpSpecializedILi4ELi2ELi16ELb1ELb0EEEJNSB_IJSI_SI_SK_EEENSB_IJNSV_ISI_SE_EENSV_INSC_ILi16EEESE_EEEEESM_NSB_IJNSB_IJllllEEESE_SX_EEESM_S21_NS1Q_6fusion15FusionCallbacksIS1U_NS22_17LinearCombinationISM_fSM_fLNS_15FloatRoundStyleE2EEES1V_S1Z_JEEENSA_5SM1004TMEM4LOAD26SM100_TMEM_LOAD_32dp32b16xENSA_20SM90_TMA_LOAD_IM2COLENS16_INS17_ILi2ELi4ELi3EEES1A_NSV_INSB_IJS1B_S1X_EEENSB_IJS1X_SE_EEEEEEENSA_39AutoVectorizingCopyWithAssumedAlignmentILi128EEENSA_21SM90_TMA_STORE_IM2COLES2H_S2J_S2J_EEEvvEEEEvNT_6ParamsE,"a",@progbits
	.sectionflags	@""
	.align	4
.nv.constant0._ZN7cutlass13device_kernelINS_4conv6kernel13ConvUniversalINS1_16ConvProblemShapeILNS1_8OperatorE1ELi3EEENS1_10collective14CollectiveConvINS1_47MainloopSm100TmaUmmaWarpSpecializedImplicitGemmILS5_1ELi8ELi3ELi1ELi2EN4cute5tupleIJNSA_1CILi2EEENSC_ILi1EEESE_EEEEENSB_IJNSC_ILi256EEENSC_ILi128EEENSB_IJNSC_ILi32EEEEEEEEENS_10tfloat32_tESM_NSA_8TiledMMAINSA_8MMA_AtomIJNSA_23SM100_MMA_TF32_2x1SM_SSISM_SM_fLi256ELi128ELNSA_4UMMA5MajorE0ELSR_1ELNSQ_7ScaleInE0ELSS_0EEEEEENSA_6LayoutINSB_IJSE_SE_SE_EEENSB_IJNSC_ILi0EEESX_SX_EEEEENSB_IJNSA_10UnderscoreES10_S10_EEEEENS7_6detail27Sm100ImplicitGemmTileTraitsINSA_25SM100_TMA_2SM_LOAD_IM2COLENSA_14ComposedLayoutINSA_7SwizzleILi3ELi4ELi3EEENSA_18smem_ptr_flag_bitsILi32EEENSV_INSB_IJNSC_ILi8EEESJ_EEENSB_IJSJ_SE_EEEEEEEvEENS14_INSA_18SM100_TMA_2SM_LOADENS16_INS17_ILi2ELi5ELi2EEES1A_NSV_INSB_IJSJ_NSC_ILi4EEEEEENSB_IJSE_SJ_EEEEEEEvEEEENS_8epilogue10collective18CollectiveEpilogueINS1Q_23Sm100TmaWarpSpecializedILi4ELi2ELi16ELb1ELb0EEEJNSB_IJSI_SI_SK_EEENSB_IJNSV_ISI_SE_EENSV_INSC_ILi16EEESE_EEEEESM_NSB_IJNSB_IJllllEEESE_SX_EEESM_S21_NS1Q_6fusion15FusionCallbacksIS1U_NS22_17LinearCombinationISM_fSM_fLNS_15FloatRoundStyleE2EEES1V_S1Z_JEEENSA_5SM1004TMEM4LOAD26SM100_TMEM_LOAD_32dp32b16xENSA_20SM90_TMA_LOAD_IM2COLENS16_INS17_ILi2ELi4ELi3EEES1A_NSV_INSB_IJS1B_S1X_EEENSB_IJS1X_SE_EEEEEEENSA_39AutoVectorizingCopyWithAssumedAlignmentILi128EEENSA_21SM90_TMA_STORE_IM2COLES2H_S2J_S2J_EEEvvEEEEvNT_6ParamsE:
	.zero		3200


//--------------------- SYMBOLS --------------------------

	.type		.nv.reservedSmem.offset0,@object
	.size		.nv.reservedSmem.offset0,0x4
	.type		.nv.reservedSmem.cap,@object
	.size		.nv.reservedSmem.cap,0x4
	.type		__assertfail,@function
